//
// Generated by NVIDIA NVVM Compiler
//
// Compiler Build ID: CL-36424714
// Cuda compilation tools, release 13.0, V13.0.88
// Based on NVVM 20.0.0
//

.version 9.0
.target sm_100
.address_size 64

	// .globl	_Z10divNewTab2PfS_Piii
// _ZZN3cub18CUB_300001_SM_10006detail6reduce28DeviceReduceSingleTileKernelINS2_10policy_hubIijN4cuda3std3__44plusIiEEE10Policy1000EPiSC_jS9_iiNS7_10__identityEEEvT0_T1_T2_T3_T4_T6_E12temp_storage has been demoted
// _ZZN3cub18CUB_300001_SM_10006detail6reduce18DeviceReduceKernelINS2_10policy_hubIijN4cuda3std3__44plusIiEEE10Policy1000EPijS9_iNS7_10__identityEEEvT0_PT3_T1_NS0_13GridEvenShareISH_EET2_T4_E12temp_storage has been demoted
// _ZZN3cub18CUB_300001_SM_10006detail6reduce28DeviceReduceSingleTileKernelINS2_10policy_hubIijN4cuda3std3__44plusIiEEE10Policy1000EPiSC_iS9_iiNS7_10__identityEEEvT0_T1_T2_T3_T4_T6_E12temp_storage has been demoted
// _ZZN3cub18CUB_300001_SM_10006detail6reduce28DeviceReduceSingleTileKernelINS2_10policy_hubIiyN4cuda3std3__44plusIiEEE10Policy1000EPiSC_yS9_iiNS7_10__identityEEEvT0_T1_T2_T3_T4_T6_E12temp_storage has been demoted
// _ZZN3cub18CUB_300001_SM_10006detail6reduce18DeviceReduceKernelINS2_10policy_hubIiyN4cuda3std3__44plusIiEEE10Policy1000EPiyS9_iNS7_10__identityEEEvT0_PT3_T1_NS0_13GridEvenShareISH_EET2_T4_E12temp_storage has been demoted
// _ZZN3cub18CUB_300001_SM_10006detail6reduce28DeviceReduceSingleTileKernelINS2_10policy_hubIiyN4cuda3std3__44plusIiEEE10Policy1000EPiSC_iS9_iiNS7_10__identityEEEvT0_T1_T2_T3_T4_T6_E12temp_storage has been demoted
.global .align 1 .b8 _ZN34_INTERNAL_77dfd9c4_4_k_cu_a3a5be794cuda3std3__45__cpo5beginE[1];
.global .align 1 .b8 _ZN34_INTERNAL_77dfd9c4_4_k_cu_a3a5be794cuda3std3__45__cpo3endE[1];
.global .align 1 .b8 _ZN34_INTERNAL_77dfd9c4_4_k_cu_a3a5be794cuda3std3__45__cpo6cbeginE[1];
.global .align 1 .b8 _ZN34_INTERNAL_77dfd9c4_4_k_cu_a3a5be794cuda3std3__45__cpo4cendE[1];
.global .align 1 .b8 _ZN34_INTERNAL_77dfd9c4_4_k_cu_a3a5be794cuda3std3__45__cpo6rbeginE[1];
.global .align 1 .b8 _ZN34_INTERNAL_77dfd9c4_4_k_cu_a3a5be794cuda3std3__45__cpo4rendE[1];
.global .align 1 .b8 _ZN34_INTERNAL_77dfd9c4_4_k_cu_a3a5be794cuda3std3__45__cpo7crbeginE[1];
.global .align 1 .b8 _ZN34_INTERNAL_77dfd9c4_4_k_cu_a3a5be794cuda3std3__45__cpo5crendE[1];
.global .align 1 .b8 _ZN34_INTERNAL_77dfd9c4_4_k_cu_a3a5be794cuda3std3__436_GLOBAL__N__77dfd9c4_4_k_cu_a3a5be796ignoreE[1];
.global .align 1 .b8 _ZN34_INTERNAL_77dfd9c4_4_k_cu_a3a5be794cuda3std3__419piecewise_constructE[1];
.global .align 1 .b8 _ZN34_INTERNAL_77dfd9c4_4_k_cu_a3a5be794cuda3std3__48in_placeE[1];
.global .align 1 .b8 _ZN34_INTERNAL_77dfd9c4_4_k_cu_a3a5be794cuda3std3__420unreachable_sentinelE[1];
.global .align 1 .b8 _ZN34_INTERNAL_77dfd9c4_4_k_cu_a3a5be794cuda3std3__47nulloptE[1];
.global .align 1 .b8 _ZN34_INTERNAL_77dfd9c4_4_k_cu_a3a5be794cuda3std3__48unexpectE[1];
.global .align 1 .b8 _ZN34_INTERNAL_77dfd9c4_4_k_cu_a3a5be794cuda3std6ranges3__45__cpo4swapE[1];
.global .align 1 .b8 _ZN34_INTERNAL_77dfd9c4_4_k_cu_a3a5be794cuda3std6ranges3__45__cpo9iter_moveE[1];
.global .align 1 .b8 _ZN34_INTERNAL_77dfd9c4_4_k_cu_a3a5be794cuda3std6ranges3__45__cpo5beginE[1];
.global .align 1 .b8 _ZN34_INTERNAL_77dfd9c4_4_k_cu_a3a5be794cuda3std6ranges3__45__cpo3endE[1];
.global .align 1 .b8 _ZN34_INTERNAL_77dfd9c4_4_k_cu_a3a5be794cuda3std6ranges3__45__cpo6cbeginE[1];
.global .align 1 .b8 _ZN34_INTERNAL_77dfd9c4_4_k_cu_a3a5be794cuda3std6ranges3__45__cpo4cendE[1];
.global .align 1 .b8 _ZN34_INTERNAL_77dfd9c4_4_k_cu_a3a5be794cuda3std6ranges3__45__cpo7advanceE[1];
.global .align 1 .b8 _ZN34_INTERNAL_77dfd9c4_4_k_cu_a3a5be794cuda3std6ranges3__45__cpo9iter_swapE[1];
.global .align 1 .b8 _ZN34_INTERNAL_77dfd9c4_4_k_cu_a3a5be794cuda3std6ranges3__45__cpo4nextE[1];
.global .align 1 .b8 _ZN34_INTERNAL_77dfd9c4_4_k_cu_a3a5be794cuda3std6ranges3__45__cpo4prevE[1];
.global .align 1 .b8 _ZN34_INTERNAL_77dfd9c4_4_k_cu_a3a5be794cuda3std6ranges3__45__cpo4dataE[1];
.global .align 1 .b8 _ZN34_INTERNAL_77dfd9c4_4_k_cu_a3a5be794cuda3std6ranges3__45__cpo5cdataE[1];
.global .align 1 .b8 _ZN34_INTERNAL_77dfd9c4_4_k_cu_a3a5be794cuda3std6ranges3__45__cpo4sizeE[1];
.global .align 1 .b8 _ZN34_INTERNAL_77dfd9c4_4_k_cu_a3a5be794cuda3std6ranges3__45__cpo5ssizeE[1];
.global .align 1 .b8 _ZN34_INTERNAL_77dfd9c4_4_k_cu_a3a5be794cuda3std6ranges3__45__cpo8distanceE[1];
.global .align 1 .b8 _ZN34_INTERNAL_77dfd9c4_4_k_cu_a3a5be796thrust24THRUST_300001_SM_1000_NS8cuda_cub3parE[1];
.global .align 1 .b8 _ZN34_INTERNAL_77dfd9c4_4_k_cu_a3a5be796thrust24THRUST_300001_SM_1000_NS8cuda_cub10par_nosyncE[1];
.global .align 1 .b8 _ZN34_INTERNAL_77dfd9c4_4_k_cu_a3a5be796thrust24THRUST_300001_SM_1000_NS6system6detail10sequential3seqE[1];
.global .align 1 .b8 _ZN34_INTERNAL_77dfd9c4_4_k_cu_a3a5be796thrust24THRUST_300001_SM_1000_NS6system3cpp3parE[1];
.global .align 1 .b8 _ZN34_INTERNAL_77dfd9c4_4_k_cu_a3a5be796thrust24THRUST_300001_SM_1000_NS12placeholders2_1E[1];
.global .align 1 .b8 _ZN34_INTERNAL_77dfd9c4_4_k_cu_a3a5be796thrust24THRUST_300001_SM_1000_NS12placeholders2_2E[1];
.global .align 1 .b8 _ZN34_INTERNAL_77dfd9c4_4_k_cu_a3a5be796thrust24THRUST_300001_SM_1000_NS12placeholders2_3E[1];
.global .align 1 .b8 _ZN34_INTERNAL_77dfd9c4_4_k_cu_a3a5be796thrust24THRUST_300001_SM_1000_NS12placeholders2_4E[1];
.global .align 1 .b8 _ZN34_INTERNAL_77dfd9c4_4_k_cu_a3a5be796thrust24THRUST_300001_SM_1000_NS12placeholders2_5E[1];
.global .align 1 .b8 _ZN34_INTERNAL_77dfd9c4_4_k_cu_a3a5be796thrust24THRUST_300001_SM_1000_NS12placeholders2_6E[1];
.global .align 1 .b8 _ZN34_INTERNAL_77dfd9c4_4_k_cu_a3a5be796thrust24THRUST_300001_SM_1000_NS12placeholders2_7E[1];
.global .align 1 .b8 _ZN34_INTERNAL_77dfd9c4_4_k_cu_a3a5be796thrust24THRUST_300001_SM_1000_NS12placeholders2_8E[1];
.global .align 1 .b8 _ZN34_INTERNAL_77dfd9c4_4_k_cu_a3a5be796thrust24THRUST_300001_SM_1000_NS12placeholders2_9E[1];
.global .align 1 .b8 _ZN34_INTERNAL_77dfd9c4_4_k_cu_a3a5be796thrust24THRUST_300001_SM_1000_NS12placeholders3_10E[1];
.global .align 1 .b8 _ZN34_INTERNAL_77dfd9c4_4_k_cu_a3a5be796thrust24THRUST_300001_SM_1000_NS3seqE[1];
.global .align 1 .b8 _ZN34_INTERNAL_77dfd9c4_4_k_cu_a3a5be796thrust24THRUST_300001_SM_1000_NS6deviceE[1];

.visible .entry _Z10divNewTab2PfS_Piii(
	.param .u64 .ptr .align 1 _Z10divNewTab2PfS_Piii_param_0,
	.param .u64 .ptr .align 1 _Z10divNewTab2PfS_Piii_param_1,
	.param .u64 .ptr .align 1 _Z10divNewTab2PfS_Piii_param_2,
	.param .u32 _Z10divNewTab2PfS_Piii_param_3,
	.param .u32 _Z10divNewTab2PfS_Piii_param_4
)
{
	.reg .pred 	%p<5>;
	.reg .b32 	%r<15>;
	.reg .b32 	%f<4>;
	.reg .b64 	%rd<12>;

	ld.param.u64 	%rd1, [_Z10divNewTab2PfS_Piii_param_0];
	ld.param.u64 	%rd2, [_Z10divNewTab2PfS_Piii_param_1];
	ld.param.u64 	%rd3, [_Z10divNewTab2PfS_Piii_param_2];
	ld.param.u32 	%r4, [_Z10divNewTab2PfS_Piii_param_3];
	ld.param.u32 	%r5, [_Z10divNewTab2PfS_Piii_param_4];
	mov.u32 	%r7, %tid.x;
	mov.u32 	%r8, %ctaid.x;
	mov.u32 	%r9, %ntid.x;
	mad.lo.s32 	%r1, %r8, %r9, %r7;
	mov.u32 	%r10, %tid.y;
	mov.u32 	%r11, %ctaid.y;
	mov.u32 	%r12, %ntid.y;
	mad.lo.s32 	%r13, %r11, %r12, %r10;
	setp.ge.u32 	%p1, %r1, %r4;
	setp.ge.u32 	%p2, %r13, %r5;
	or.pred  	%p3, %p1, %p2;
	@%p3 bra 	$L__BB0_3;
	cvta.to.global.u64 	%rd4, %rd3;
	mul.wide.u32 	%rd5, %r1, 4;
	add.s64 	%rd6, %rd4, %rd5;
	ld.global.u32 	%r3, [%rd6];
	setp.eq.s32 	%p4, %r3, 0;
	@%p4 bra 	$L__BB0_3;
	mad.lo.s32 	%r14, %r4, %r13, %r1;
	cvta.to.global.u64 	%rd7, %rd2;
	mul.wide.u32 	%rd8, %r14, 4;
	add.s64 	%rd9, %rd7, %rd8;
	ld.global.f32 	%f1, [%rd9];
	cvt.rn.f32.s32 	%f2, %r3;
	div.rn.f32 	%f3, %f1, %f2;
	cvta.to.global.u64 	%rd10, %rd1;
	add.s64 	%rd11, %rd10, %rd8;
	st.global.f32 	[%rd11], %f3;
$L__BB0_3:
	ret;

}
	// .globl	_Z22calculateBestDistance2PfS_S_PiS0_S0_iii
.visible .entry _Z22calculateBestDistance2PfS_S_PiS0_S0_iii(
	.param .u64 .ptr .align 1 _Z22calculateBestDistance2PfS_S_PiS0_S0_iii_param_0,
	.param .u64 .ptr .align 1 _Z22calculateBestDistance2PfS_S_PiS0_S0_iii_param_1,
	.param .u64 .ptr .align 1 _Z22calculateBestDistance2PfS_S_PiS0_S0_iii_param_2,
	.param .u64 .ptr .align 1 _Z22calculateBestDistance2PfS_S_PiS0_S0_iii_param_3,
	.param .u64 .ptr .align 1 _Z22calculateBestDistance2PfS_S_PiS0_S0_iii_param_4,
	.param .u64 .ptr .align 1 _Z22calculateBestDistance2PfS_S_PiS0_S0_iii_param_5,
	.param .u32 _Z22calculateBestDistance2PfS_S_PiS0_S0_iii_param_6,
	.param .u32 _Z22calculateBestDistance2PfS_S_PiS0_S0_iii_param_7,
	.param .u32 _Z22calculateBestDistance2PfS_S_PiS0_S0_iii_param_8
)
{
	.reg .pred 	%p<29>;
	.reg .b32 	%r<271>;
	.reg .b32 	%f<154>;
	.reg .b64 	%rd<176>;

	ld.param.u64 	%rd12, [_Z22calculateBestDistance2PfS_S_PiS0_S0_iii_param_0];
	ld.param.u64 	%rd13, [_Z22calculateBestDistance2PfS_S_PiS0_S0_iii_param_1];
	ld.param.u64 	%rd14, [_Z22calculateBestDistance2PfS_S_PiS0_S0_iii_param_2];
	ld.param.u64 	%rd9, [_Z22calculateBestDistance2PfS_S_PiS0_S0_iii_param_3];
	ld.param.u64 	%rd10, [_Z22calculateBestDistance2PfS_S_PiS0_S0_iii_param_4];
	ld.param.u64 	%rd11, [_Z22calculateBestDistance2PfS_S_PiS0_S0_iii_param_5];
	ld.param.u32 	%r160, [_Z22calculateBestDistance2PfS_S_PiS0_S0_iii_param_6];
	ld.param.u32 	%r161, [_Z22calculateBestDistance2PfS_S_PiS0_S0_iii_param_7];
	ld.param.u32 	%r162, [_Z22calculateBestDistance2PfS_S_PiS0_S0_iii_param_8];
	cvta.to.global.u64 	%rd1, %rd13;
	cvta.to.global.u64 	%rd2, %rd14;
	cvta.to.global.u64 	%rd3, %rd12;
	mov.u32 	%r1, %tid.x;
	mov.u32 	%r163, %ctaid.x;
	mov.u32 	%r164, %ntid.x;
	mul.lo.s32 	%r2, %r163, %r164;
	add.s32 	%r3, %r2, %r1;
	setp.ge.u32 	%p1, %r3, %r160;
	@%p1 bra 	$L__BB1_37;
	setp.lt.s32 	%p2, %r161, 1;
	mov.b32 	%r246, -1;
	@%p2 bra 	$L__BB1_22;
	setp.lt.s32 	%p3, %r162, 1;
	@%p3 bra 	$L__BB1_16;
	and.b32  	%r4, %r162, 7;
	and.b32  	%r5, %r162, 3;
	and.b32  	%r6, %r162, 2147483640;
	and.b32  	%r7, %r162, 1;
	neg.s32 	%r8, %r6;
	shl.b32 	%r9, %r161, 3;
	shl.b32 	%r10, %r161, 1;
	mul.lo.s32 	%r11, %r161, 3;
	shl.b32 	%r12, %r161, 2;
	mul.lo.s32 	%r13, %r161, 5;
	mul.lo.s32 	%r14, %r161, 6;
	mul.lo.s32 	%r15, %r161, 7;
	add.s32 	%r175, %r1, %r160;
	add.s32 	%r16, %r175, %r2;
	shl.b32 	%r17, %r160, 3;
	shl.b32 	%r176, %r160, 1;
	add.s32 	%r18, %r3, %r176;
	mad.lo.s32 	%r19, %r160, 3, %r3;
	shl.b32 	%r177, %r160, 2;
	add.s32 	%r20, %r3, %r177;
	mad.lo.s32 	%r21, %r160, 5, %r3;
	mad.lo.s32 	%r22, %r160, 6, %r3;
	mad.lo.s32 	%r23, %r160, 7, %r3;
	mov.f32 	%f142, 0f7F7FFFFF;
	mov.b32 	%r246, -1;
	mov.b32 	%r217, 0;
	mul.wide.u32 	%rd46, %r9, 4;
$L__BB1_4:
	setp.lt.u32 	%p10, %r162, 8;
	mov.f32 	%f150, 0f00000000;
	mov.b32 	%r236, 0;
	@%p10 bra 	$L__BB1_7;
	add.s32 	%r233, %r161, %r217;
	add.s32 	%r232, %r10, %r217;
	add.s32 	%r231, %r11, %r217;
	add.s32 	%r230, %r12, %r217;
	add.s32 	%r229, %r13, %r217;
	add.s32 	%r228, %r14, %r217;
	add.s32 	%r227, %r15, %r217;
	mul.wide.u32 	%rd15, %r217, 4;
	add.s64 	%rd175, %rd1, %rd15;
	mov.f32 	%f150, 0f00000000;
	mov.u32 	%r219, %r3;
	mov.u32 	%r220, %r23;
	mov.u32 	%r221, %r22;
	mov.u32 	%r222, %r21;
	mov.u32 	%r223, %r20;
	mov.u32 	%r224, %r19;
	mov.u32 	%r225, %r18;
	mov.u32 	%r226, %r16;
	mov.u32 	%r234, %r8;
$L__BB1_6:
	.pragma "nounroll";
	mul.wide.u32 	%rd16, %r219, 4;
	add.s64 	%rd17, %rd3, %rd16;
	ld.global.f32 	%f26, [%rd17];
	ld.global.f32 	%f27, [%rd175];
	sub.f32 	%f28, %f26, %f27;
	fma.rn.f32 	%f29, %f28, %f28, %f150;
	mul.wide.u32 	%rd18, %r226, 4;
	add.s64 	%rd19, %rd3, %rd18;
	ld.global.f32 	%f30, [%rd19];
	mul.wide.u32 	%rd20, %r233, 4;
	add.s64 	%rd21, %rd1, %rd20;
	ld.global.f32 	%f31, [%rd21];
	sub.f32 	%f32, %f30, %f31;
	fma.rn.f32 	%f33, %f32, %f32, %f29;
	mul.wide.u32 	%rd22, %r225, 4;
	add.s64 	%rd23, %rd3, %rd22;
	ld.global.f32 	%f34, [%rd23];
	mul.wide.u32 	%rd24, %r232, 4;
	add.s64 	%rd25, %rd1, %rd24;
	ld.global.f32 	%f35, [%rd25];
	sub.f32 	%f36, %f34, %f35;
	fma.rn.f32 	%f37, %f36, %f36, %f33;
	mul.wide.u32 	%rd26, %r224, 4;
	add.s64 	%rd27, %rd3, %rd26;
	ld.global.f32 	%f38, [%rd27];
	mul.wide.u32 	%rd28, %r231, 4;
	add.s64 	%rd29, %rd1, %rd28;
	ld.global.f32 	%f39, [%rd29];
	sub.f32 	%f40, %f38, %f39;
	fma.rn.f32 	%f41, %f40, %f40, %f37;
	mul.wide.u32 	%rd30, %r223, 4;
	add.s64 	%rd31, %rd3, %rd30;
	ld.global.f32 	%f42, [%rd31];
	mul.wide.u32 	%rd32, %r230, 4;
	add.s64 	%rd33, %rd1, %rd32;
	ld.global.f32 	%f43, [%rd33];
	sub.f32 	%f44, %f42, %f43;
	fma.rn.f32 	%f45, %f44, %f44, %f41;
	mul.wide.u32 	%rd34, %r222, 4;
	add.s64 	%rd35, %rd3, %rd34;
	ld.global.f32 	%f46, [%rd35];
	mul.wide.u32 	%rd36, %r229, 4;
	add.s64 	%rd37, %rd1, %rd36;
	ld.global.f32 	%f47, [%rd37];
	sub.f32 	%f48, %f46, %f47;
	fma.rn.f32 	%f49, %f48, %f48, %f45;
	mul.wide.u32 	%rd38, %r221, 4;
	add.s64 	%rd39, %rd3, %rd38;
	ld.global.f32 	%f50, [%rd39];
	mul.wide.u32 	%rd40, %r228, 4;
	add.s64 	%rd41, %rd1, %rd40;
	ld.global.f32 	%f51, [%rd41];
	sub.f32 	%f52, %f50, %f51;
	fma.rn.f32 	%f53, %f52, %f52, %f49;
	mul.wide.u32 	%rd42, %r220, 4;
	add.s64 	%rd43, %rd3, %rd42;
	ld.global.f32 	%f54, [%rd43];
	mul.wide.u32 	%rd44, %r227, 4;
	add.s64 	%rd45, %rd1, %rd44;
	ld.global.f32 	%f55, [%rd45];
	sub.f32 	%f56, %f54, %f55;
	fma.rn.f32 	%f150, %f56, %f56, %f53;
	add.s32 	%r234, %r234, 8;
	add.s32 	%r233, %r233, %r9;
	add.s32 	%r232, %r232, %r9;
	add.s32 	%r231, %r231, %r9;
	add.s32 	%r230, %r230, %r9;
	add.s32 	%r229, %r229, %r9;
	add.s32 	%r228, %r228, %r9;
	add.s32 	%r227, %r227, %r9;
	add.s64 	%rd175, %rd175, %rd46;
	add.s32 	%r226, %r226, %r17;
	add.s32 	%r225, %r225, %r17;
	add.s32 	%r224, %r224, %r17;
	add.s32 	%r223, %r223, %r17;
	add.s32 	%r222, %r222, %r17;
	add.s32 	%r221, %r221, %r17;
	add.s32 	%r220, %r220, %r17;
	add.s32 	%r219, %r219, %r17;
	setp.ne.s32 	%p11, %r234, 0;
	mov.u32 	%r236, %r6;
	@%p11 bra 	$L__BB1_6;
$L__BB1_7:
	setp.eq.s32 	%p12, %r4, 0;
	@%p12 bra 	$L__BB1_15;
	add.s32 	%r179, %r4, -1;
	setp.lt.u32 	%p13, %r179, 3;
	@%p13 bra 	$L__BB1_10;
	mad.lo.s32 	%r180, %r236, %r160, %r3;
	mul.wide.u32 	%rd47, %r180, 4;
	add.s64 	%rd48, %rd3, %rd47;
	ld.global.f32 	%f58, [%rd48];
	mad.lo.s32 	%r181, %r236, %r161, %r217;
	mul.wide.u32 	%rd49, %r181, 4;
	add.s64 	%rd50, %rd1, %rd49;
	ld.global.f32 	%f59, [%rd50];
	sub.f32 	%f60, %f58, %f59;
	fma.rn.f32 	%f61, %f60, %f60, %f150;
	add.s32 	%r182, %r180, %r160;
	mul.wide.u32 	%rd51, %r182, 4;
	add.s64 	%rd52, %rd3, %rd51;
	ld.global.f32 	%f62, [%rd52];
	add.s32 	%r183, %r181, %r161;
	mul.wide.u32 	%rd53, %r183, 4;
	add.s64 	%rd54, %rd1, %rd53;
	ld.global.f32 	%f63, [%rd54];
	sub.f32 	%f64, %f62, %f63;
	fma.rn.f32 	%f65, %f64, %f64, %f61;
	add.s32 	%r184, %r182, %r160;
	mul.wide.u32 	%rd55, %r184, 4;
	add.s64 	%rd56, %rd3, %rd55;
	ld.global.f32 	%f66, [%rd56];
	add.s32 	%r185, %r183, %r161;
	mul.wide.u32 	%rd57, %r185, 4;
	add.s64 	%rd58, %rd1, %rd57;
	ld.global.f32 	%f67, [%rd58];
	sub.f32 	%f68, %f66, %f67;
	fma.rn.f32 	%f69, %f68, %f68, %f65;
	add.s32 	%r186, %r184, %r160;
	mul.wide.u32 	%rd59, %r186, 4;
	add.s64 	%rd60, %rd3, %rd59;
	ld.global.f32 	%f70, [%rd60];
	add.s32 	%r187, %r185, %r161;
	mul.wide.u32 	%rd61, %r187, 4;
	add.s64 	%rd62, %rd1, %rd61;
	ld.global.f32 	%f71, [%rd62];
	sub.f32 	%f72, %f70, %f71;
	fma.rn.f32 	%f150, %f72, %f72, %f69;
	add.s32 	%r236, %r236, 4;
$L__BB1_10:
	setp.eq.s32 	%p14, %r5, 0;
	@%p14 bra 	$L__BB1_15;
	setp.eq.s32 	%p15, %r5, 1;
	@%p15 bra 	$L__BB1_13;
	mad.lo.s32 	%r188, %r236, %r160, %r3;
	mul.wide.u32 	%rd63, %r188, 4;
	add.s64 	%rd64, %rd3, %rd63;
	ld.global.f32 	%f74, [%rd64];
	mad.lo.s32 	%r189, %r236, %r161, %r217;
	mul.wide.u32 	%rd65, %r189, 4;
	add.s64 	%rd66, %rd1, %rd65;
	ld.global.f32 	%f75, [%rd66];
	sub.f32 	%f76, %f74, %f75;
	fma.rn.f32 	%f77, %f76, %f76, %f150;
	add.s32 	%r190, %r188, %r160;
	mul.wide.u32 	%rd67, %r190, 4;
	add.s64 	%rd68, %rd3, %rd67;
	ld.global.f32 	%f78, [%rd68];
	add.s32 	%r191, %r189, %r161;
	mul.wide.u32 	%rd69, %r191, 4;
	add.s64 	%rd70, %rd1, %rd69;
	ld.global.f32 	%f79, [%rd70];
	sub.f32 	%f80, %f78, %f79;
	fma.rn.f32 	%f150, %f80, %f80, %f77;
	add.s32 	%r236, %r236, 2;
$L__BB1_13:
	setp.eq.s32 	%p16, %r7, 0;
	@%p16 bra 	$L__BB1_15;
	mad.lo.s32 	%r192, %r236, %r160, %r3;
	mul.wide.u32 	%rd71, %r192, 4;
	add.s64 	%rd72, %rd3, %rd71;
	ld.global.f32 	%f81, [%rd72];
	mad.lo.s32 	%r193, %r236, %r161, %r217;
	mul.wide.u32 	%rd73, %r193, 4;
	add.s64 	%rd74, %rd1, %rd73;
	ld.global.f32 	%f82, [%rd74];
	sub.f32 	%f83, %f81, %f82;
	fma.rn.f32 	%f150, %f83, %f83, %f150;
$L__BB1_15:
	setp.lt.f32 	%p17, %f150, %f142;
	selp.f32 	%f142, %f150, %f142, %p17;
	selp.b32 	%r246, %r217, %r246, %p17;
	add.s32 	%r217, %r217, 1;
	setp.eq.s32 	%p18, %r217, %r161;
	@%p18 bra 	$L__BB1_22;
	bra.uni 	$L__BB1_4;
$L__BB1_16:
	add.s32 	%r169, %r161, -1;
	and.b32  	%r72, %r161, 3;
	setp.lt.u32 	%p4, %r169, 3;
	mov.f32 	%f152, 0f7F7FFFFF;
	mov.b32 	%r246, -1;
	mov.b32 	%r243, 0;
	@%p4 bra 	$L__BB1_19;
	and.b32  	%r243, %r161, 2147483644;
	mov.f32 	%f152, 0f7F7FFFFF;
	mov.b32 	%r246, -1;
	mov.b32 	%r238, 0;
$L__BB1_18:
	setp.gt.f32 	%p5, %f152, 0f00000000;
	selp.f32 	%f152, 0f00000000, %f152, %p5;
	selp.b32 	%r246, %r238, %r246, %p5;
	add.s32 	%r238, %r238, 4;
	setp.ne.s32 	%p6, %r238, %r243;
	@%p6 bra 	$L__BB1_18;
$L__BB1_19:
	setp.eq.s32 	%p7, %r72, 0;
	@%p7 bra 	$L__BB1_22;
	mov.b32 	%r245, 0;
$L__BB1_21:
	.pragma "nounroll";
	setp.gt.f32 	%p8, %f152, 0f00000000;
	selp.f32 	%f152, 0f00000000, %f152, %p8;
	selp.b32 	%r246, %r243, %r246, %p8;
	add.s32 	%r243, %r243, 1;
	add.s32 	%r245, %r245, 1;
	setp.ne.s32 	%p9, %r245, %r72;
	@%p9 bra 	$L__BB1_21;
$L__BB1_22:
	cvta.to.global.u64 	%rd75, %rd11;
	mul.wide.u32 	%rd76, %r3, 4;
	add.s64 	%rd7, %rd75, %rd76;
	mov.b32 	%r194, 0;
	st.global.u32 	[%rd7], %r194;
	cvta.to.global.u64 	%rd77, %rd9;
	add.s64 	%rd8, %rd77, %rd76;
	ld.global.u32 	%r195, [%rd8];
	setp.eq.s32 	%p19, %r195, %r246;
	@%p19 bra 	$L__BB1_24;
	st.global.u32 	[%rd8], %r246;
	mov.b32 	%r196, 1;
	st.global.u32 	[%rd7], %r196;
$L__BB1_24:
	cvta.to.global.u64 	%rd78, %rd10;
	mul.wide.s32 	%rd79, %r246, 4;
	add.s64 	%rd80, %rd78, %rd79;
	atom.global.add.u32 	%r197, [%rd80], 1;
	setp.lt.s32 	%p20, %r162, 1;
	@%p20 bra 	$L__BB1_37;
	and.b32  	%r88, %r162, 15;
	setp.lt.u32 	%p21, %r162, 16;
	mov.b32 	%r266, 0;
	@%p21 bra 	$L__BB1_28;
	and.b32  	%r266, %r162, 2147483632;
	neg.s32 	%r264, %r266;
	add.s32 	%r199, %r1, %r160;
	add.s32 	%r263, %r199, %r2;
	shl.b32 	%r92, %r160, 4;
	shl.b32 	%r200, %r160, 1;
	add.s32 	%r262, %r3, %r200;
	mad.lo.s32 	%r261, %r160, 3, %r3;
	shl.b32 	%r201, %r160, 2;
	add.s32 	%r260, %r3, %r201;
	mad.lo.s32 	%r259, %r160, 5, %r3;
	mad.lo.s32 	%r258, %r160, 6, %r3;
	mad.lo.s32 	%r257, %r160, 7, %r3;
	shl.b32 	%r202, %r160, 3;
	add.s32 	%r256, %r3, %r202;
	mad.lo.s32 	%r255, %r160, 9, %r3;
	mad.lo.s32 	%r254, %r160, 10, %r3;
	mad.lo.s32 	%r253, %r160, 11, %r3;
	mad.lo.s32 	%r252, %r160, 12, %r3;
	mad.lo.s32 	%r251, %r160, 13, %r3;
	mad.lo.s32 	%r250, %r160, 14, %r3;
	mad.lo.s32 	%r249, %r160, 15, %r3;
	shl.b32 	%r107, %r161, 4;
	mul.wide.s32 	%rd85, %r161, 4;
	mov.u32 	%r247, %r246;
	mov.u32 	%r248, %r3;
$L__BB1_27:
	.pragma "nounroll";
	mul.wide.s32 	%rd81, %r247, 4;
	add.s64 	%rd82, %rd2, %rd81;
	mul.wide.u32 	%rd83, %r248, 4;
	add.s64 	%rd84, %rd3, %rd83;
	ld.global.f32 	%f84, [%rd84];
	atom.global.add.f32 	%f85, [%rd82], %f84;
	add.s64 	%rd86, %rd82, %rd85;
	mul.wide.u32 	%rd87, %r263, 4;
	add.s64 	%rd88, %rd3, %rd87;
	ld.global.f32 	%f86, [%rd88];
	atom.global.add.f32 	%f87, [%rd86], %f86;
	add.s64 	%rd89, %rd86, %rd85;
	mul.wide.u32 	%rd90, %r262, 4;
	add.s64 	%rd91, %rd3, %rd90;
	ld.global.f32 	%f88, [%rd91];
	atom.global.add.f32 	%f89, [%rd89], %f88;
	add.s64 	%rd92, %rd89, %rd85;
	mul.wide.u32 	%rd93, %r261, 4;
	add.s64 	%rd94, %rd3, %rd93;
	ld.global.f32 	%f90, [%rd94];
	atom.global.add.f32 	%f91, [%rd92], %f90;
	add.s64 	%rd95, %rd92, %rd85;
	mul.wide.u32 	%rd96, %r260, 4;
	add.s64 	%rd97, %rd3, %rd96;
	ld.global.f32 	%f92, [%rd97];
	atom.global.add.f32 	%f93, [%rd95], %f92;
	add.s64 	%rd98, %rd95, %rd85;
	mul.wide.u32 	%rd99, %r259, 4;
	add.s64 	%rd100, %rd3, %rd99;
	ld.global.f32 	%f94, [%rd100];
	atom.global.add.f32 	%f95, [%rd98], %f94;
	add.s64 	%rd101, %rd98, %rd85;
	mul.wide.u32 	%rd102, %r258, 4;
	add.s64 	%rd103, %rd3, %rd102;
	ld.global.f32 	%f96, [%rd103];
	atom.global.add.f32 	%f97, [%rd101], %f96;
	add.s64 	%rd104, %rd101, %rd85;
	mul.wide.u32 	%rd105, %r257, 4;
	add.s64 	%rd106, %rd3, %rd105;
	ld.global.f32 	%f98, [%rd106];
	atom.global.add.f32 	%f99, [%rd104], %f98;
	add.s64 	%rd107, %rd104, %rd85;
	mul.wide.u32 	%rd108, %r256, 4;
	add.s64 	%rd109, %rd3, %rd108;
	ld.global.f32 	%f100, [%rd109];
	atom.global.add.f32 	%f101, [%rd107], %f100;
	add.s64 	%rd110, %rd107, %rd85;
	mul.wide.u32 	%rd111, %r255, 4;
	add.s64 	%rd112, %rd3, %rd111;
	ld.global.f32 	%f102, [%rd112];
	atom.global.add.f32 	%f103, [%rd110], %f102;
	add.s64 	%rd113, %rd110, %rd85;
	mul.wide.u32 	%rd114, %r254, 4;
	add.s64 	%rd115, %rd3, %rd114;
	ld.global.f32 	%f104, [%rd115];
	atom.global.add.f32 	%f105, [%rd113], %f104;
	add.s64 	%rd116, %rd113, %rd85;
	mul.wide.u32 	%rd117, %r253, 4;
	add.s64 	%rd118, %rd3, %rd117;
	ld.global.f32 	%f106, [%rd118];
	atom.global.add.f32 	%f107, [%rd116], %f106;
	add.s64 	%rd119, %rd116, %rd85;
	mul.wide.u32 	%rd120, %r252, 4;
	add.s64 	%rd121, %rd3, %rd120;
	ld.global.f32 	%f108, [%rd121];
	atom.global.add.f32 	%f109, [%rd119], %f108;
	add.s64 	%rd122, %rd119, %rd85;
	mul.wide.u32 	%rd123, %r251, 4;
	add.s64 	%rd124, %rd3, %rd123;
	ld.global.f32 	%f110, [%rd124];
	atom.global.add.f32 	%f111, [%rd122], %f110;
	add.s64 	%rd125, %rd122, %rd85;
	mul.wide.u32 	%rd126, %r250, 4;
	add.s64 	%rd127, %rd3, %rd126;
	ld.global.f32 	%f112, [%rd127];
	atom.global.add.f32 	%f113, [%rd125], %f112;
	add.s64 	%rd128, %rd125, %rd85;
	mul.wide.u32 	%rd129, %r249, 4;
	add.s64 	%rd130, %rd3, %rd129;
	ld.global.f32 	%f114, [%rd130];
	atom.global.add.f32 	%f115, [%rd128], %f114;
	add.s32 	%r264, %r264, 16;
	add.s32 	%r263, %r263, %r92;
	add.s32 	%r262, %r262, %r92;
	add.s32 	%r261, %r261, %r92;
	add.s32 	%r260, %r260, %r92;
	add.s32 	%r259, %r259, %r92;
	add.s32 	%r258, %r258, %r92;
	add.s32 	%r257, %r257, %r92;
	add.s32 	%r256, %r256, %r92;
	add.s32 	%r255, %r255, %r92;
	add.s32 	%r254, %r254, %r92;
	add.s32 	%r253, %r253, %r92;
	add.s32 	%r252, %r252, %r92;
	add.s32 	%r251, %r251, %r92;
	add.s32 	%r250, %r250, %r92;
	add.s32 	%r249, %r249, %r92;
	add.s32 	%r248, %r248, %r92;
	add.s32 	%r247, %r247, %r107;
	setp.ne.s32 	%p22, %r264, 0;
	@%p22 bra 	$L__BB1_27;
$L__BB1_28:
	setp.eq.s32 	%p23, %r88, 0;
	@%p23 bra 	$L__BB1_37;
	and.b32  	%r145, %r162, 7;
	setp.lt.u32 	%p24, %r88, 8;
	@%p24 bra 	$L__BB1_31;
	mad.lo.s32 	%r203, %r266, %r161, %r246;
	mul.wide.s32 	%rd131, %r203, 4;
	add.s64 	%rd132, %rd2, %rd131;
	mad.lo.s32 	%r204, %r266, %r160, %r3;
	mul.wide.u32 	%rd133, %r204, 4;
	add.s64 	%rd134, %rd3, %rd133;
	ld.global.f32 	%f116, [%rd134];
	atom.global.add.f32 	%f117, [%rd132], %f116;
	mul.wide.s32 	%rd135, %r161, 4;
	add.s64 	%rd136, %rd132, %rd135;
	add.s32 	%r205, %r204, %r160;
	mul.wide.u32 	%rd137, %r205, 4;
	add.s64 	%rd138, %rd3, %rd137;
	ld.global.f32 	%f118, [%rd138];
	atom.global.add.f32 	%f119, [%rd136], %f118;
	add.s64 	%rd139, %rd136, %rd135;
	add.s32 	%r206, %r205, %r160;
	mul.wide.u32 	%rd140, %r206, 4;
	add.s64 	%rd141, %rd3, %rd140;
	ld.global.f32 	%f120, [%rd141];
	atom.global.add.f32 	%f121, [%rd139], %f120;
	add.s64 	%rd142, %rd139, %rd135;
	add.s32 	%r207, %r206, %r160;
	mul.wide.u32 	%rd143, %r207, 4;
	add.s64 	%rd144, %rd3, %rd143;
	ld.global.f32 	%f122, [%rd144];
	atom.global.add.f32 	%f123, [%rd142], %f122;
	add.s64 	%rd145, %rd142, %rd135;
	add.s32 	%r208, %r207, %r160;
	mul.wide.u32 	%rd146, %r208, 4;
	add.s64 	%rd147, %rd3, %rd146;
	ld.global.f32 	%f124, [%rd147];
	atom.global.add.f32 	%f125, [%rd145], %f124;
	add.s64 	%rd148, %rd145, %rd135;
	add.s32 	%r209, %r208, %r160;
	mul.wide.u32 	%rd149, %r209, 4;
	add.s64 	%rd150, %rd3, %rd149;
	ld.global.f32 	%f126, [%rd150];
	atom.global.add.f32 	%f127, [%rd148], %f126;
	add.s64 	%rd151, %rd148, %rd135;
	add.s32 	%r210, %r209, %r160;
	mul.wide.u32 	%rd152, %r210, 4;
	add.s64 	%rd153, %rd3, %rd152;
	ld.global.f32 	%f128, [%rd153];
	atom.global.add.f32 	%f129, [%rd151], %f128;
	add.s64 	%rd154, %rd151, %rd135;
	add.s32 	%r211, %r210, %r160;
	mul.wide.u32 	%rd155, %r211, 4;
	add.s64 	%rd156, %rd3, %rd155;
	ld.global.f32 	%f130, [%rd156];
	atom.global.add.f32 	%f131, [%rd154], %f130;
	add.s32 	%r266, %r266, 8;
$L__BB1_31:
	setp.eq.s32 	%p25, %r145, 0;
	@%p25 bra 	$L__BB1_37;
	and.b32  	%r148, %r162, 3;
	setp.lt.u32 	%p26, %r145, 4;
	@%p26 bra 	$L__BB1_34;
	mad.lo.s32 	%r212, %r266, %r161, %r246;
	mul.wide.s32 	%rd157, %r212, 4;
	add.s64 	%rd158, %rd2, %rd157;
	mad.lo.s32 	%r213, %r266, %r160, %r3;
	mul.wide.u32 	%rd159, %r213, 4;
	add.s64 	%rd160, %rd3, %rd159;
	ld.global.f32 	%f132, [%rd160];
	atom.global.add.f32 	%f133, [%rd158], %f132;
	mul.wide.s32 	%rd161, %r161, 4;
	add.s64 	%rd162, %rd158, %rd161;
	add.s32 	%r214, %r213, %r160;
	mul.wide.u32 	%rd163, %r214, 4;
	add.s64 	%rd164, %rd3, %rd163;
	ld.global.f32 	%f134, [%rd164];
	atom.global.add.f32 	%f135, [%rd162], %f134;
	add.s64 	%rd165, %rd162, %rd161;
	add.s32 	%r215, %r214, %r160;
	mul.wide.u32 	%rd166, %r215, 4;
	add.s64 	%rd167, %rd3, %rd166;
	ld.global.f32 	%f136, [%rd167];
	atom.global.add.f32 	%f137, [%rd165], %f136;
	add.s64 	%rd168, %rd165, %rd161;
	add.s32 	%r216, %r215, %r160;
	mul.wide.u32 	%rd169, %r216, 4;
	add.s64 	%rd170, %rd3, %rd169;
	ld.global.f32 	%f138, [%rd170];
	atom.global.add.f32 	%f139, [%rd168], %f138;
	add.s32 	%r266, %r266, 4;
$L__BB1_34:
	setp.eq.s32 	%p27, %r148, 0;
	@%p27 bra 	$L__BB1_37;
	mad.lo.s32 	%r270, %r266, %r160, %r3;
	mad.lo.s32 	%r269, %r266, %r161, %r246;
	neg.s32 	%r268, %r148;
$L__BB1_36:
	.pragma "nounroll";
	mul.wide.s32 	%rd171, %r269, 4;
	add.s64 	%rd172, %rd2, %rd171;
	mul.wide.u32 	%rd173, %r270, 4;
	add.s64 	%rd174, %rd3, %rd173;
	ld.global.f32 	%f140, [%rd174];
	atom.global.add.f32 	%f141, [%rd172], %f140;
	add.s32 	%r270, %r270, %r160;
	add.s32 	%r269, %r269, %r161;
	add.s32 	%r268, %r268, 1;
	setp.ne.s32 	%p28, %r268, 0;
	@%p28 bra 	$L__BB1_36;
$L__BB1_37:
	ret;

}
	// .globl	_ZN3cub18CUB_300001_SM_10006detail11EmptyKernelIvEEvv
.visible .entry _ZN3cub18CUB_300001_SM_10006detail11EmptyKernelIvEEvv()
{


	ret;

}
	// .globl	_ZN3cub18CUB_300001_SM_10006detail6reduce28DeviceReduceSingleTileKernelINS2_10policy_hubIijN4cuda3std3__44plusIiEEE10Policy1000EPiSC_jS9_iiNS7_10__identityEEEvT0_T1_T2_T3_T4_T6_
.visible .entry _ZN3cub18CUB_300001_SM_10006detail6reduce28DeviceReduceSingleTileKernelINS2_10policy_hubIijN4cuda3std3__44plusIiEEE10Policy1000EPiSC_jS9_iiNS7_10__identityEEEvT0_T1_T2_T3_T4_T6_(
	.param .u64 .ptr .align 1 _ZN3cub18CUB_300001_SM_10006detail6reduce28DeviceReduceSingleTileKernelINS2_10policy_hubIijN4cuda3std3__44plusIiEEE10Policy1000EPiSC_jS9_iiNS7_10__identityEEEvT0_T1_T2_T3_T4_T6__param_0,
	.param .u64 .ptr .align 1 _ZN3cub18CUB_300001_SM_10006detail6reduce28DeviceReduceSingleTileKernelINS2_10policy_hubIijN4cuda3std3__44plusIiEEE10Policy1000EPiSC_jS9_iiNS7_10__identityEEEvT0_T1_T2_T3_T4_T6__param_1,
	.param .u32 _ZN3cub18CUB_300001_SM_10006detail6reduce28DeviceReduceSingleTileKernelINS2_10policy_hubIijN4cuda3std3__44plusIiEEE10Policy1000EPiSC_jS9_iiNS7_10__identityEEEvT0_T1_T2_T3_T4_T6__param_2,
	.param .align 1 .b8 _ZN3cub18CUB_300001_SM_10006detail6reduce28DeviceReduceSingleTileKernelINS2_10policy_hubIijN4cuda3std3__44plusIiEEE10Policy1000EPiSC_jS9_iiNS7_10__identityEEEvT0_T1_T2_T3_T4_T6__param_3[1],
	.param .u32 _ZN3cub18CUB_300001_SM_10006detail6reduce28DeviceReduceSingleTileKernelINS2_10policy_hubIijN4cuda3std3__44plusIiEEE10Policy1000EPiSC_jS9_iiNS7_10__identityEEEvT0_T1_T2_T3_T4_T6__param_4,
	.param .align 1 .b8 _ZN3cub18CUB_300001_SM_10006detail6reduce28DeviceReduceSingleTileKernelINS2_10policy_hubIijN4cuda3std3__44plusIiEEE10Policy1000EPiSC_jS9_iiNS7_10__identityEEEvT0_T1_T2_T3_T4_T6__param_5[1]
)
.maxntid 256
.minnctapersm 1
{
	.reg .pred 	%p<97>;
	.reg .b32 	%r<699>;
	.reg .b64 	%rd<122>;
	// demoted variable
	.shared .align 4 .b8 _ZZN3cub18CUB_300001_SM_10006detail6reduce28DeviceReduceSingleTileKernelINS2_10policy_hubIijN4cuda3std3__44plusIiEEE10Policy1000EPiSC_jS9_iiNS7_10__identityEEEvT0_T1_T2_T3_T4_T6_E12temp_storage[44];
	ld.param.u64 	%rd15, [_ZN3cub18CUB_300001_SM_10006detail6reduce28DeviceReduceSingleTileKernelINS2_10policy_hubIijN4cuda3std3__44plusIiEEE10Policy1000EPiSC_jS9_iiNS7_10__identityEEEvT0_T1_T2_T3_T4_T6__param_0];
	ld.param.u64 	%rd16, [_ZN3cub18CUB_300001_SM_10006detail6reduce28DeviceReduceSingleTileKernelINS2_10policy_hubIijN4cuda3std3__44plusIiEEE10Policy1000EPiSC_jS9_iiNS7_10__identityEEEvT0_T1_T2_T3_T4_T6__param_1];
	ld.param.u32 	%r123, [_ZN3cub18CUB_300001_SM_10006detail6reduce28DeviceReduceSingleTileKernelINS2_10policy_hubIijN4cuda3std3__44plusIiEEE10Policy1000EPiSC_jS9_iiNS7_10__identityEEEvT0_T1_T2_T3_T4_T6__param_2];
	ld.param.u32 	%r124, [_ZN3cub18CUB_300001_SM_10006detail6reduce28DeviceReduceSingleTileKernelINS2_10policy_hubIijN4cuda3std3__44plusIiEEE10Policy1000EPiSC_jS9_iiNS7_10__identityEEEvT0_T1_T2_T3_T4_T6__param_4];
	cvta.to.global.u64 	%rd1, %rd16;
	setp.ne.s32 	%p1, %r123, 0;
	@%p1 bra 	$L__BB3_3;
	mov.u32 	%r645, %tid.x;
	setp.ne.s32 	%p96, %r645, 0;
	@%p96 bra 	$L__BB3_76;
	st.global.u32 	[%rd1], %r124;
	bra.uni 	$L__BB3_76;
$L__BB3_3:
	and.b64  	%rd17, %rd15, 15;
	setp.ne.s64 	%p2, %rd17, 0;
	@%p2 bra 	$L__BB3_39;
	setp.gt.u32 	%p49, %r123, 4095;
	@%p49 bra 	$L__BB3_23;
	mov.u32 	%r1, %tid.x;
	setp.ge.u32 	%p66, %r1, %r123;
	mov.b32 	%r656, 0;
	mov.u32 	%r651, %r1;
	@%p66 bra 	$L__BB3_7;
	mul.wide.u32 	%rd110, %r1, 4;
	add.s64 	%rd109, %rd15, %rd110;
	// begin inline asm
	ld.global.nc.u32 %r656, [%rd109];
	// end inline asm
	add.s32 	%r651, %r1, 256;
$L__BB3_7:
	setp.ge.u32 	%p67, %r651, %r123;
	@%p67 bra 	$L__BB3_14;
	not.b32 	%r519, %r651;
	add.s32 	%r6, %r123, %r519;
	and.b32  	%r520, %r6, 768;
	setp.eq.s32 	%p68, %r520, 768;
	@%p68 bra 	$L__BB3_11;
	mul.wide.u32 	%rd111, %r651, 4;
	add.s64 	%rd118, %rd15, %rd111;
	shr.u32 	%r521, %r6, 8;
	add.s32 	%r522, %r521, 1;
	and.b32  	%r523, %r522, 3;
	neg.s32 	%r648, %r523;
$L__BB3_10:
	.pragma "nounroll";
	// begin inline asm
	ld.global.nc.u32 %r524, [%rd118];
	// end inline asm
	add.s32 	%r656, %r524, %r656;
	add.s32 	%r651, %r651, 256;
	add.s64 	%rd118, %rd118, 1024;
	add.s32 	%r648, %r648, 1;
	setp.ne.s32 	%p69, %r648, 0;
	@%p69 bra 	$L__BB3_10;
$L__BB3_11:
	setp.lt.u32 	%p70, %r6, 768;
	@%p70 bra 	$L__BB3_14;
	mul.wide.u32 	%rd113, %r651, 4;
	add.s64 	%rd119, %rd15, %rd113;
$L__BB3_13:
	// begin inline asm
	ld.global.nc.u32 %r525, [%rd119];
	// end inline asm
	add.s32 	%r529, %r525, %r656;
	add.s64 	%rd115, %rd119, 1024;
	// begin inline asm
	ld.global.nc.u32 %r526, [%rd115];
	// end inline asm
	add.s32 	%r530, %r526, %r529;
	add.s64 	%rd116, %rd119, 2048;
	// begin inline asm
	ld.global.nc.u32 %r527, [%rd116];
	// end inline asm
	add.s32 	%r531, %r527, %r530;
	add.s64 	%rd117, %rd119, 3072;
	// begin inline asm
	ld.global.nc.u32 %r528, [%rd117];
	// end inline asm
	add.s32 	%r656, %r528, %r531;
	add.s32 	%r651, %r651, 1024;
	add.s64 	%rd119, %rd119, 4096;
	setp.lt.s32 	%p71, %r651, %r123;
	@%p71 bra 	$L__BB3_13;
$L__BB3_14:
	setp.lt.u32 	%p72, %r123, 256;
	@%p72 bra 	$L__BB3_19;
	// begin inline asm
	mov.u32 %r595, %laneid;
	// end inline asm
	mov.b32 	%r598, 1;
	mov.b32 	%r619, 31;
	mov.b32 	%r620, -1;
	// begin inline asm
	shfl.sync.down.b32 %r596, %r656, %r598, %r619, %r620;
	// end inline asm
	setp.gt.s32 	%p88, %r595, 30;
	selp.b32 	%r621, 0, %r596, %p88;
	add.s32 	%r602, %r621, %r656;
	mov.b32 	%r603, 2;
	// begin inline asm
	shfl.sync.down.b32 %r601, %r602, %r603, %r619, %r620;
	// end inline asm
	setp.gt.s32 	%p89, %r595, 29;
	selp.b32 	%r622, 0, %r601, %p89;
	add.s32 	%r607, %r602, %r622;
	mov.b32 	%r608, 4;
	// begin inline asm
	shfl.sync.down.b32 %r606, %r607, %r608, %r619, %r620;
	// end inline asm
	setp.gt.s32 	%p90, %r595, 27;
	selp.b32 	%r623, 0, %r606, %p90;
	add.s32 	%r612, %r607, %r623;
	mov.b32 	%r613, 8;
	// begin inline asm
	shfl.sync.down.b32 %r611, %r612, %r613, %r619, %r620;
	// end inline asm
	setp.gt.s32 	%p91, %r595, 23;
	selp.b32 	%r624, 0, %r611, %p91;
	add.s32 	%r617, %r612, %r624;
	mov.b32 	%r618, 16;
	// begin inline asm
	shfl.sync.down.b32 %r616, %r617, %r618, %r619, %r620;
	// end inline asm
	setp.gt.s32 	%p92, %r595, 15;
	selp.b32 	%r625, 0, %r616, %p92;
	add.s32 	%r698, %r617, %r625;
	setp.ne.s32 	%p93, %r595, 0;
	@%p93 bra 	$L__BB3_17;
	shr.u32 	%r626, %r1, 3;
	and.b32  	%r627, %r626, 124;
	mov.u32 	%r628, _ZZN3cub18CUB_300001_SM_10006detail6reduce28DeviceReduceSingleTileKernelINS2_10policy_hubIijN4cuda3std3__44plusIiEEE10Policy1000EPiSC_jS9_iiNS7_10__identityEEEvT0_T1_T2_T3_T4_T6_E12temp_storage;
	add.s32 	%r629, %r628, %r627;
	st.shared.u32 	[%r629+8], %r698;
$L__BB3_17:
	bar.sync 	0;
	setp.ne.s32 	%p94, %r1, 0;
	@%p94 bra 	$L__BB3_74;
	ld.shared.u32 	%r630, [_ZZN3cub18CUB_300001_SM_10006detail6reduce28DeviceReduceSingleTileKernelINS2_10policy_hubIijN4cuda3std3__44plusIiEEE10Policy1000EPiSC_jS9_iiNS7_10__identityEEEvT0_T1_T2_T3_T4_T6_E12temp_storage+12];
	add.s32 	%r631, %r630, %r698;
	ld.shared.u32 	%r632, [_ZZN3cub18CUB_300001_SM_10006detail6reduce28DeviceReduceSingleTileKernelINS2_10policy_hubIijN4cuda3std3__44plusIiEEE10Policy1000EPiSC_jS9_iiNS7_10__identityEEEvT0_T1_T2_T3_T4_T6_E12temp_storage+16];
	add.s32 	%r633, %r631, %r632;
	ld.shared.u32 	%r634, [_ZZN3cub18CUB_300001_SM_10006detail6reduce28DeviceReduceSingleTileKernelINS2_10policy_hubIijN4cuda3std3__44plusIiEEE10Policy1000EPiSC_jS9_iiNS7_10__identityEEEvT0_T1_T2_T3_T4_T6_E12temp_storage+20];
	add.s32 	%r635, %r633, %r634;
	ld.shared.u32 	%r636, [_ZZN3cub18CUB_300001_SM_10006detail6reduce28DeviceReduceSingleTileKernelINS2_10policy_hubIijN4cuda3std3__44plusIiEEE10Policy1000EPiSC_jS9_iiNS7_10__identityEEEvT0_T1_T2_T3_T4_T6_E12temp_storage+24];
	add.s32 	%r637, %r635, %r636;
	ld.shared.u32 	%r638, [_ZZN3cub18CUB_300001_SM_10006detail6reduce28DeviceReduceSingleTileKernelINS2_10policy_hubIijN4cuda3std3__44plusIiEEE10Policy1000EPiSC_jS9_iiNS7_10__identityEEEvT0_T1_T2_T3_T4_T6_E12temp_storage+28];
	add.s32 	%r639, %r637, %r638;
	ld.shared.u32 	%r640, [_ZZN3cub18CUB_300001_SM_10006detail6reduce28DeviceReduceSingleTileKernelINS2_10policy_hubIijN4cuda3std3__44plusIiEEE10Policy1000EPiSC_jS9_iiNS7_10__identityEEEvT0_T1_T2_T3_T4_T6_E12temp_storage+32];
	add.s32 	%r641, %r639, %r640;
	ld.shared.u32 	%r642, [_ZZN3cub18CUB_300001_SM_10006detail6reduce28DeviceReduceSingleTileKernelINS2_10policy_hubIijN4cuda3std3__44plusIiEEE10Policy1000EPiSC_jS9_iiNS7_10__identityEEEvT0_T1_T2_T3_T4_T6_E12temp_storage+36];
	add.s32 	%r698, %r641, %r642;
	bra.uni 	$L__BB3_74;
$L__BB3_19:
	// begin inline asm
	mov.u32 %r532, %laneid;
	// end inline asm
	and.b32  	%r558, %r1, 992;
	add.s32 	%r559, %r558, 32;
	setp.gt.u32 	%p73, %r559, %r123;
	not.b32 	%r560, %r558;
	add.s32 	%r561, %r123, %r560;
	selp.b32 	%r556, %r561, 31, %p73;
	mov.b32 	%r535, 1;
	mov.b32 	%r557, -1;
	// begin inline asm
	shfl.sync.down.b32 %r533, %r656, %r535, %r556, %r557;
	// end inline asm
	setp.lt.s32 	%p74, %r532, %r556;
	selp.b32 	%r562, %r533, 0, %p74;
	add.s32 	%r539, %r562, %r656;
	mov.b32 	%r540, 2;
	// begin inline asm
	shfl.sync.down.b32 %r538, %r539, %r540, %r556, %r557;
	// end inline asm
	add.s32 	%r563, %r532, 2;
	setp.gt.s32 	%p75, %r563, %r556;
	selp.b32 	%r564, 0, %r538, %p75;
	add.s32 	%r544, %r539, %r564;
	mov.b32 	%r545, 4;
	// begin inline asm
	shfl.sync.down.b32 %r543, %r544, %r545, %r556, %r557;
	// end inline asm
	add.s32 	%r565, %r532, 4;
	setp.gt.s32 	%p76, %r565, %r556;
	selp.b32 	%r566, 0, %r543, %p76;
	add.s32 	%r549, %r544, %r566;
	mov.b32 	%r550, 8;
	// begin inline asm
	shfl.sync.down.b32 %r548, %r549, %r550, %r556, %r557;
	// end inline asm
	add.s32 	%r567, %r532, 8;
	setp.gt.s32 	%p77, %r567, %r556;
	selp.b32 	%r568, 0, %r548, %p77;
	add.s32 	%r554, %r549, %r568;
	mov.b32 	%r555, 16;
	// begin inline asm
	shfl.sync.down.b32 %r553, %r554, %r555, %r556, %r557;
	// end inline asm
	add.s32 	%r569, %r532, 16;
	setp.gt.s32 	%p78, %r569, %r556;
	selp.b32 	%r570, 0, %r553, %p78;
	add.s32 	%r698, %r554, %r570;
	setp.ne.s32 	%p79, %r532, 0;
	@%p79 bra 	$L__BB3_21;
	shr.u32 	%r571, %r1, 3;
	and.b32  	%r572, %r571, 124;
	mov.u32 	%r573, _ZZN3cub18CUB_300001_SM_10006detail6reduce28DeviceReduceSingleTileKernelINS2_10policy_hubIijN4cuda3std3__44plusIiEEE10Policy1000EPiSC_jS9_iiNS7_10__identityEEEvT0_T1_T2_T3_T4_T6_E12temp_storage;
	add.s32 	%r574, %r573, %r572;
	st.shared.u32 	[%r574+8], %r698;
$L__BB3_21:
	bar.sync 	0;
	setp.ne.s32 	%p80, %r1, 0;
	@%p80 bra 	$L__BB3_74;
	setp.gt.u32 	%p81, %r123, 32;
	ld.shared.u32 	%r575, [_ZZN3cub18CUB_300001_SM_10006detail6reduce28DeviceReduceSingleTileKernelINS2_10policy_hubIijN4cuda3std3__44plusIiEEE10Policy1000EPiSC_jS9_iiNS7_10__identityEEEvT0_T1_T2_T3_T4_T6_E12temp_storage+12];
	selp.b32 	%r576, %r575, 0, %p81;
	add.s32 	%r577, %r576, %r698;
	setp.gt.u32 	%p82, %r123, 64;
	ld.shared.u32 	%r578, [_ZZN3cub18CUB_300001_SM_10006detail6reduce28DeviceReduceSingleTileKernelINS2_10policy_hubIijN4cuda3std3__44plusIiEEE10Policy1000EPiSC_jS9_iiNS7_10__identityEEEvT0_T1_T2_T3_T4_T6_E12temp_storage+16];
	selp.b32 	%r579, %r578, 0, %p82;
	add.s32 	%r580, %r577, %r579;
	setp.gt.u32 	%p83, %r123, 96;
	ld.shared.u32 	%r581, [_ZZN3cub18CUB_300001_SM_10006detail6reduce28DeviceReduceSingleTileKernelINS2_10policy_hubIijN4cuda3std3__44plusIiEEE10Policy1000EPiSC_jS9_iiNS7_10__identityEEEvT0_T1_T2_T3_T4_T6_E12temp_storage+20];
	selp.b32 	%r582, %r581, 0, %p83;
	add.s32 	%r583, %r580, %r582;
	setp.gt.u32 	%p84, %r123, 128;
	ld.shared.u32 	%r584, [_ZZN3cub18CUB_300001_SM_10006detail6reduce28DeviceReduceSingleTileKernelINS2_10policy_hubIijN4cuda3std3__44plusIiEEE10Policy1000EPiSC_jS9_iiNS7_10__identityEEEvT0_T1_T2_T3_T4_T6_E12temp_storage+24];
	selp.b32 	%r585, %r584, 0, %p84;
	add.s32 	%r586, %r583, %r585;
	setp.gt.u32 	%p85, %r123, 160;
	ld.shared.u32 	%r587, [_ZZN3cub18CUB_300001_SM_10006detail6reduce28DeviceReduceSingleTileKernelINS2_10policy_hubIijN4cuda3std3__44plusIiEEE10Policy1000EPiSC_jS9_iiNS7_10__identityEEEvT0_T1_T2_T3_T4_T6_E12temp_storage+28];
	selp.b32 	%r588, %r587, 0, %p85;
	add.s32 	%r589, %r586, %r588;
	setp.gt.u32 	%p86, %r123, 192;
	ld.shared.u32 	%r590, [_ZZN3cub18CUB_300001_SM_10006detail6reduce28DeviceReduceSingleTileKernelINS2_10policy_hubIijN4cuda3std3__44plusIiEEE10Policy1000EPiSC_jS9_iiNS7_10__identityEEEvT0_T1_T2_T3_T4_T6_E12temp_storage+32];
	selp.b32 	%r591, %r590, 0, %p86;
	add.s32 	%r592, %r589, %r591;
	setp.gt.u32 	%p87, %r123, 224;
	ld.shared.u32 	%r593, [_ZZN3cub18CUB_300001_SM_10006detail6reduce28DeviceReduceSingleTileKernelINS2_10policy_hubIijN4cuda3std3__44plusIiEEE10Policy1000EPiSC_jS9_iiNS7_10__identityEEEvT0_T1_T2_T3_T4_T6_E12temp_storage+36];
	selp.b32 	%r594, %r593, 0, %p87;
	add.s32 	%r698, %r592, %r594;
	bra.uni 	$L__BB3_74;
$L__BB3_23:
	mov.u32 	%r26, %tid.x;
	shl.b32 	%r27, %r26, 2;
	mul.wide.u32 	%rd85, %r27, 4;
	add.s64 	%rd75, %rd15, %rd85;
	// begin inline asm
	ld.global.nc.v2.u64 {%rd73, %rd74}, [%rd75];
	// end inline asm
	mov.b64 	{%r385, %r386}, %rd74;
	mov.b64 	{%r387, %r388}, %rd73;
	add.s64 	%rd78, %rd75, 4096;
	// begin inline asm
	ld.global.nc.v2.u64 {%rd76, %rd77}, [%rd78];
	// end inline asm
	mov.b64 	{%r389, %r390}, %rd77;
	mov.b64 	{%r391, %r392}, %rd76;
	add.s64 	%rd81, %rd75, 8192;
	// begin inline asm
	ld.global.nc.v2.u64 {%rd79, %rd80}, [%rd81];
	// end inline asm
	mov.b64 	{%r393, %r394}, %rd80;
	mov.b64 	{%r395, %r396}, %rd79;
	add.s64 	%rd84, %rd75, 12288;
	// begin inline asm
	ld.global.nc.v2.u64 {%rd82, %rd83}, [%rd84];
	// end inline asm
	mov.b64 	{%r397, %r398}, %rd83;
	mov.b64 	{%r399, %r400}, %rd82;
	add.s32 	%r401, %r388, %r387;
	add.s32 	%r402, %r385, %r401;
	add.s32 	%r403, %r386, %r402;
	add.s32 	%r404, %r391, %r403;
	add.s32 	%r405, %r392, %r404;
	add.s32 	%r406, %r389, %r405;
	add.s32 	%r407, %r390, %r406;
	add.s32 	%r408, %r395, %r407;
	add.s32 	%r409, %r396, %r408;
	add.s32 	%r410, %r393, %r409;
	add.s32 	%r411, %r394, %r410;
	add.s32 	%r412, %r399, %r411;
	add.s32 	%r413, %r400, %r412;
	add.s32 	%r414, %r397, %r413;
	add.s32 	%r671, %r398, %r414;
	add.s32 	%r29, %r123, -4096;
	setp.lt.u32 	%p50, %r29, 4096;
	mov.b32 	%r660, 4096;
	@%p50 bra 	$L__BB3_27;
	mov.b32 	%r660, 4096;
$L__BB3_25:
	add.s32 	%r416, %r660, %r27;
	mul.wide.u32 	%rd98, %r416, 4;
	add.s64 	%rd88, %rd15, %rd98;
	// begin inline asm
	ld.global.nc.v2.u64 {%rd86, %rd87}, [%rd88];
	// end inline asm
	mov.b64 	{%r417, %r418}, %rd87;
	mov.b64 	{%r419, %r420}, %rd86;
	add.s64 	%rd91, %rd88, 4096;
	// begin inline asm
	ld.global.nc.v2.u64 {%rd89, %rd90}, [%rd91];
	// end inline asm
	mov.b64 	{%r421, %r422}, %rd90;
	mov.b64 	{%r423, %r424}, %rd89;
	add.s64 	%rd94, %rd88, 8192;
	// begin inline asm
	ld.global.nc.v2.u64 {%rd92, %rd93}, [%rd94];
	// end inline asm
	mov.b64 	{%r425, %r426}, %rd93;
	mov.b64 	{%r427, %r428}, %rd92;
	add.s64 	%rd97, %rd88, 12288;
	// begin inline asm
	ld.global.nc.v2.u64 {%rd95, %rd96}, [%rd97];
	// end inline asm
	mov.b64 	{%r429, %r430}, %rd96;
	mov.b64 	{%r431, %r432}, %rd95;
	add.s32 	%r433, %r419, %r671;
	add.s32 	%r434, %r420, %r433;
	add.s32 	%r435, %r417, %r434;
	add.s32 	%r436, %r418, %r435;
	add.s32 	%r437, %r423, %r436;
	add.s32 	%r438, %r424, %r437;
	add.s32 	%r439, %r421, %r438;
	add.s32 	%r440, %r422, %r439;
	add.s32 	%r441, %r427, %r440;
	add.s32 	%r442, %r428, %r441;
	add.s32 	%r443, %r425, %r442;
	add.s32 	%r444, %r426, %r443;
	add.s32 	%r445, %r431, %r444;
	add.s32 	%r446, %r432, %r445;
	add.s32 	%r447, %r429, %r446;
	add.s32 	%r671, %r430, %r447;
	sub.s32 	%r448, %r123, %r660;
	setp.lt.u32 	%p51, %r448, 4096;
	@%p51 bra 	$L__BB3_35;
	add.s32 	%r660, %r660, 4096;
	setp.le.u32 	%p52, %r660, %r29;
	@%p52 bra 	$L__BB3_25;
$L__BB3_27:
	setp.le.u32 	%p53, %r123, %r660;
	@%p53 bra 	$L__BB3_35;
	sub.s32 	%r36, %r123, %r660;
	setp.ge.s32 	%p54, %r26, %r36;
	@%p54 bra 	$L__BB3_35;
	not.b32 	%r450, %r26;
	add.s32 	%r451, %r123, %r450;
	sub.s32 	%r37, %r451, %r660;
	and.b32  	%r452, %r37, 768;
	setp.eq.s32 	%p55, %r452, 768;
	mov.u32 	%r665, %r26;
	@%p55 bra 	$L__BB3_32;
	add.s32 	%r662, %r26, %r660;
	shr.u32 	%r453, %r37, 8;
	add.s32 	%r454, %r453, 1;
	and.b32  	%r455, %r454, 3;
	neg.s32 	%r661, %r455;
	mov.u32 	%r665, %r26;
$L__BB3_31:
	.pragma "nounroll";
	mul.wide.u32 	%rd100, %r662, 4;
	add.s64 	%rd99, %rd15, %rd100;
	// begin inline asm
	ld.global.nc.u32 %r456, [%rd99];
	// end inline asm
	add.s32 	%r671, %r456, %r671;
	add.s32 	%r665, %r665, 256;
	add.s32 	%r662, %r662, 256;
	add.s32 	%r661, %r661, 1;
	setp.ne.s32 	%p56, %r661, 0;
	@%p56 bra 	$L__BB3_31;
$L__BB3_32:
	setp.lt.u32 	%p57, %r37, 768;
	@%p57 bra 	$L__BB3_35;
	add.s32 	%r669, %r665, 512;
	add.s32 	%r668, %r665, %r660;
$L__BB3_34:
	mul.wide.u32 	%rd105, %r668, 4;
	add.s64 	%rd101, %rd15, %rd105;
	// begin inline asm
	ld.global.nc.u32 %r457, [%rd101];
	// end inline asm
	add.s32 	%r461, %r457, %r671;
	add.s32 	%r462, %r668, 256;
	mul.wide.u32 	%rd106, %r462, 4;
	add.s64 	%rd102, %rd15, %rd106;
	// begin inline asm
	ld.global.nc.u32 %r458, [%rd102];
	// end inline asm
	add.s32 	%r463, %r458, %r461;
	add.s32 	%r464, %r668, 512;
	mul.wide.u32 	%rd107, %r464, 4;
	add.s64 	%rd103, %rd15, %rd107;
	// begin inline asm
	ld.global.nc.u32 %r459, [%rd103];
	// end inline asm
	add.s32 	%r465, %r459, %r463;
	add.s32 	%r466, %r668, 768;
	mul.wide.u32 	%rd108, %r466, 4;
	add.s64 	%rd104, %rd15, %rd108;
	// begin inline asm
	ld.global.nc.u32 %r460, [%rd104];
	// end inline asm
	add.s32 	%r671, %r460, %r465;
	add.s32 	%r57, %r669, 1024;
	add.s32 	%r467, %r669, 512;
	add.s32 	%r668, %r668, 1024;
	setp.lt.s32 	%p58, %r467, %r36;
	mov.u32 	%r669, %r57;
	@%p58 bra 	$L__BB3_34;
$L__BB3_35:
	// begin inline asm
	mov.u32 %r468, %laneid;
	// end inline asm
	mov.b32 	%r471, 1;
	mov.b32 	%r492, 31;
	mov.b32 	%r493, -1;
	// begin inline asm
	shfl.sync.down.b32 %r469, %r671, %r471, %r492, %r493;
	// end inline asm
	setp.gt.s32 	%p59, %r468, 30;
	selp.b32 	%r494, 0, %r469, %p59;
	add.s32 	%r475, %r494, %r671;
	mov.b32 	%r476, 2;
	// begin inline asm
	shfl.sync.down.b32 %r474, %r475, %r476, %r492, %r493;
	// end inline asm
	setp.gt.s32 	%p60, %r468, 29;
	selp.b32 	%r495, 0, %r474, %p60;
	add.s32 	%r480, %r475, %r495;
	mov.b32 	%r481, 4;
	// begin inline asm
	shfl.sync.down.b32 %r479, %r480, %r481, %r492, %r493;
	// end inline asm
	setp.gt.s32 	%p61, %r468, 27;
	selp.b32 	%r496, 0, %r479, %p61;
	add.s32 	%r485, %r480, %r496;
	mov.b32 	%r486, 8;
	// begin inline asm
	shfl.sync.down.b32 %r484, %r485, %r486, %r492, %r493;
	// end inline asm
	setp.gt.s32 	%p62, %r468, 23;
	selp.b32 	%r497, 0, %r484, %p62;
	add.s32 	%r490, %r485, %r497;
	mov.b32 	%r491, 16;
	// begin inline asm
	shfl.sync.down.b32 %r489, %r490, %r491, %r492, %r493;
	// end inline asm
	setp.gt.s32 	%p63, %r468, 15;
	selp.b32 	%r498, 0, %r489, %p63;
	add.s32 	%r698, %r490, %r498;
	setp.ne.s32 	%p64, %r468, 0;
	@%p64 bra 	$L__BB3_37;
	shr.u32 	%r499, %r26, 3;
	and.b32  	%r500, %r499, 124;
	mov.u32 	%r501, _ZZN3cub18CUB_300001_SM_10006detail6reduce28DeviceReduceSingleTileKernelINS2_10policy_hubIijN4cuda3std3__44plusIiEEE10Policy1000EPiSC_jS9_iiNS7_10__identityEEEvT0_T1_T2_T3_T4_T6_E12temp_storage;
	add.s32 	%r502, %r501, %r500;
	st.shared.u32 	[%r502+8], %r698;
$L__BB3_37:
	bar.sync 	0;
	setp.ne.s32 	%p65, %r26, 0;
	@%p65 bra 	$L__BB3_74;
	ld.shared.u32 	%r503, [_ZZN3cub18CUB_300001_SM_10006detail6reduce28DeviceReduceSingleTileKernelINS2_10policy_hubIijN4cuda3std3__44plusIiEEE10Policy1000EPiSC_jS9_iiNS7_10__identityEEEvT0_T1_T2_T3_T4_T6_E12temp_storage+12];
	add.s32 	%r504, %r503, %r698;
	ld.shared.u32 	%r505, [_ZZN3cub18CUB_300001_SM_10006detail6reduce28DeviceReduceSingleTileKernelINS2_10policy_hubIijN4cuda3std3__44plusIiEEE10Policy1000EPiSC_jS9_iiNS7_10__identityEEEvT0_T1_T2_T3_T4_T6_E12temp_storage+16];
	add.s32 	%r506, %r504, %r505;
	ld.shared.u32 	%r507, [_ZZN3cub18CUB_300001_SM_10006detail6reduce28DeviceReduceSingleTileKernelINS2_10policy_hubIijN4cuda3std3__44plusIiEEE10Policy1000EPiSC_jS9_iiNS7_10__identityEEEvT0_T1_T2_T3_T4_T6_E12temp_storage+20];
	add.s32 	%r508, %r506, %r507;
	ld.shared.u32 	%r509, [_ZZN3cub18CUB_300001_SM_10006detail6reduce28DeviceReduceSingleTileKernelINS2_10policy_hubIijN4cuda3std3__44plusIiEEE10Policy1000EPiSC_jS9_iiNS7_10__identityEEEvT0_T1_T2_T3_T4_T6_E12temp_storage+24];
	add.s32 	%r510, %r508, %r509;
	ld.shared.u32 	%r511, [_ZZN3cub18CUB_300001_SM_10006detail6reduce28DeviceReduceSingleTileKernelINS2_10policy_hubIijN4cuda3std3__44plusIiEEE10Policy1000EPiSC_jS9_iiNS7_10__identityEEEvT0_T1_T2_T3_T4_T6_E12temp_storage+28];
	add.s32 	%r512, %r510, %r511;
	ld.shared.u32 	%r513, [_ZZN3cub18CUB_300001_SM_10006detail6reduce28DeviceReduceSingleTileKernelINS2_10policy_hubIijN4cuda3std3__44plusIiEEE10Policy1000EPiSC_jS9_iiNS7_10__identityEEEvT0_T1_T2_T3_T4_T6_E12temp_storage+32];
	add.s32 	%r514, %r512, %r513;
	ld.shared.u32 	%r515, [_ZZN3cub18CUB_300001_SM_10006detail6reduce28DeviceReduceSingleTileKernelINS2_10policy_hubIijN4cuda3std3__44plusIiEEE10Policy1000EPiSC_jS9_iiNS7_10__identityEEEvT0_T1_T2_T3_T4_T6_E12temp_storage+36];
	add.s32 	%r698, %r514, %r515;
	bra.uni 	$L__BB3_74;
$L__BB3_39:
	setp.gt.u32 	%p3, %r123, 4095;
	@%p3 bra 	$L__BB3_58;
	mov.u32 	%r62, %tid.x;
	setp.ge.u32 	%p20, %r62, %r123;
	mov.b32 	%r682, 0;
	mov.u32 	%r677, %r62;
	@%p20 bra 	$L__BB3_42;
	mul.wide.u32 	%rd65, %r62, 4;
	add.s64 	%rd64, %rd15, %rd65;
	// begin inline asm
	ld.global.nc.u32 %r682, [%rd64];
	// end inline asm
	add.s32 	%r677, %r62, 256;
$L__BB3_42:
	setp.ge.u32 	%p21, %r677, %r123;
	@%p21 bra 	$L__BB3_49;
	not.b32 	%r260, %r677;
	add.s32 	%r67, %r123, %r260;
	and.b32  	%r261, %r67, 768;
	setp.eq.s32 	%p22, %r261, 768;
	@%p22 bra 	$L__BB3_46;
	mul.wide.u32 	%rd66, %r677, 4;
	add.s64 	%rd120, %rd15, %rd66;
	shr.u32 	%r262, %r67, 8;
	add.s32 	%r263, %r262, 1;
	and.b32  	%r264, %r263, 3;
	neg.s32 	%r674, %r264;
$L__BB3_45:
	.pragma "nounroll";
	// begin inline asm
	ld.global.nc.u32 %r265, [%rd120];
	// end inline asm
	add.s32 	%r682, %r265, %r682;
	add.s32 	%r677, %r677, 256;
	add.s64 	%rd120, %rd120, 1024;
	add.s32 	%r674, %r674, 1;
	setp.ne.s32 	%p23, %r674, 0;
	@%p23 bra 	$L__BB3_45;
$L__BB3_46:
	setp.lt.u32 	%p24, %r67, 768;
	@%p24 bra 	$L__BB3_49;
	mul.wide.u32 	%rd68, %r677, 4;
	add.s64 	%rd121, %rd15, %rd68;
$L__BB3_48:
	// begin inline asm
	ld.global.nc.u32 %r266, [%rd121];
	// end inline asm
	add.s32 	%r270, %r266, %r682;
	add.s64 	%rd70, %rd121, 1024;
	// begin inline asm
	ld.global.nc.u32 %r267, [%rd70];
	// end inline asm
	add.s32 	%r271, %r267, %r270;
	add.s64 	%rd71, %rd121, 2048;
	// begin inline asm
	ld.global.nc.u32 %r268, [%rd71];
	// end inline asm
	add.s32 	%r272, %r268, %r271;
	add.s64 	%rd72, %rd121, 3072;
	// begin inline asm
	ld.global.nc.u32 %r269, [%rd72];
	// end inline asm
	add.s32 	%r682, %r269, %r272;
	add.s32 	%r677, %r677, 1024;
	add.s64 	%rd121, %rd121, 4096;
	setp.lt.s32 	%p25, %r677, %r123;
	@%p25 bra 	$L__BB3_48;
$L__BB3_49:
	setp.lt.u32 	%p26, %r123, 256;
	@%p26 bra 	$L__BB3_54;
	// begin inline asm
	mov.u32 %r336, %laneid;
	// end inline asm
	mov.b32 	%r339, 1;
	mov.b32 	%r360, 31;
	mov.b32 	%r361, -1;
	// begin inline asm
	shfl.sync.down.b32 %r337, %r682, %r339, %r360, %r361;
	// end inline asm
	setp.gt.s32 	%p42, %r336, 30;
	selp.b32 	%r362, 0, %r337, %p42;
	add.s32 	%r343, %r362, %r682;
	mov.b32 	%r344, 2;
	// begin inline asm
	shfl.sync.down.b32 %r342, %r343, %r344, %r360, %r361;
	// end inline asm
	setp.gt.s32 	%p43, %r336, 29;
	selp.b32 	%r363, 0, %r342, %p43;
	add.s32 	%r348, %r343, %r363;
	mov.b32 	%r349, 4;
	// begin inline asm
	shfl.sync.down.b32 %r347, %r348, %r349, %r360, %r361;
	// end inline asm
	setp.gt.s32 	%p44, %r336, 27;
	selp.b32 	%r364, 0, %r347, %p44;
	add.s32 	%r353, %r348, %r364;
	mov.b32 	%r354, 8;
	// begin inline asm
	shfl.sync.down.b32 %r352, %r353, %r354, %r360, %r361;
	// end inline asm
	setp.gt.s32 	%p45, %r336, 23;
	selp.b32 	%r365, 0, %r352, %p45;
	add.s32 	%r358, %r353, %r365;
	mov.b32 	%r359, 16;
	// begin inline asm
	shfl.sync.down.b32 %r357, %r358, %r359, %r360, %r361;
	// end inline asm
	setp.gt.s32 	%p46, %r336, 15;
	selp.b32 	%r366, 0, %r357, %p46;
	add.s32 	%r698, %r358, %r366;
	setp.ne.s32 	%p47, %r336, 0;
	@%p47 bra 	$L__BB3_52;
	shr.u32 	%r367, %r62, 3;
	and.b32  	%r368, %r367, 124;
	mov.u32 	%r369, _ZZN3cub18CUB_300001_SM_10006detail6reduce28DeviceReduceSingleTileKernelINS2_10policy_hubIijN4cuda3std3__44plusIiEEE10Policy1000EPiSC_jS9_iiNS7_10__identityEEEvT0_T1_T2_T3_T4_T6_E12temp_storage;
	add.s32 	%r370, %r369, %r368;
	st.shared.u32 	[%r370+8], %r698;
$L__BB3_52:
	bar.sync 	0;
	setp.ne.s32 	%p48, %r62, 0;
	@%p48 bra 	$L__BB3_74;
	ld.shared.u32 	%r371, [_ZZN3cub18CUB_300001_SM_10006detail6reduce28DeviceReduceSingleTileKernelINS2_10policy_hubIijN4cuda3std3__44plusIiEEE10Policy1000EPiSC_jS9_iiNS7_10__identityEEEvT0_T1_T2_T3_T4_T6_E12temp_storage+12];
	add.s32 	%r372, %r371, %r698;
	ld.shared.u32 	%r373, [_ZZN3cub18CUB_300001_SM_10006detail6reduce28DeviceReduceSingleTileKernelINS2_10policy_hubIijN4cuda3std3__44plusIiEEE10Policy1000EPiSC_jS9_iiNS7_10__identityEEEvT0_T1_T2_T3_T4_T6_E12temp_storage+16];
	add.s32 	%r374, %r372, %r373;
	ld.shared.u32 	%r375, [_ZZN3cub18CUB_300001_SM_10006detail6reduce28DeviceReduceSingleTileKernelINS2_10policy_hubIijN4cuda3std3__44plusIiEEE10Policy1000EPiSC_jS9_iiNS7_10__identityEEEvT0_T1_T2_T3_T4_T6_E12temp_storage+20];
	add.s32 	%r376, %r374, %r375;
	ld.shared.u32 	%r377, [_ZZN3cub18CUB_300001_SM_10006detail6reduce28DeviceReduceSingleTileKernelINS2_10policy_hubIijN4cuda3std3__44plusIiEEE10Policy1000EPiSC_jS9_iiNS7_10__identityEEEvT0_T1_T2_T3_T4_T6_E12temp_storage+24];
	add.s32 	%r378, %r376, %r377;
	ld.shared.u32 	%r379, [_ZZN3cub18CUB_300001_SM_10006detail6reduce28DeviceReduceSingleTileKernelINS2_10policy_hubIijN4cuda3std3__44plusIiEEE10Policy1000EPiSC_jS9_iiNS7_10__identityEEEvT0_T1_T2_T3_T4_T6_E12temp_storage+28];
	add.s32 	%r380, %r378, %r379;
	ld.shared.u32 	%r381, [_ZZN3cub18CUB_300001_SM_10006detail6reduce28DeviceReduceSingleTileKernelINS2_10policy_hubIijN4cuda3std3__44plusIiEEE10Policy1000EPiSC_jS9_iiNS7_10__identityEEEvT0_T1_T2_T3_T4_T6_E12temp_storage+32];
	add.s32 	%r382, %r380, %r381;
	ld.shared.u32 	%r383, [_ZZN3cub18CUB_300001_SM_10006detail6reduce28DeviceReduceSingleTileKernelINS2_10policy_hubIijN4cuda3std3__44plusIiEEE10Policy1000EPiSC_jS9_iiNS7_10__identityEEEvT0_T1_T2_T3_T4_T6_E12temp_storage+36];
	add.s32 	%r698, %r382, %r383;
	bra.uni 	$L__BB3_74;
$L__BB3_54:
	// begin inline asm
	mov.u32 %r273, %laneid;
	// end inline asm
	and.b32  	%r299, %r62, 992;
	add.s32 	%r300, %r299, 32;
	setp.gt.u32 	%p27, %r300, %r123;
	not.b32 	%r301, %r299;
	add.s32 	%r302, %r123, %r301;
	selp.b32 	%r297, %r302, 31, %p27;
	mov.b32 	%r276, 1;
	mov.b32 	%r298, -1;
	// begin inline asm
	shfl.sync.down.b32 %r274, %r682, %r276, %r297, %r298;
	// end inline asm
	setp.lt.s32 	%p28, %r273, %r297;
	selp.b32 	%r303, %r274, 0, %p28;
	add.s32 	%r280, %r303, %r682;
	mov.b32 	%r281, 2;
	// begin inline asm
	shfl.sync.down.b32 %r279, %r280, %r281, %r297, %r298;
	// end inline asm
	add.s32 	%r304, %r273, 2;
	setp.gt.s32 	%p29, %r304, %r297;
	selp.b32 	%r305, 0, %r279, %p29;
	add.s32 	%r285, %r280, %r305;
	mov.b32 	%r286, 4;
	// begin inline asm
	shfl.sync.down.b32 %r284, %r285, %r286, %r297, %r298;
	// end inline asm
	add.s32 	%r306, %r273, 4;
	setp.gt.s32 	%p30, %r306, %r297;
	selp.b32 	%r307, 0, %r284, %p30;
	add.s32 	%r290, %r285, %r307;
	mov.b32 	%r291, 8;
	// begin inline asm
	shfl.sync.down.b32 %r289, %r290, %r291, %r297, %r298;
	// end inline asm
	add.s32 	%r308, %r273, 8;
	setp.gt.s32 	%p31, %r308, %r297;
	selp.b32 	%r309, 0, %r289, %p31;
	add.s32 	%r295, %r290, %r309;
	mov.b32 	%r296, 16;
	// begin inline asm
	shfl.sync.down.b32 %r294, %r295, %r296, %r297, %r298;
	// end inline asm
	add.s32 	%r310, %r273, 16;
	setp.gt.s32 	%p32, %r310, %r297;
	selp.b32 	%r311, 0, %r294, %p32;
	add.s32 	%r698, %r295, %r311;
	setp.ne.s32 	%p33, %r273, 0;
	@%p33 bra 	$L__BB3_56;
	shr.u32 	%r312, %r62, 3;
	and.b32  	%r313, %r312, 124;
	mov.u32 	%r314, _ZZN3cub18CUB_300001_SM_10006detail6reduce28DeviceReduceSingleTileKernelINS2_10policy_hubIijN4cuda3std3__44plusIiEEE10Policy1000EPiSC_jS9_iiNS7_10__identityEEEvT0_T1_T2_T3_T4_T6_E12temp_storage;
	add.s32 	%r315, %r314, %r313;
	st.shared.u32 	[%r315+8], %r698;
$L__BB3_56:
	bar.sync 	0;
	setp.ne.s32 	%p34, %r62, 0;
	@%p34 bra 	$L__BB3_74;
	setp.gt.u32 	%p35, %r123, 32;
	ld.shared.u32 	%r316, [_ZZN3cub18CUB_300001_SM_10006detail6reduce28DeviceReduceSingleTileKernelINS2_10policy_hubIijN4cuda3std3__44plusIiEEE10Policy1000EPiSC_jS9_iiNS7_10__identityEEEvT0_T1_T2_T3_T4_T6_E12temp_storage+12];
	selp.b32 	%r317, %r316, 0, %p35;
	add.s32 	%r318, %r317, %r698;
	setp.gt.u32 	%p36, %r123, 64;
	ld.shared.u32 	%r319, [_ZZN3cub18CUB_300001_SM_10006detail6reduce28DeviceReduceSingleTileKernelINS2_10policy_hubIijN4cuda3std3__44plusIiEEE10Policy1000EPiSC_jS9_iiNS7_10__identityEEEvT0_T1_T2_T3_T4_T6_E12temp_storage+16];
	selp.b32 	%r320, %r319, 0, %p36;
	add.s32 	%r321, %r318, %r320;
	setp.gt.u32 	%p37, %r123, 96;
	ld.shared.u32 	%r322, [_ZZN3cub18CUB_300001_SM_10006detail6reduce28DeviceReduceSingleTileKernelINS2_10policy_hubIijN4cuda3std3__44plusIiEEE10Policy1000EPiSC_jS9_iiNS7_10__identityEEEvT0_T1_T2_T3_T4_T6_E12temp_storage+20];
	selp.b32 	%r323, %r322, 0, %p37;
	add.s32 	%r324, %r321, %r323;
	setp.gt.u32 	%p38, %r123, 128;
	ld.shared.u32 	%r325, [_ZZN3cub18CUB_300001_SM_10006detail6reduce28DeviceReduceSingleTileKernelINS2_10policy_hubIijN4cuda3std3__44plusIiEEE10Policy1000EPiSC_jS9_iiNS7_10__identityEEEvT0_T1_T2_T3_T4_T6_E12temp_storage+24];
	selp.b32 	%r326, %r325, 0, %p38;
	add.s32 	%r327, %r324, %r326;
	setp.gt.u32 	%p39, %r123, 160;
	ld.shared.u32 	%r328, [_ZZN3cub18CUB_300001_SM_10006detail6reduce28DeviceReduceSingleTileKernelINS2_10policy_hubIijN4cuda3std3__44plusIiEEE10Policy1000EPiSC_jS9_iiNS7_10__identityEEEvT0_T1_T2_T3_T4_T6_E12temp_storage+28];
	selp.b32 	%r329, %r328, 0, %p39;
	add.s32 	%r330, %r327, %r329;
	setp.gt.u32 	%p40, %r123, 192;
	ld.shared.u32 	%r331, [_ZZN3cub18CUB_300001_SM_10006detail6reduce28DeviceReduceSingleTileKernelINS2_10policy_hubIijN4cuda3std3__44plusIiEEE10Policy1000EPiSC_jS9_iiNS7_10__identityEEEvT0_T1_T2_T3_T4_T6_E12temp_storage+32];
	selp.b32 	%r332, %r331, 0, %p40;
	add.s32 	%r333, %r330, %r332;
	setp.gt.u32 	%p41, %r123, 224;
	ld.shared.u32 	%r334, [_ZZN3cub18CUB_300001_SM_10006detail6reduce28DeviceReduceSingleTileKernelINS2_10policy_hubIijN4cuda3std3__44plusIiEEE10Policy1000EPiSC_jS9_iiNS7_10__identityEEEvT0_T1_T2_T3_T4_T6_E12temp_storage+36];
	selp.b32 	%r335, %r334, 0, %p41;
	add.s32 	%r698, %r333, %r335;
	bra.uni 	$L__BB3_74;
$L__BB3_58:
	mov.u32 	%r87, %tid.x;
	mul.wide.u32 	%rd34, %r87, 4;
	add.s64 	%rd18, %rd15, %rd34;
	// begin inline asm
	ld.global.nc.u32 %r125, [%rd18];
	// end inline asm
	add.s64 	%rd19, %rd18, 1024;
	// begin inline asm
	ld.global.nc.u32 %r126, [%rd19];
	// end inline asm
	add.s64 	%rd20, %rd18, 2048;
	// begin inline asm
	ld.global.nc.u32 %r127, [%rd20];
	// end inline asm
	add.s64 	%rd21, %rd18, 3072;
	// begin inline asm
	ld.global.nc.u32 %r128, [%rd21];
	// end inline asm
	add.s64 	%rd22, %rd18, 4096;
	// begin inline asm
	ld.global.nc.u32 %r129, [%rd22];
	// end inline asm
	add.s64 	%rd23, %rd18, 5120;
	// begin inline asm
	ld.global.nc.u32 %r130, [%rd23];
	// end inline asm
	add.s64 	%rd24, %rd18, 6144;
	// begin inline asm
	ld.global.nc.u32 %r131, [%rd24];
	// end inline asm
	add.s64 	%rd25, %rd18, 7168;
	// begin inline asm
	ld.global.nc.u32 %r132, [%rd25];
	// end inline asm
	add.s64 	%rd26, %rd18, 8192;
	// begin inline asm
	ld.global.nc.u32 %r133, [%rd26];
	// end inline asm
	add.s64 	%rd27, %rd18, 9216;
	// begin inline asm
	ld.global.nc.u32 %r134, [%rd27];
	// end inline asm
	add.s64 	%rd28, %rd18, 10240;
	// begin inline asm
	ld.global.nc.u32 %r135, [%rd28];
	// end inline asm
	add.s64 	%rd29, %rd18, 11264;
	// begin inline asm
	ld.global.nc.u32 %r136, [%rd29];
	// end inline asm
	add.s64 	%rd30, %rd18, 12288;
	// begin inline asm
	ld.global.nc.u32 %r137, [%rd30];
	// end inline asm
	add.s64 	%rd31, %rd18, 13312;
	// begin inline asm
	ld.global.nc.u32 %r138, [%rd31];
	// end inline asm
	add.s64 	%rd32, %rd18, 14336;
	// begin inline asm
	ld.global.nc.u32 %r139, [%rd32];
	// end inline asm
	add.s64 	%rd33, %rd18, 15360;
	// begin inline asm
	ld.global.nc.u32 %r140, [%rd33];
	// end inline asm
	add.s32 	%r142, %r126, %r125;
	add.s32 	%r143, %r127, %r142;
	add.s32 	%r144, %r128, %r143;
	add.s32 	%r145, %r129, %r144;
	add.s32 	%r146, %r130, %r145;
	add.s32 	%r147, %r131, %r146;
	add.s32 	%r148, %r132, %r147;
	add.s32 	%r149, %r133, %r148;
	add.s32 	%r150, %r134, %r149;
	add.s32 	%r151, %r135, %r150;
	add.s32 	%r152, %r136, %r151;
	add.s32 	%r153, %r137, %r152;
	add.s32 	%r154, %r138, %r153;
	add.s32 	%r155, %r139, %r154;
	add.s32 	%r697, %r140, %r155;
	add.s32 	%r89, %r123, -4096;
	setp.lt.u32 	%p4, %r89, 4096;
	mov.b32 	%r686, 4096;
	@%p4 bra 	$L__BB3_62;
	mov.b32 	%r686, 4096;
$L__BB3_60:
	add.s32 	%r173, %r87, %r686;
	mul.wide.u32 	%rd51, %r173, 4;
	add.s64 	%rd35, %rd15, %rd51;
	// begin inline asm
	ld.global.nc.u32 %r157, [%rd35];
	// end inline asm
	mul.wide.u32 	%rd52, %r686, 4;
	add.s64 	%rd53, %rd18, %rd52;
	add.s64 	%rd36, %rd53, 1024;
	// begin inline asm
	ld.global.nc.u32 %r158, [%rd36];
	// end inline asm
	add.s64 	%rd37, %rd53, 2048;
	// begin inline asm
	ld.global.nc.u32 %r159, [%rd37];
	// end inline asm
	add.s64 	%rd38, %rd53, 3072;
	// begin inline asm
	ld.global.nc.u32 %r160, [%rd38];
	// end inline asm
	add.s64 	%rd39, %rd53, 4096;
	// begin inline asm
	ld.global.nc.u32 %r161, [%rd39];
	// end inline asm
	add.s64 	%rd40, %rd53, 5120;
	// begin inline asm
	ld.global.nc.u32 %r162, [%rd40];
	// end inline asm
	add.s64 	%rd41, %rd53, 6144;
	// begin inline asm
	ld.global.nc.u32 %r163, [%rd41];
	// end inline asm
	add.s64 	%rd42, %rd53, 7168;
	// begin inline asm
	ld.global.nc.u32 %r164, [%rd42];
	// end inline asm
	add.s64 	%rd43, %rd53, 8192;
	// begin inline asm
	ld.global.nc.u32 %r165, [%rd43];
	// end inline asm
	add.s64 	%rd44, %rd53, 9216;
	// begin inline asm
	ld.global.nc.u32 %r166, [%rd44];
	// end inline asm
	add.s64 	%rd45, %rd53, 10240;
	// begin inline asm
	ld.global.nc.u32 %r167, [%rd45];
	// end inline asm
	add.s64 	%rd46, %rd53, 11264;
	// begin inline asm
	ld.global.nc.u32 %r168, [%rd46];
	// end inline asm
	add.s64 	%rd47, %rd53, 12288;
	// begin inline asm
	ld.global.nc.u32 %r169, [%rd47];
	// end inline asm
	add.s64 	%rd48, %rd53, 13312;
	// begin inline asm
	ld.global.nc.u32 %r170, [%rd48];
	// end inline asm
	add.s64 	%rd49, %rd53, 14336;
	// begin inline asm
	ld.global.nc.u32 %r171, [%rd49];
	// end inline asm
	add.s64 	%rd50, %rd53, 15360;
	// begin inline asm
	ld.global.nc.u32 %r172, [%rd50];
	// end inline asm
	add.s32 	%r174, %r157, %r697;
	add.s32 	%r175, %r158, %r174;
	add.s32 	%r176, %r159, %r175;
	add.s32 	%r177, %r160, %r176;
	add.s32 	%r178, %r161, %r177;
	add.s32 	%r179, %r162, %r178;
	add.s32 	%r180, %r163, %r179;
	add.s32 	%r181, %r164, %r180;
	add.s32 	%r182, %r165, %r181;
	add.s32 	%r183, %r166, %r182;
	add.s32 	%r184, %r167, %r183;
	add.s32 	%r185, %r168, %r184;
	add.s32 	%r186, %r169, %r185;
	add.s32 	%r187, %r170, %r186;
	add.s32 	%r188, %r171, %r187;
	add.s32 	%r697, %r172, %r188;
	sub.s32 	%r189, %r123, %r686;
	setp.lt.u32 	%p5, %r189, 4096;
	@%p5 bra 	$L__BB3_70;
	add.s32 	%r686, %r686, 4096;
	setp.le.u32 	%p6, %r686, %r89;
	@%p6 bra 	$L__BB3_60;
$L__BB3_62:
	setp.le.u32 	%p7, %r123, %r686;
	@%p7 bra 	$L__BB3_70;
	sub.s32 	%r96, %r123, %r686;
	setp.ge.s32 	%p8, %r87, %r96;
	@%p8 bra 	$L__BB3_70;
	not.b32 	%r191, %r87;
	add.s32 	%r192, %r123, %r191;
	sub.s32 	%r97, %r192, %r686;
	and.b32  	%r193, %r97, 768;
	setp.eq.s32 	%p9, %r193, 768;
	mov.u32 	%r691, %r87;
	@%p9 bra 	$L__BB3_67;
	add.s32 	%r688, %r87, %r686;
	shr.u32 	%r194, %r97, 8;
	add.s32 	%r195, %r194, 1;
	and.b32  	%r196, %r195, 3;
	neg.s32 	%r687, %r196;
	mov.u32 	%r691, %r87;
$L__BB3_66:
	.pragma "nounroll";
	mul.wide.u32 	%rd55, %r688, 4;
	add.s64 	%rd54, %rd15, %rd55;
	// begin inline asm
	ld.global.nc.u32 %r197, [%rd54];
	// end inline asm
	add.s32 	%r697, %r197, %r697;
	add.s32 	%r691, %r691, 256;
	add.s32 	%r688, %r688, 256;
	add.s32 	%r687, %r687, 1;
	setp.ne.s32 	%p10, %r687, 0;
	@%p10 bra 	$L__BB3_66;
$L__BB3_67:
	setp.lt.u32 	%p11, %r97, 768;
	@%p11 bra 	$L__BB3_70;
	add.s32 	%r695, %r691, 512;
	add.s32 	%r694, %r691, %r686;
$L__BB3_69:
	mul.wide.u32 	%rd60, %r694, 4;
	add.s64 	%rd56, %rd15, %rd60;
	// begin inline asm
	ld.global.nc.u32 %r198, [%rd56];
	// end inline asm
	add.s32 	%r202, %r198, %r697;
	add.s32 	%r203, %r694, 256;
	mul.wide.u32 	%rd61, %r203, 4;
	add.s64 	%rd57, %rd15, %rd61;
	// begin inline asm
	ld.global.nc.u32 %r199, [%rd57];
	// end inline asm
	add.s32 	%r204, %r199, %r202;
	add.s32 	%r205, %r694, 512;
	mul.wide.u32 	%rd62, %r205, 4;
	add.s64 	%rd58, %rd15, %rd62;
	// begin inline asm
	ld.global.nc.u32 %r200, [%rd58];
	// end inline asm
	add.s32 	%r206, %r200, %r204;
	add.s32 	%r207, %r694, 768;
	mul.wide.u32 	%rd63, %r207, 4;
	add.s64 	%rd59, %rd15, %rd63;
	// begin inline asm
	ld.global.nc.u32 %r201, [%rd59];
	// end inline asm
	add.s32 	%r697, %r201, %r206;
	add.s32 	%r117, %r695, 1024;
	add.s32 	%r208, %r695, 512;
	add.s32 	%r694, %r694, 1024;
	setp.lt.s32 	%p12, %r208, %r96;
	mov.u32 	%r695, %r117;
	@%p12 bra 	$L__BB3_69;
$L__BB3_70:
	// begin inline asm
	mov.u32 %r209, %laneid;
	// end inline asm
	mov.b32 	%r212, 1;
	mov.b32 	%r233, 31;
	mov.b32 	%r234, -1;
	// begin inline asm
	shfl.sync.down.b32 %r210, %r697, %r212, %r233, %r234;
	// end inline asm
	setp.gt.s32 	%p13, %r209, 30;
	selp.b32 	%r235, 0, %r210, %p13;
	add.s32 	%r216, %r235, %r697;
	mov.b32 	%r217, 2;
	// begin inline asm
	shfl.sync.down.b32 %r215, %r216, %r217, %r233, %r234;
	// end inline asm
	setp.gt.s32 	%p14, %r209, 29;
	selp.b32 	%r236, 0, %r215, %p14;
	add.s32 	%r221, %r216, %r236;
	mov.b32 	%r222, 4;
	// begin inline asm
	shfl.sync.down.b32 %r220, %r221, %r222, %r233, %r234;
	// end inline asm
	setp.gt.s32 	%p15, %r209, 27;
	selp.b32 	%r237, 0, %r220, %p15;
	add.s32 	%r226, %r221, %r237;
	mov.b32 	%r227, 8;
	// begin inline asm
	shfl.sync.down.b32 %r225, %r226, %r227, %r233, %r234;
	// end inline asm
	setp.gt.s32 	%p16, %r209, 23;
	selp.b32 	%r238, 0, %r225, %p16;
	add.s32 	%r231, %r226, %r238;
	mov.b32 	%r232, 16;
	// begin inline asm
	shfl.sync.down.b32 %r230, %r231, %r232, %r233, %r234;
	// end inline asm
	setp.gt.s32 	%p17, %r209, 15;
	selp.b32 	%r239, 0, %r230, %p17;
	add.s32 	%r698, %r231, %r239;
	setp.ne.s32 	%p18, %r209, 0;
	@%p18 bra 	$L__BB3_72;
	shr.u32 	%r240, %r87, 3;
	and.b32  	%r241, %r240, 124;
	mov.u32 	%r242, _ZZN3cub18CUB_300001_SM_10006detail6reduce28DeviceReduceSingleTileKernelINS2_10policy_hubIijN4cuda3std3__44plusIiEEE10Policy1000EPiSC_jS9_iiNS7_10__identityEEEvT0_T1_T2_T3_T4_T6_E12temp_storage;
	add.s32 	%r243, %r242, %r241;
	st.shared.u32 	[%r243+8], %r698;
$L__BB3_72:
	bar.sync 	0;
	setp.ne.s32 	%p19, %r87, 0;
	@%p19 bra 	$L__BB3_74;
	ld.shared.u32 	%r244, [_ZZN3cub18CUB_300001_SM_10006detail6reduce28DeviceReduceSingleTileKernelINS2_10policy_hubIijN4cuda3std3__44plusIiEEE10Policy1000EPiSC_jS9_iiNS7_10__identityEEEvT0_T1_T2_T3_T4_T6_E12temp_storage+12];
	add.s32 	%r245, %r244, %r698;
	ld.shared.u32 	%r246, [_ZZN3cub18CUB_300001_SM_10006detail6reduce28DeviceReduceSingleTileKernelINS2_10policy_hubIijN4cuda3std3__44plusIiEEE10Policy1000EPiSC_jS9_iiNS7_10__identityEEEvT0_T1_T2_T3_T4_T6_E12temp_storage+16];
	add.s32 	%r247, %r245, %r246;
	ld.shared.u32 	%r248, [_ZZN3cub18CUB_300001_SM_10006detail6reduce28DeviceReduceSingleTileKernelINS2_10policy_hubIijN4cuda3std3__44plusIiEEE10Policy1000EPiSC_jS9_iiNS7_10__identityEEEvT0_T1_T2_T3_T4_T6_E12temp_storage+20];
	add.s32 	%r249, %r247, %r248;
	ld.shared.u32 	%r250, [_ZZN3cub18CUB_300001_SM_10006detail6reduce28DeviceReduceSingleTileKernelINS2_10policy_hubIijN4cuda3std3__44plusIiEEE10Policy1000EPiSC_jS9_iiNS7_10__identityEEEvT0_T1_T2_T3_T4_T6_E12temp_storage+24];
	add.s32 	%r251, %r249, %r250;
	ld.shared.u32 	%r252, [_ZZN3cub18CUB_300001_SM_10006detail6reduce28DeviceReduceSingleTileKernelINS2_10policy_hubIijN4cuda3std3__44plusIiEEE10Policy1000EPiSC_jS9_iiNS7_10__identityEEEvT0_T1_T2_T3_T4_T6_E12temp_storage+28];
	add.s32 	%r253, %r251, %r252;
	ld.shared.u32 	%r254, [_ZZN3cub18CUB_300001_SM_10006detail6reduce28DeviceReduceSingleTileKernelINS2_10policy_hubIijN4cuda3std3__44plusIiEEE10Policy1000EPiSC_jS9_iiNS7_10__identityEEEvT0_T1_T2_T3_T4_T6_E12temp_storage+32];
	add.s32 	%r255, %r253, %r254;
	ld.shared.u32 	%r256, [_ZZN3cub18CUB_300001_SM_10006detail6reduce28DeviceReduceSingleTileKernelINS2_10policy_hubIijN4cuda3std3__44plusIiEEE10Policy1000EPiSC_jS9_iiNS7_10__identityEEEvT0_T1_T2_T3_T4_T6_E12temp_storage+36];
	add.s32 	%r698, %r255, %r256;
$L__BB3_74:
	mov.u32 	%r643, %tid.x;
	setp.ne.s32 	%p95, %r643, 0;
	@%p95 bra 	$L__BB3_76;
	add.s32 	%r644, %r698, %r124;
	st.global.u32 	[%rd1], %r644;
$L__BB3_76:
	ret;

}
	// .globl	_ZN3cub18CUB_300001_SM_10006detail6reduce18DeviceReduceKernelINS2_10policy_hubIijN4cuda3std3__44plusIiEEE10Policy1000EPijS9_iNS7_10__identityEEEvT0_PT3_T1_NS0_13GridEvenShareISH_EET2_T4_
.visible .entry _ZN3cub18CUB_300001_SM_10006detail6reduce18DeviceReduceKernelINS2_10policy_hubIijN4cuda3std3__44plusIiEEE10Policy1000EPijS9_iNS7_10__identityEEEvT0_PT3_T1_NS0_13GridEvenShareISH_EET2_T4_(
	.param .u64 .ptr .align 1 _ZN3cub18CUB_300001_SM_10006detail6reduce18DeviceReduceKernelINS2_10policy_hubIijN4cuda3std3__44plusIiEEE10Policy1000EPijS9_iNS7_10__identityEEEvT0_PT3_T1_NS0_13GridEvenShareISH_EET2_T4__param_0,
	.param .u64 .ptr .align 1 _ZN3cub18CUB_300001_SM_10006detail6reduce18DeviceReduceKernelINS2_10policy_hubIijN4cuda3std3__44plusIiEEE10Policy1000EPijS9_iNS7_10__identityEEEvT0_PT3_T1_NS0_13GridEvenShareISH_EET2_T4__param_1,
	.param .u32 _ZN3cub18CUB_300001_SM_10006detail6reduce18DeviceReduceKernelINS2_10policy_hubIijN4cuda3std3__44plusIiEEE10Policy1000EPijS9_iNS7_10__identityEEEvT0_PT3_T1_NS0_13GridEvenShareISH_EET2_T4__param_2,
	.param .align 4 .b8 _ZN3cub18CUB_300001_SM_10006detail6reduce18DeviceReduceKernelINS2_10policy_hubIijN4cuda3std3__44plusIiEEE10Policy1000EPijS9_iNS7_10__identityEEEvT0_PT3_T1_NS0_13GridEvenShareISH_EET2_T4__param_3[40],
	.param .align 1 .b8 _ZN3cub18CUB_300001_SM_10006detail6reduce18DeviceReduceKernelINS2_10policy_hubIijN4cuda3std3__44plusIiEEE10Policy1000EPijS9_iNS7_10__identityEEEvT0_PT3_T1_NS0_13GridEvenShareISH_EET2_T4__param_4[1],
	.param .align 1 .b8 _ZN3cub18CUB_300001_SM_10006detail6reduce18DeviceReduceKernelINS2_10policy_hubIijN4cuda3std3__44plusIiEEE10Policy1000EPijS9_iNS7_10__identityEEEvT0_PT3_T1_NS0_13GridEvenShareISH_EET2_T4__param_5[1]
)
.maxntid 256
{
	.reg .pred 	%p<95>;
	.reg .b32 	%r<752>;
	.reg .b64 	%rd<112>;
	// demoted variable
	.shared .align 4 .b8 _ZZN3cub18CUB_300001_SM_10006detail6reduce18DeviceReduceKernelINS2_10policy_hubIijN4cuda3std3__44plusIiEEE10Policy1000EPijS9_iNS7_10__identityEEEvT0_PT3_T1_NS0_13GridEvenShareISH_EET2_T4_E12temp_storage[44];
	ld.param.u32 	%r1, [_ZN3cub18CUB_300001_SM_10006detail6reduce18DeviceReduceKernelINS2_10policy_hubIijN4cuda3std3__44plusIiEEE10Policy1000EPijS9_iNS7_10__identityEEEvT0_PT3_T1_NS0_13GridEvenShareISH_EET2_T4__param_3+20];
	ld.param.u64 	%rd1, [_ZN3cub18CUB_300001_SM_10006detail6reduce18DeviceReduceKernelINS2_10policy_hubIijN4cuda3std3__44plusIiEEE10Policy1000EPijS9_iNS7_10__identityEEEvT0_PT3_T1_NS0_13GridEvenShareISH_EET2_T4__param_0];
	ld.param.u32 	%r2, [_ZN3cub18CUB_300001_SM_10006detail6reduce18DeviceReduceKernelINS2_10policy_hubIijN4cuda3std3__44plusIiEEE10Policy1000EPijS9_iNS7_10__identityEEEvT0_PT3_T1_NS0_13GridEvenShareISH_EET2_T4__param_3+24];
	mov.u32 	%r3, %ctaid.x;
	shl.b32 	%r4, %r2, 12;
	shl.b32 	%r5, %r3, 12;
	and.b64  	%rd3, %rd1, 15;
	setp.ne.s64 	%p1, %rd3, 0;
	@%p1 bra 	$L__BB4_36;
	sub.s32 	%r6, %r1, %r5;
	setp.gt.u32 	%p48, %r6, 4095;
	@%p48 bra 	$L__BB4_20;
	mov.u32 	%r7, %tid.x;
	setp.ge.u32 	%p65, %r7, %r6;
	mov.b32 	%r705, 0;
	mov.u32 	%r699, %r7;
	@%p65 bra 	$L__BB4_4;
	add.s32 	%r561, %r5, %r7;
	mul.wide.u32 	%rd97, %r561, 4;
	add.s64 	%rd96, %rd1, %rd97;
	// begin inline asm
	ld.global.nc.u32 %r705, [%rd96];
	// end inline asm
	add.s32 	%r699, %r7, 256;
$L__BB4_4:
	setp.ge.u32 	%p66, %r699, %r6;
	@%p66 bra 	$L__BB4_11;
	not.b32 	%r563, %r699;
	add.s32 	%r12, %r1, %r563;
	and.b32  	%r564, %r12, 768;
	setp.eq.s32 	%p67, %r564, 768;
	@%p67 bra 	$L__BB4_8;
	add.s32 	%r696, %r699, %r5;
	shr.u32 	%r565, %r12, 8;
	add.s32 	%r566, %r565, 1;
	and.b32  	%r567, %r566, 3;
	neg.s32 	%r695, %r567;
$L__BB4_7:
	.pragma "nounroll";
	mul.wide.u32 	%rd99, %r696, 4;
	add.s64 	%rd98, %rd1, %rd99;
	// begin inline asm
	ld.global.nc.u32 %r568, [%rd98];
	// end inline asm
	add.s32 	%r705, %r568, %r705;
	add.s32 	%r699, %r699, 256;
	add.s32 	%r696, %r696, 256;
	add.s32 	%r695, %r695, 1;
	setp.ne.s32 	%p68, %r695, 0;
	@%p68 bra 	$L__BB4_7;
$L__BB4_8:
	sub.s32 	%r569, %r12, %r5;
	setp.lt.u32 	%p69, %r569, 768;
	@%p69 bra 	$L__BB4_11;
	add.s32 	%r703, %r699, 512;
	add.s32 	%r702, %r699, %r5;
$L__BB4_10:
	mul.wide.u32 	%rd104, %r702, 4;
	add.s64 	%rd100, %rd1, %rd104;
	// begin inline asm
	ld.global.nc.u32 %r570, [%rd100];
	// end inline asm
	add.s32 	%r574, %r570, %r705;
	add.s32 	%r575, %r702, 256;
	mul.wide.u32 	%rd105, %r575, 4;
	add.s64 	%rd101, %rd1, %rd105;
	// begin inline asm
	ld.global.nc.u32 %r571, [%rd101];
	// end inline asm
	add.s32 	%r576, %r571, %r574;
	add.s32 	%r577, %r702, 512;
	mul.wide.u32 	%rd106, %r577, 4;
	add.s64 	%rd102, %rd1, %rd106;
	// begin inline asm
	ld.global.nc.u32 %r572, [%rd102];
	// end inline asm
	add.s32 	%r578, %r572, %r576;
	add.s32 	%r579, %r702, 768;
	mul.wide.u32 	%rd107, %r579, 4;
	add.s64 	%rd103, %rd1, %rd107;
	// begin inline asm
	ld.global.nc.u32 %r573, [%rd103];
	// end inline asm
	add.s32 	%r705, %r573, %r578;
	add.s32 	%r32, %r703, 1024;
	add.s32 	%r580, %r703, 512;
	add.s32 	%r702, %r702, 1024;
	setp.lt.s32 	%p70, %r580, %r6;
	mov.u32 	%r703, %r32;
	@%p70 bra 	$L__BB4_10;
$L__BB4_11:
	setp.lt.u32 	%p71, %r6, 256;
	@%p71 bra 	$L__BB4_16;
	// begin inline asm
	mov.u32 %r644, %laneid;
	// end inline asm
	mov.b32 	%r647, 1;
	mov.b32 	%r668, 31;
	mov.b32 	%r669, -1;
	// begin inline asm
	shfl.sync.down.b32 %r645, %r705, %r647, %r668, %r669;
	// end inline asm
	setp.gt.s32 	%p87, %r644, 30;
	selp.b32 	%r670, 0, %r645, %p87;
	add.s32 	%r651, %r670, %r705;
	mov.b32 	%r652, 2;
	// begin inline asm
	shfl.sync.down.b32 %r650, %r651, %r652, %r668, %r669;
	// end inline asm
	setp.gt.s32 	%p88, %r644, 29;
	selp.b32 	%r671, 0, %r650, %p88;
	add.s32 	%r656, %r651, %r671;
	mov.b32 	%r657, 4;
	// begin inline asm
	shfl.sync.down.b32 %r655, %r656, %r657, %r668, %r669;
	// end inline asm
	setp.gt.s32 	%p89, %r644, 27;
	selp.b32 	%r672, 0, %r655, %p89;
	add.s32 	%r661, %r656, %r672;
	mov.b32 	%r662, 8;
	// begin inline asm
	shfl.sync.down.b32 %r660, %r661, %r662, %r668, %r669;
	// end inline asm
	setp.gt.s32 	%p90, %r644, 23;
	selp.b32 	%r673, 0, %r660, %p90;
	add.s32 	%r666, %r661, %r673;
	mov.b32 	%r667, 16;
	// begin inline asm
	shfl.sync.down.b32 %r665, %r666, %r667, %r668, %r669;
	// end inline asm
	setp.gt.s32 	%p91, %r644, 15;
	selp.b32 	%r674, 0, %r665, %p91;
	add.s32 	%r751, %r666, %r674;
	setp.ne.s32 	%p92, %r644, 0;
	@%p92 bra 	$L__BB4_14;
	shr.u32 	%r675, %r7, 3;
	and.b32  	%r676, %r675, 124;
	mov.u32 	%r677, _ZZN3cub18CUB_300001_SM_10006detail6reduce18DeviceReduceKernelINS2_10policy_hubIijN4cuda3std3__44plusIiEEE10Policy1000EPijS9_iNS7_10__identityEEEvT0_PT3_T1_NS0_13GridEvenShareISH_EET2_T4_E12temp_storage;
	add.s32 	%r678, %r677, %r676;
	st.shared.u32 	[%r678+8], %r751;
$L__BB4_14:
	bar.sync 	0;
	setp.ne.s32 	%p93, %r7, 0;
	@%p93 bra 	$L__BB4_71;
	ld.shared.u32 	%r679, [_ZZN3cub18CUB_300001_SM_10006detail6reduce18DeviceReduceKernelINS2_10policy_hubIijN4cuda3std3__44plusIiEEE10Policy1000EPijS9_iNS7_10__identityEEEvT0_PT3_T1_NS0_13GridEvenShareISH_EET2_T4_E12temp_storage+12];
	add.s32 	%r680, %r679, %r751;
	ld.shared.u32 	%r681, [_ZZN3cub18CUB_300001_SM_10006detail6reduce18DeviceReduceKernelINS2_10policy_hubIijN4cuda3std3__44plusIiEEE10Policy1000EPijS9_iNS7_10__identityEEEvT0_PT3_T1_NS0_13GridEvenShareISH_EET2_T4_E12temp_storage+16];
	add.s32 	%r682, %r680, %r681;
	ld.shared.u32 	%r683, [_ZZN3cub18CUB_300001_SM_10006detail6reduce18DeviceReduceKernelINS2_10policy_hubIijN4cuda3std3__44plusIiEEE10Policy1000EPijS9_iNS7_10__identityEEEvT0_PT3_T1_NS0_13GridEvenShareISH_EET2_T4_E12temp_storage+20];
	add.s32 	%r684, %r682, %r683;
	ld.shared.u32 	%r685, [_ZZN3cub18CUB_300001_SM_10006detail6reduce18DeviceReduceKernelINS2_10policy_hubIijN4cuda3std3__44plusIiEEE10Policy1000EPijS9_iNS7_10__identityEEEvT0_PT3_T1_NS0_13GridEvenShareISH_EET2_T4_E12temp_storage+24];
	add.s32 	%r686, %r684, %r685;
	ld.shared.u32 	%r687, [_ZZN3cub18CUB_300001_SM_10006detail6reduce18DeviceReduceKernelINS2_10policy_hubIijN4cuda3std3__44plusIiEEE10Policy1000EPijS9_iNS7_10__identityEEEvT0_PT3_T1_NS0_13GridEvenShareISH_EET2_T4_E12temp_storage+28];
	add.s32 	%r688, %r686, %r687;
	ld.shared.u32 	%r689, [_ZZN3cub18CUB_300001_SM_10006detail6reduce18DeviceReduceKernelINS2_10policy_hubIijN4cuda3std3__44plusIiEEE10Policy1000EPijS9_iNS7_10__identityEEEvT0_PT3_T1_NS0_13GridEvenShareISH_EET2_T4_E12temp_storage+32];
	add.s32 	%r690, %r688, %r689;
	ld.shared.u32 	%r691, [_ZZN3cub18CUB_300001_SM_10006detail6reduce18DeviceReduceKernelINS2_10policy_hubIijN4cuda3std3__44plusIiEEE10Policy1000EPijS9_iNS7_10__identityEEEvT0_PT3_T1_NS0_13GridEvenShareISH_EET2_T4_E12temp_storage+36];
	add.s32 	%r751, %r690, %r691;
	bra.uni 	$L__BB4_71;
$L__BB4_16:
	// begin inline asm
	mov.u32 %r581, %laneid;
	// end inline asm
	and.b32  	%r607, %r7, 992;
	add.s32 	%r608, %r607, 32;
	setp.gt.u32 	%p72, %r608, %r6;
	not.b32 	%r609, %r607;
	add.s32 	%r610, %r6, %r609;
	selp.b32 	%r605, %r610, 31, %p72;
	mov.b32 	%r584, 1;
	mov.b32 	%r606, -1;
	// begin inline asm
	shfl.sync.down.b32 %r582, %r705, %r584, %r605, %r606;
	// end inline asm
	setp.lt.s32 	%p73, %r581, %r605;
	selp.b32 	%r611, %r582, 0, %p73;
	add.s32 	%r588, %r611, %r705;
	mov.b32 	%r589, 2;
	// begin inline asm
	shfl.sync.down.b32 %r587, %r588, %r589, %r605, %r606;
	// end inline asm
	add.s32 	%r612, %r581, 2;
	setp.gt.s32 	%p74, %r612, %r605;
	selp.b32 	%r613, 0, %r587, %p74;
	add.s32 	%r593, %r588, %r613;
	mov.b32 	%r594, 4;
	// begin inline asm
	shfl.sync.down.b32 %r592, %r593, %r594, %r605, %r606;
	// end inline asm
	add.s32 	%r614, %r581, 4;
	setp.gt.s32 	%p75, %r614, %r605;
	selp.b32 	%r615, 0, %r592, %p75;
	add.s32 	%r598, %r593, %r615;
	mov.b32 	%r599, 8;
	// begin inline asm
	shfl.sync.down.b32 %r597, %r598, %r599, %r605, %r606;
	// end inline asm
	add.s32 	%r616, %r581, 8;
	setp.gt.s32 	%p76, %r616, %r605;
	selp.b32 	%r617, 0, %r597, %p76;
	add.s32 	%r603, %r598, %r617;
	mov.b32 	%r604, 16;
	// begin inline asm
	shfl.sync.down.b32 %r602, %r603, %r604, %r605, %r606;
	// end inline asm
	add.s32 	%r618, %r581, 16;
	setp.gt.s32 	%p77, %r618, %r605;
	selp.b32 	%r619, 0, %r602, %p77;
	add.s32 	%r751, %r603, %r619;
	setp.ne.s32 	%p78, %r581, 0;
	@%p78 bra 	$L__BB4_18;
	shr.u32 	%r620, %r7, 3;
	and.b32  	%r621, %r620, 124;
	mov.u32 	%r622, _ZZN3cub18CUB_300001_SM_10006detail6reduce18DeviceReduceKernelINS2_10policy_hubIijN4cuda3std3__44plusIiEEE10Policy1000EPijS9_iNS7_10__identityEEEvT0_PT3_T1_NS0_13GridEvenShareISH_EET2_T4_E12temp_storage;
	add.s32 	%r623, %r622, %r621;
	st.shared.u32 	[%r623+8], %r751;
$L__BB4_18:
	bar.sync 	0;
	setp.ne.s32 	%p79, %r7, 0;
	@%p79 bra 	$L__BB4_71;
	setp.gt.u32 	%p80, %r6, 32;
	ld.shared.u32 	%r624, [_ZZN3cub18CUB_300001_SM_10006detail6reduce18DeviceReduceKernelINS2_10policy_hubIijN4cuda3std3__44plusIiEEE10Policy1000EPijS9_iNS7_10__identityEEEvT0_PT3_T1_NS0_13GridEvenShareISH_EET2_T4_E12temp_storage+12];
	selp.b32 	%r625, %r624, 0, %p80;
	add.s32 	%r626, %r625, %r751;
	setp.gt.u32 	%p81, %r6, 64;
	ld.shared.u32 	%r627, [_ZZN3cub18CUB_300001_SM_10006detail6reduce18DeviceReduceKernelINS2_10policy_hubIijN4cuda3std3__44plusIiEEE10Policy1000EPijS9_iNS7_10__identityEEEvT0_PT3_T1_NS0_13GridEvenShareISH_EET2_T4_E12temp_storage+16];
	selp.b32 	%r628, %r627, 0, %p81;
	add.s32 	%r629, %r626, %r628;
	setp.gt.u32 	%p82, %r6, 96;
	ld.shared.u32 	%r630, [_ZZN3cub18CUB_300001_SM_10006detail6reduce18DeviceReduceKernelINS2_10policy_hubIijN4cuda3std3__44plusIiEEE10Policy1000EPijS9_iNS7_10__identityEEEvT0_PT3_T1_NS0_13GridEvenShareISH_EET2_T4_E12temp_storage+20];
	selp.b32 	%r631, %r630, 0, %p82;
	add.s32 	%r632, %r629, %r631;
	setp.gt.u32 	%p83, %r6, 128;
	ld.shared.u32 	%r633, [_ZZN3cub18CUB_300001_SM_10006detail6reduce18DeviceReduceKernelINS2_10policy_hubIijN4cuda3std3__44plusIiEEE10Policy1000EPijS9_iNS7_10__identityEEEvT0_PT3_T1_NS0_13GridEvenShareISH_EET2_T4_E12temp_storage+24];
	selp.b32 	%r634, %r633, 0, %p83;
	add.s32 	%r635, %r632, %r634;
	setp.gt.u32 	%p84, %r6, 160;
	ld.shared.u32 	%r636, [_ZZN3cub18CUB_300001_SM_10006detail6reduce18DeviceReduceKernelINS2_10policy_hubIijN4cuda3std3__44plusIiEEE10Policy1000EPijS9_iNS7_10__identityEEEvT0_PT3_T1_NS0_13GridEvenShareISH_EET2_T4_E12temp_storage+28];
	selp.b32 	%r637, %r636, 0, %p84;
	add.s32 	%r638, %r635, %r637;
	setp.gt.u32 	%p85, %r6, 192;
	ld.shared.u32 	%r639, [_ZZN3cub18CUB_300001_SM_10006detail6reduce18DeviceReduceKernelINS2_10policy_hubIijN4cuda3std3__44plusIiEEE10Policy1000EPijS9_iNS7_10__identityEEEvT0_PT3_T1_NS0_13GridEvenShareISH_EET2_T4_E12temp_storage+32];
	selp.b32 	%r640, %r639, 0, %p85;
	add.s32 	%r641, %r638, %r640;
	setp.gt.u32 	%p86, %r6, 224;
	ld.shared.u32 	%r642, [_ZZN3cub18CUB_300001_SM_10006detail6reduce18DeviceReduceKernelINS2_10policy_hubIijN4cuda3std3__44plusIiEEE10Policy1000EPijS9_iNS7_10__identityEEEvT0_PT3_T1_NS0_13GridEvenShareISH_EET2_T4_E12temp_storage+36];
	selp.b32 	%r643, %r642, 0, %p86;
	add.s32 	%r751, %r641, %r643;
	bra.uni 	$L__BB4_71;
$L__BB4_20:
	mov.u32 	%r39, %tid.x;
	shl.b32 	%r40, %r39, 2;
	add.s32 	%r424, %r5, %r40;
	mul.wide.u32 	%rd72, %r424, 4;
	add.s64 	%rd62, %rd1, %rd72;
	// begin inline asm
	ld.global.nc.v2.u64 {%rd60, %rd61}, [%rd62];
	// end inline asm
	mov.b64 	{%r425, %r426}, %rd61;
	mov.b64 	{%r427, %r428}, %rd60;
	add.s64 	%rd65, %rd62, 4096;
	// begin inline asm
	ld.global.nc.v2.u64 {%rd63, %rd64}, [%rd65];
	// end inline asm
	mov.b64 	{%r429, %r430}, %rd64;
	mov.b64 	{%r431, %r432}, %rd63;
	add.s64 	%rd68, %rd62, 8192;
	// begin inline asm
	ld.global.nc.v2.u64 {%rd66, %rd67}, [%rd68];
	// end inline asm
	mov.b64 	{%r433, %r434}, %rd67;
	mov.b64 	{%r435, %r436}, %rd66;
	add.s64 	%rd71, %rd62, 12288;
	// begin inline asm
	ld.global.nc.v2.u64 {%rd69, %rd70}, [%rd71];
	// end inline asm
	mov.b64 	{%r437, %r438}, %rd70;
	mov.b64 	{%r439, %r440}, %rd69;
	add.s32 	%r441, %r428, %r427;
	add.s32 	%r442, %r425, %r441;
	add.s32 	%r443, %r426, %r442;
	add.s32 	%r444, %r431, %r443;
	add.s32 	%r445, %r432, %r444;
	add.s32 	%r446, %r429, %r445;
	add.s32 	%r447, %r430, %r446;
	add.s32 	%r448, %r435, %r447;
	add.s32 	%r449, %r436, %r448;
	add.s32 	%r450, %r433, %r449;
	add.s32 	%r451, %r434, %r450;
	add.s32 	%r452, %r439, %r451;
	add.s32 	%r453, %r440, %r452;
	add.s32 	%r454, %r437, %r453;
	add.s32 	%r721, %r438, %r454;
	setp.lt.u32 	%p49, %r6, %r4;
	@%p49 bra 	$L__BB4_32;
	add.s32 	%r42, %r4, %r5;
	add.s32 	%r707, %r42, 256;
	add.s32 	%r706, %r42, %r39;
	mov.b32 	%r708, 0;
$L__BB4_22:
	add.s32 	%r5, %r5, %r4;
	add.s32 	%r456, %r1, -4096;
	setp.gt.u32 	%p50, %r5, %r456;
	@%p50 bra 	$L__BB4_24;
	add.s32 	%r457, %r5, %r40;
	mul.wide.u32 	%rd85, %r457, 4;
	add.s64 	%rd75, %rd1, %rd85;
	// begin inline asm
	ld.global.nc.v2.u64 {%rd73, %rd74}, [%rd75];
	// end inline asm
	mov.b64 	{%r458, %r459}, %rd74;
	mov.b64 	{%r460, %r461}, %rd73;
	add.s64 	%rd78, %rd75, 4096;
	// begin inline asm
	ld.global.nc.v2.u64 {%rd76, %rd77}, [%rd78];
	// end inline asm
	mov.b64 	{%r462, %r463}, %rd77;
	mov.b64 	{%r464, %r465}, %rd76;
	add.s64 	%rd81, %rd75, 8192;
	// begin inline asm
	ld.global.nc.v2.u64 {%rd79, %rd80}, [%rd81];
	// end inline asm
	mov.b64 	{%r466, %r467}, %rd80;
	mov.b64 	{%r468, %r469}, %rd79;
	add.s64 	%rd84, %rd75, 12288;
	// begin inline asm
	ld.global.nc.v2.u64 {%rd82, %rd83}, [%rd84];
	// end inline asm
	mov.b64 	{%r470, %r471}, %rd83;
	mov.b64 	{%r472, %r473}, %rd82;
	add.s32 	%r474, %r460, %r721;
	add.s32 	%r475, %r461, %r474;
	add.s32 	%r476, %r458, %r475;
	add.s32 	%r477, %r459, %r476;
	add.s32 	%r478, %r464, %r477;
	add.s32 	%r479, %r465, %r478;
	add.s32 	%r480, %r462, %r479;
	add.s32 	%r481, %r463, %r480;
	add.s32 	%r482, %r468, %r481;
	add.s32 	%r483, %r469, %r482;
	add.s32 	%r484, %r466, %r483;
	add.s32 	%r485, %r467, %r484;
	add.s32 	%r486, %r472, %r485;
	add.s32 	%r487, %r473, %r486;
	add.s32 	%r488, %r470, %r487;
	add.s32 	%r721, %r471, %r488;
	sub.s32 	%r489, %r1, %r5;
	setp.lt.u32 	%p51, %r489, %r4;
	add.s32 	%r708, %r708, 1;
	add.s32 	%r707, %r707, %r4;
	add.s32 	%r706, %r706, %r4;
	@%p51 bra 	$L__BB4_32;
	bra.uni 	$L__BB4_22;
$L__BB4_24:
	setp.le.u32 	%p52, %r1, %r5;
	@%p52 bra 	$L__BB4_32;
	sub.s32 	%r55, %r1, %r5;
	setp.ge.s32 	%p53, %r39, %r55;
	@%p53 bra 	$L__BB4_32;
	not.b32 	%r491, %r39;
	add.s32 	%r492, %r1, %r491;
	sub.s32 	%r493, %r492, %r42;
	mul.lo.s32 	%r494, %r2, %r708;
	shl.b32 	%r495, %r494, 12;
	sub.s32 	%r56, %r493, %r495;
	shr.u32 	%r496, %r492, 8;
	add.s32 	%r57, %r496, 1;
	and.b32  	%r497, %r492, 768;
	setp.eq.s32 	%p54, %r497, 768;
	mov.u32 	%r715, %r39;
	@%p54 bra 	$L__BB4_29;
	and.b32  	%r498, %r57, 3;
	neg.s32 	%r711, %r498;
	mov.u32 	%r715, %r39;
$L__BB4_28:
	.pragma "nounroll";
	mul.wide.u32 	%rd87, %r706, 4;
	add.s64 	%rd86, %rd1, %rd87;
	// begin inline asm
	ld.global.nc.u32 %r499, [%rd86];
	// end inline asm
	add.s32 	%r721, %r499, %r721;
	add.s32 	%r715, %r715, 256;
	add.s32 	%r706, %r706, 256;
	add.s32 	%r711, %r711, 1;
	setp.ne.s32 	%p55, %r711, 0;
	@%p55 bra 	$L__BB4_28;
$L__BB4_29:
	setp.lt.u32 	%p56, %r56, 768;
	@%p56 bra 	$L__BB4_32;
	add.s32 	%r719, %r715, 512;
	add.s32 	%r718, %r715, %r707;
$L__BB4_31:
	add.s32 	%r504, %r718, -256;
	mul.wide.u32 	%rd92, %r504, 4;
	add.s64 	%rd88, %rd1, %rd92;
	// begin inline asm
	ld.global.nc.u32 %r500, [%rd88];
	// end inline asm
	add.s32 	%r505, %r500, %r721;
	mul.wide.u32 	%rd93, %r718, 4;
	add.s64 	%rd89, %rd1, %rd93;
	// begin inline asm
	ld.global.nc.u32 %r501, [%rd89];
	// end inline asm
	add.s32 	%r506, %r501, %r505;
	add.s32 	%r507, %r718, 256;
	mul.wide.u32 	%rd94, %r507, 4;
	add.s64 	%rd90, %rd1, %rd94;
	// begin inline asm
	ld.global.nc.u32 %r502, [%rd90];
	// end inline asm
	add.s32 	%r508, %r502, %r506;
	add.s32 	%r509, %r718, 512;
	mul.wide.u32 	%rd95, %r509, 4;
	add.s64 	%rd91, %rd1, %rd95;
	// begin inline asm
	ld.global.nc.u32 %r503, [%rd91];
	// end inline asm
	add.s32 	%r721, %r503, %r508;
	add.s32 	%r76, %r719, 1024;
	add.s32 	%r510, %r719, 512;
	add.s32 	%r718, %r718, 1024;
	setp.lt.s32 	%p57, %r510, %r55;
	mov.u32 	%r719, %r76;
	@%p57 bra 	$L__BB4_31;
$L__BB4_32:
	// begin inline asm
	mov.u32 %r511, %laneid;
	// end inline asm
	mov.b32 	%r514, 1;
	mov.b32 	%r535, 31;
	mov.b32 	%r536, -1;
	// begin inline asm
	shfl.sync.down.b32 %r512, %r721, %r514, %r535, %r536;
	// end inline asm
	setp.gt.s32 	%p58, %r511, 30;
	selp.b32 	%r537, 0, %r512, %p58;
	add.s32 	%r518, %r537, %r721;
	mov.b32 	%r519, 2;
	// begin inline asm
	shfl.sync.down.b32 %r517, %r518, %r519, %r535, %r536;
	// end inline asm
	setp.gt.s32 	%p59, %r511, 29;
	selp.b32 	%r538, 0, %r517, %p59;
	add.s32 	%r523, %r518, %r538;
	mov.b32 	%r524, 4;
	// begin inline asm
	shfl.sync.down.b32 %r522, %r523, %r524, %r535, %r536;
	// end inline asm
	setp.gt.s32 	%p60, %r511, 27;
	selp.b32 	%r539, 0, %r522, %p60;
	add.s32 	%r528, %r523, %r539;
	mov.b32 	%r529, 8;
	// begin inline asm
	shfl.sync.down.b32 %r527, %r528, %r529, %r535, %r536;
	// end inline asm
	setp.gt.s32 	%p61, %r511, 23;
	selp.b32 	%r540, 0, %r527, %p61;
	add.s32 	%r533, %r528, %r540;
	mov.b32 	%r534, 16;
	// begin inline asm
	shfl.sync.down.b32 %r532, %r533, %r534, %r535, %r536;
	// end inline asm
	setp.gt.s32 	%p62, %r511, 15;
	selp.b32 	%r541, 0, %r532, %p62;
	add.s32 	%r751, %r533, %r541;
	setp.ne.s32 	%p63, %r511, 0;
	@%p63 bra 	$L__BB4_34;
	shr.u32 	%r542, %r39, 3;
	and.b32  	%r543, %r542, 124;
	mov.u32 	%r544, _ZZN3cub18CUB_300001_SM_10006detail6reduce18DeviceReduceKernelINS2_10policy_hubIijN4cuda3std3__44plusIiEEE10Policy1000EPijS9_iNS7_10__identityEEEvT0_PT3_T1_NS0_13GridEvenShareISH_EET2_T4_E12temp_storage;
	add.s32 	%r545, %r544, %r543;
	st.shared.u32 	[%r545+8], %r751;
$L__BB4_34:
	bar.sync 	0;
	setp.ne.s32 	%p64, %r39, 0;
	@%p64 bra 	$L__BB4_71;
	ld.shared.u32 	%r546, [_ZZN3cub18CUB_300001_SM_10006detail6reduce18DeviceReduceKernelINS2_10policy_hubIijN4cuda3std3__44plusIiEEE10Policy1000EPijS9_iNS7_10__identityEEEvT0_PT3_T1_NS0_13GridEvenShareISH_EET2_T4_E12temp_storage+12];
	add.s32 	%r547, %r546, %r751;
	ld.shared.u32 	%r548, [_ZZN3cub18CUB_300001_SM_10006detail6reduce18DeviceReduceKernelINS2_10policy_hubIijN4cuda3std3__44plusIiEEE10Policy1000EPijS9_iNS7_10__identityEEEvT0_PT3_T1_NS0_13GridEvenShareISH_EET2_T4_E12temp_storage+16];
	add.s32 	%r549, %r547, %r548;
	ld.shared.u32 	%r550, [_ZZN3cub18CUB_300001_SM_10006detail6reduce18DeviceReduceKernelINS2_10policy_hubIijN4cuda3std3__44plusIiEEE10Policy1000EPijS9_iNS7_10__identityEEEvT0_PT3_T1_NS0_13GridEvenShareISH_EET2_T4_E12temp_storage+20];
	add.s32 	%r551, %r549, %r550;
	ld.shared.u32 	%r552, [_ZZN3cub18CUB_300001_SM_10006detail6reduce18DeviceReduceKernelINS2_10policy_hubIijN4cuda3std3__44plusIiEEE10Policy1000EPijS9_iNS7_10__identityEEEvT0_PT3_T1_NS0_13GridEvenShareISH_EET2_T4_E12temp_storage+24];
	add.s32 	%r553, %r551, %r552;
	ld.shared.u32 	%r554, [_ZZN3cub18CUB_300001_SM_10006detail6reduce18DeviceReduceKernelINS2_10policy_hubIijN4cuda3std3__44plusIiEEE10Policy1000EPijS9_iNS7_10__identityEEEvT0_PT3_T1_NS0_13GridEvenShareISH_EET2_T4_E12temp_storage+28];
	add.s32 	%r555, %r553, %r554;
	ld.shared.u32 	%r556, [_ZZN3cub18CUB_300001_SM_10006detail6reduce18DeviceReduceKernelINS2_10policy_hubIijN4cuda3std3__44plusIiEEE10Policy1000EPijS9_iNS7_10__identityEEEvT0_PT3_T1_NS0_13GridEvenShareISH_EET2_T4_E12temp_storage+32];
	add.s32 	%r557, %r555, %r556;
	ld.shared.u32 	%r558, [_ZZN3cub18CUB_300001_SM_10006detail6reduce18DeviceReduceKernelINS2_10policy_hubIijN4cuda3std3__44plusIiEEE10Policy1000EPijS9_iNS7_10__identityEEEvT0_PT3_T1_NS0_13GridEvenShareISH_EET2_T4_E12temp_storage+36];
	add.s32 	%r751, %r557, %r558;
	bra.uni 	$L__BB4_71;
$L__BB4_36:
	sub.s32 	%r81, %r1, %r5;
	setp.gt.u32 	%p2, %r81, 4095;
	@%p2 bra 	$L__BB4_55;
	mov.u32 	%r82, %tid.x;
	setp.ge.u32 	%p19, %r82, %r81;
	mov.b32 	%r734, 0;
	mov.u32 	%r728, %r82;
	@%p19 bra 	$L__BB4_39;
	add.s32 	%r293, %r5, %r82;
	mul.wide.u32 	%rd49, %r293, 4;
	add.s64 	%rd48, %rd1, %rd49;
	// begin inline asm
	ld.global.nc.u32 %r734, [%rd48];
	// end inline asm
	add.s32 	%r728, %r82, 256;
$L__BB4_39:
	setp.ge.u32 	%p20, %r728, %r81;
	@%p20 bra 	$L__BB4_46;
	not.b32 	%r295, %r728;
	add.s32 	%r87, %r1, %r295;
	and.b32  	%r296, %r87, 768;
	setp.eq.s32 	%p21, %r296, 768;
	@%p21 bra 	$L__BB4_43;
	add.s32 	%r725, %r728, %r5;
	shr.u32 	%r297, %r87, 8;
	add.s32 	%r298, %r297, 1;
	and.b32  	%r299, %r298, 3;
	neg.s32 	%r724, %r299;
$L__BB4_42:
	.pragma "nounroll";
	mul.wide.u32 	%rd51, %r725, 4;
	add.s64 	%rd50, %rd1, %rd51;
	// begin inline asm
	ld.global.nc.u32 %r300, [%rd50];
	// end inline asm
	add.s32 	%r734, %r300, %r734;
	add.s32 	%r728, %r728, 256;
	add.s32 	%r725, %r725, 256;
	add.s32 	%r724, %r724, 1;
	setp.ne.s32 	%p22, %r724, 0;
	@%p22 bra 	$L__BB4_42;
$L__BB4_43:
	sub.s32 	%r301, %r87, %r5;
	setp.lt.u32 	%p23, %r301, 768;
	@%p23 bra 	$L__BB4_46;
	add.s32 	%r732, %r728, 512;
	add.s32 	%r731, %r728, %r5;
$L__BB4_45:
	mul.wide.u32 	%rd56, %r731, 4;
	add.s64 	%rd52, %rd1, %rd56;
	// begin inline asm
	ld.global.nc.u32 %r302, [%rd52];
	// end inline asm
	add.s32 	%r306, %r302, %r734;
	add.s32 	%r307, %r731, 256;
	mul.wide.u32 	%rd57, %r307, 4;
	add.s64 	%rd53, %rd1, %rd57;
	// begin inline asm
	ld.global.nc.u32 %r303, [%rd53];
	// end inline asm
	add.s32 	%r308, %r303, %r306;
	add.s32 	%r309, %r731, 512;
	mul.wide.u32 	%rd58, %r309, 4;
	add.s64 	%rd54, %rd1, %rd58;
	// begin inline asm
	ld.global.nc.u32 %r304, [%rd54];
	// end inline asm
	add.s32 	%r310, %r304, %r308;
	add.s32 	%r311, %r731, 768;
	mul.wide.u32 	%rd59, %r311, 4;
	add.s64 	%rd55, %rd1, %rd59;
	// begin inline asm
	ld.global.nc.u32 %r305, [%rd55];
	// end inline asm
	add.s32 	%r734, %r305, %r310;
	add.s32 	%r107, %r732, 1024;
	add.s32 	%r312, %r732, 512;
	add.s32 	%r731, %r731, 1024;
	setp.lt.s32 	%p24, %r312, %r81;
	mov.u32 	%r732, %r107;
	@%p24 bra 	$L__BB4_45;
$L__BB4_46:
	setp.lt.u32 	%p25, %r81, 256;
	@%p25 bra 	$L__BB4_51;
	// begin inline asm
	mov.u32 %r376, %laneid;
	// end inline asm
	mov.b32 	%r379, 1;
	mov.b32 	%r400, 31;
	mov.b32 	%r401, -1;
	// begin inline asm
	shfl.sync.down.b32 %r377, %r734, %r379, %r400, %r401;
	// end inline asm
	setp.gt.s32 	%p41, %r376, 30;
	selp.b32 	%r402, 0, %r377, %p41;
	add.s32 	%r383, %r402, %r734;
	mov.b32 	%r384, 2;
	// begin inline asm
	shfl.sync.down.b32 %r382, %r383, %r384, %r400, %r401;
	// end inline asm
	setp.gt.s32 	%p42, %r376, 29;
	selp.b32 	%r403, 0, %r382, %p42;
	add.s32 	%r388, %r383, %r403;
	mov.b32 	%r389, 4;
	// begin inline asm
	shfl.sync.down.b32 %r387, %r388, %r389, %r400, %r401;
	// end inline asm
	setp.gt.s32 	%p43, %r376, 27;
	selp.b32 	%r404, 0, %r387, %p43;
	add.s32 	%r393, %r388, %r404;
	mov.b32 	%r394, 8;
	// begin inline asm
	shfl.sync.down.b32 %r392, %r393, %r394, %r400, %r401;
	// end inline asm
	setp.gt.s32 	%p44, %r376, 23;
	selp.b32 	%r405, 0, %r392, %p44;
	add.s32 	%r398, %r393, %r405;
	mov.b32 	%r399, 16;
	// begin inline asm
	shfl.sync.down.b32 %r397, %r398, %r399, %r400, %r401;
	// end inline asm
	setp.gt.s32 	%p45, %r376, 15;
	selp.b32 	%r406, 0, %r397, %p45;
	add.s32 	%r751, %r398, %r406;
	setp.ne.s32 	%p46, %r376, 0;
	@%p46 bra 	$L__BB4_49;
	shr.u32 	%r407, %r82, 3;
	and.b32  	%r408, %r407, 124;
	mov.u32 	%r409, _ZZN3cub18CUB_300001_SM_10006detail6reduce18DeviceReduceKernelINS2_10policy_hubIijN4cuda3std3__44plusIiEEE10Policy1000EPijS9_iNS7_10__identityEEEvT0_PT3_T1_NS0_13GridEvenShareISH_EET2_T4_E12temp_storage;
	add.s32 	%r410, %r409, %r408;
	st.shared.u32 	[%r410+8], %r751;
$L__BB4_49:
	bar.sync 	0;
	setp.ne.s32 	%p47, %r82, 0;
	@%p47 bra 	$L__BB4_71;
	ld.shared.u32 	%r411, [_ZZN3cub18CUB_300001_SM_10006detail6reduce18DeviceReduceKernelINS2_10policy_hubIijN4cuda3std3__44plusIiEEE10Policy1000EPijS9_iNS7_10__identityEEEvT0_PT3_T1_NS0_13GridEvenShareISH_EET2_T4_E12temp_storage+12];
	add.s32 	%r412, %r411, %r751;
	ld.shared.u32 	%r413, [_ZZN3cub18CUB_300001_SM_10006detail6reduce18DeviceReduceKernelINS2_10policy_hubIijN4cuda3std3__44plusIiEEE10Policy1000EPijS9_iNS7_10__identityEEEvT0_PT3_T1_NS0_13GridEvenShareISH_EET2_T4_E12temp_storage+16];
	add.s32 	%r414, %r412, %r413;
	ld.shared.u32 	%r415, [_ZZN3cub18CUB_300001_SM_10006detail6reduce18DeviceReduceKernelINS2_10policy_hubIijN4cuda3std3__44plusIiEEE10Policy1000EPijS9_iNS7_10__identityEEEvT0_PT3_T1_NS0_13GridEvenShareISH_EET2_T4_E12temp_storage+20];
	add.s32 	%r416, %r414, %r415;
	ld.shared.u32 	%r417, [_ZZN3cub18CUB_300001_SM_10006detail6reduce18DeviceReduceKernelINS2_10policy_hubIijN4cuda3std3__44plusIiEEE10Policy1000EPijS9_iNS7_10__identityEEEvT0_PT3_T1_NS0_13GridEvenShareISH_EET2_T4_E12temp_storage+24];
	add.s32 	%r418, %r416, %r417;
	ld.shared.u32 	%r419, [_ZZN3cub18CUB_300001_SM_10006detail6reduce18DeviceReduceKernelINS2_10policy_hubIijN4cuda3std3__44plusIiEEE10Policy1000EPijS9_iNS7_10__identityEEEvT0_PT3_T1_NS0_13GridEvenShareISH_EET2_T4_E12temp_storage+28];
	add.s32 	%r420, %r418, %r419;
	ld.shared.u32 	%r421, [_ZZN3cub18CUB_300001_SM_10006detail6reduce18DeviceReduceKernelINS2_10policy_hubIijN4cuda3std3__44plusIiEEE10Policy1000EPijS9_iNS7_10__identityEEEvT0_PT3_T1_NS0_13GridEvenShareISH_EET2_T4_E12temp_storage+32];
	add.s32 	%r422, %r420, %r421;
	ld.shared.u32 	%r423, [_ZZN3cub18CUB_300001_SM_10006detail6reduce18DeviceReduceKernelINS2_10policy_hubIijN4cuda3std3__44plusIiEEE10Policy1000EPijS9_iNS7_10__identityEEEvT0_PT3_T1_NS0_13GridEvenShareISH_EET2_T4_E12temp_storage+36];
	add.s32 	%r751, %r422, %r423;
	bra.uni 	$L__BB4_71;
$L__BB4_51:
	// begin inline asm
	mov.u32 %r313, %laneid;
	// end inline asm
	and.b32  	%r339, %r82, 992;
	add.s32 	%r340, %r339, 32;
	setp.gt.u32 	%p26, %r340, %r81;
	not.b32 	%r341, %r339;
	add.s32 	%r342, %r81, %r341;
	selp.b32 	%r337, %r342, 31, %p26;
	mov.b32 	%r316, 1;
	mov.b32 	%r338, -1;
	// begin inline asm
	shfl.sync.down.b32 %r314, %r734, %r316, %r337, %r338;
	// end inline asm
	setp.lt.s32 	%p27, %r313, %r337;
	selp.b32 	%r343, %r314, 0, %p27;
	add.s32 	%r320, %r343, %r734;
	mov.b32 	%r321, 2;
	// begin inline asm
	shfl.sync.down.b32 %r319, %r320, %r321, %r337, %r338;
	// end inline asm
	add.s32 	%r344, %r313, 2;
	setp.gt.s32 	%p28, %r344, %r337;
	selp.b32 	%r345, 0, %r319, %p28;
	add.s32 	%r325, %r320, %r345;
	mov.b32 	%r326, 4;
	// begin inline asm
	shfl.sync.down.b32 %r324, %r325, %r326, %r337, %r338;
	// end inline asm
	add.s32 	%r346, %r313, 4;
	setp.gt.s32 	%p29, %r346, %r337;
	selp.b32 	%r347, 0, %r324, %p29;
	add.s32 	%r330, %r325, %r347;
	mov.b32 	%r331, 8;
	// begin inline asm
	shfl.sync.down.b32 %r329, %r330, %r331, %r337, %r338;
	// end inline asm
	add.s32 	%r348, %r313, 8;
	setp.gt.s32 	%p30, %r348, %r337;
	selp.b32 	%r349, 0, %r329, %p30;
	add.s32 	%r335, %r330, %r349;
	mov.b32 	%r336, 16;
	// begin inline asm
	shfl.sync.down.b32 %r334, %r335, %r336, %r337, %r338;
	// end inline asm
	add.s32 	%r350, %r313, 16;
	setp.gt.s32 	%p31, %r350, %r337;
	selp.b32 	%r351, 0, %r334, %p31;
	add.s32 	%r751, %r335, %r351;
	setp.ne.s32 	%p32, %r313, 0;
	@%p32 bra 	$L__BB4_53;
	shr.u32 	%r352, %r82, 3;
	and.b32  	%r353, %r352, 124;
	mov.u32 	%r354, _ZZN3cub18CUB_300001_SM_10006detail6reduce18DeviceReduceKernelINS2_10policy_hubIijN4cuda3std3__44plusIiEEE10Policy1000EPijS9_iNS7_10__identityEEEvT0_PT3_T1_NS0_13GridEvenShareISH_EET2_T4_E12temp_storage;
	add.s32 	%r355, %r354, %r353;
	st.shared.u32 	[%r355+8], %r751;
$L__BB4_53:
	bar.sync 	0;
	setp.ne.s32 	%p33, %r82, 0;
	@%p33 bra 	$L__BB4_71;
	setp.gt.u32 	%p34, %r81, 32;
	ld.shared.u32 	%r356, [_ZZN3cub18CUB_300001_SM_10006detail6reduce18DeviceReduceKernelINS2_10policy_hubIijN4cuda3std3__44plusIiEEE10Policy1000EPijS9_iNS7_10__identityEEEvT0_PT3_T1_NS0_13GridEvenShareISH_EET2_T4_E12temp_storage+12];
	selp.b32 	%r357, %r356, 0, %p34;
	add.s32 	%r358, %r357, %r751;
	setp.gt.u32 	%p35, %r81, 64;
	ld.shared.u32 	%r359, [_ZZN3cub18CUB_300001_SM_10006detail6reduce18DeviceReduceKernelINS2_10policy_hubIijN4cuda3std3__44plusIiEEE10Policy1000EPijS9_iNS7_10__identityEEEvT0_PT3_T1_NS0_13GridEvenShareISH_EET2_T4_E12temp_storage+16];
	selp.b32 	%r360, %r359, 0, %p35;
	add.s32 	%r361, %r358, %r360;
	setp.gt.u32 	%p36, %r81, 96;
	ld.shared.u32 	%r362, [_ZZN3cub18CUB_300001_SM_10006detail6reduce18DeviceReduceKernelINS2_10policy_hubIijN4cuda3std3__44plusIiEEE10Policy1000EPijS9_iNS7_10__identityEEEvT0_PT3_T1_NS0_13GridEvenShareISH_EET2_T4_E12temp_storage+20];
	selp.b32 	%r363, %r362, 0, %p36;
	add.s32 	%r364, %r361, %r363;
	setp.gt.u32 	%p37, %r81, 128;
	ld.shared.u32 	%r365, [_ZZN3cub18CUB_300001_SM_10006detail6reduce18DeviceReduceKernelINS2_10policy_hubIijN4cuda3std3__44plusIiEEE10Policy1000EPijS9_iNS7_10__identityEEEvT0_PT3_T1_NS0_13GridEvenShareISH_EET2_T4_E12temp_storage+24];
	selp.b32 	%r366, %r365, 0, %p37;
	add.s32 	%r367, %r364, %r366;
	setp.gt.u32 	%p38, %r81, 160;
	ld.shared.u32 	%r368, [_ZZN3cub18CUB_300001_SM_10006detail6reduce18DeviceReduceKernelINS2_10policy_hubIijN4cuda3std3__44plusIiEEE10Policy1000EPijS9_iNS7_10__identityEEEvT0_PT3_T1_NS0_13GridEvenShareISH_EET2_T4_E12temp_storage+28];
	selp.b32 	%r369, %r368, 0, %p38;
	add.s32 	%r370, %r367, %r369;
	setp.gt.u32 	%p39, %r81, 192;
	ld.shared.u32 	%r371, [_ZZN3cub18CUB_300001_SM_10006detail6reduce18DeviceReduceKernelINS2_10policy_hubIijN4cuda3std3__44plusIiEEE10Policy1000EPijS9_iNS7_10__identityEEEvT0_PT3_T1_NS0_13GridEvenShareISH_EET2_T4_E12temp_storage+32];
	selp.b32 	%r372, %r371, 0, %p39;
	add.s32 	%r373, %r370, %r372;
	setp.gt.u32 	%p40, %r81, 224;
	ld.shared.u32 	%r374, [_ZZN3cub18CUB_300001_SM_10006detail6reduce18DeviceReduceKernelINS2_10policy_hubIijN4cuda3std3__44plusIiEEE10Policy1000EPijS9_iNS7_10__identityEEEvT0_PT3_T1_NS0_13GridEvenShareISH_EET2_T4_E12temp_storage+36];
	selp.b32 	%r375, %r374, 0, %p40;
	add.s32 	%r751, %r373, %r375;
	bra.uni 	$L__BB4_71;
$L__BB4_55:
	mov.u32 	%r114, %tid.x;
	add.s32 	%r172, %r114, %r5;
	mul.wide.u32 	%rd20, %r172, 4;
	add.s64 	%rd4, %rd1, %rd20;
	// begin inline asm
	ld.global.nc.u32 %r156, [%rd4];
	// end inline asm
	add.s64 	%rd5, %rd4, 1024;
	// begin inline asm
	ld.global.nc.u32 %r157, [%rd5];
	// end inline asm
	add.s64 	%rd6, %rd4, 2048;
	// begin inline asm
	ld.global.nc.u32 %r158, [%rd6];
	// end inline asm
	add.s64 	%rd7, %rd4, 3072;
	// begin inline asm
	ld.global.nc.u32 %r159, [%rd7];
	// end inline asm
	add.s64 	%rd8, %rd4, 4096;
	// begin inline asm
	ld.global.nc.u32 %r160, [%rd8];
	// end inline asm
	add.s64 	%rd9, %rd4, 5120;
	// begin inline asm
	ld.global.nc.u32 %r161, [%rd9];
	// end inline asm
	add.s64 	%rd10, %rd4, 6144;
	// begin inline asm
	ld.global.nc.u32 %r162, [%rd10];
	// end inline asm
	add.s64 	%rd11, %rd4, 7168;
	// begin inline asm
	ld.global.nc.u32 %r163, [%rd11];
	// end inline asm
	add.s64 	%rd12, %rd4, 8192;
	// begin inline asm
	ld.global.nc.u32 %r164, [%rd12];
	// end inline asm
	add.s64 	%rd13, %rd4, 9216;
	// begin inline asm
	ld.global.nc.u32 %r165, [%rd13];
	// end inline asm
	add.s64 	%rd14, %rd4, 10240;
	// begin inline asm
	ld.global.nc.u32 %r166, [%rd14];
	// end inline asm
	add.s64 	%rd15, %rd4, 11264;
	// begin inline asm
	ld.global.nc.u32 %r167, [%rd15];
	// end inline asm
	add.s64 	%rd16, %rd4, 12288;
	// begin inline asm
	ld.global.nc.u32 %r168, [%rd16];
	// end inline asm
	add.s64 	%rd17, %rd4, 13312;
	// begin inline asm
	ld.global.nc.u32 %r169, [%rd17];
	// end inline asm
	add.s64 	%rd18, %rd4, 14336;
	// begin inline asm
	ld.global.nc.u32 %r170, [%rd18];
	// end inline asm
	add.s64 	%rd19, %rd4, 15360;
	// begin inline asm
	ld.global.nc.u32 %r171, [%rd19];
	// end inline asm
	add.s32 	%r173, %r157, %r156;
	add.s32 	%r174, %r158, %r173;
	add.s32 	%r175, %r159, %r174;
	add.s32 	%r176, %r160, %r175;
	add.s32 	%r177, %r161, %r176;
	add.s32 	%r178, %r162, %r177;
	add.s32 	%r179, %r163, %r178;
	add.s32 	%r180, %r164, %r179;
	add.s32 	%r181, %r165, %r180;
	add.s32 	%r182, %r166, %r181;
	add.s32 	%r183, %r167, %r182;
	add.s32 	%r184, %r168, %r183;
	add.s32 	%r185, %r169, %r184;
	add.s32 	%r186, %r170, %r185;
	add.s32 	%r750, %r171, %r186;
	setp.lt.u32 	%p3, %r81, %r4;
	@%p3 bra 	$L__BB4_67;
	add.s32 	%r116, %r4, %r5;
	add.s32 	%r736, %r116, 256;
	add.s32 	%r735, %r116, %r114;
	mov.b32 	%r737, 0;
$L__BB4_57:
	add.s32 	%r5, %r5, %r4;
	add.s32 	%r188, %r1, -4096;
	setp.gt.u32 	%p4, %r5, %r188;
	@%p4 bra 	$L__BB4_59;
	add.s32 	%r205, %r114, %r5;
	mul.wide.u32 	%rd37, %r205, 4;
	add.s64 	%rd21, %rd1, %rd37;
	// begin inline asm
	ld.global.nc.u32 %r189, [%rd21];
	// end inline asm
	add.s64 	%rd22, %rd21, 1024;
	// begin inline asm
	ld.global.nc.u32 %r190, [%rd22];
	// end inline asm
	add.s64 	%rd23, %rd21, 2048;
	// begin inline asm
	ld.global.nc.u32 %r191, [%rd23];
	// end inline asm
	add.s64 	%rd24, %rd21, 3072;
	// begin inline asm
	ld.global.nc.u32 %r192, [%rd24];
	// end inline asm
	add.s64 	%rd25, %rd21, 4096;
	// begin inline asm
	ld.global.nc.u32 %r193, [%rd25];
	// end inline asm
	add.s64 	%rd26, %rd21, 5120;
	// begin inline asm
	ld.global.nc.u32 %r194, [%rd26];
	// end inline asm
	add.s64 	%rd27, %rd21, 6144;
	// begin inline asm
	ld.global.nc.u32 %r195, [%rd27];
	// end inline asm
	add.s64 	%rd28, %rd21, 7168;
	// begin inline asm
	ld.global.nc.u32 %r196, [%rd28];
	// end inline asm
	add.s64 	%rd29, %rd21, 8192;
	// begin inline asm
	ld.global.nc.u32 %r197, [%rd29];
	// end inline asm
	add.s64 	%rd30, %rd21, 9216;
	// begin inline asm
	ld.global.nc.u32 %r198, [%rd30];
	// end inline asm
	add.s64 	%rd31, %rd21, 10240;
	// begin inline asm
	ld.global.nc.u32 %r199, [%rd31];
	// end inline asm
	add.s64 	%rd32, %rd21, 11264;
	// begin inline asm
	ld.global.nc.u32 %r200, [%rd32];
	// end inline asm
	add.s64 	%rd33, %rd21, 12288;
	// begin inline asm
	ld.global.nc.u32 %r201, [%rd33];
	// end inline asm
	add.s64 	%rd34, %rd21, 13312;
	// begin inline asm
	ld.global.nc.u32 %r202, [%rd34];
	// end inline asm
	add.s64 	%rd35, %rd21, 14336;
	// begin inline asm
	ld.global.nc.u32 %r203, [%rd35];
	// end inline asm
	add.s64 	%rd36, %rd21, 15360;
	// begin inline asm
	ld.global.nc.u32 %r204, [%rd36];
	// end inline asm
	add.s32 	%r206, %r189, %r750;
	add.s32 	%r207, %r190, %r206;
	add.s32 	%r208, %r191, %r207;
	add.s32 	%r209, %r192, %r208;
	add.s32 	%r210, %r193, %r209;
	add.s32 	%r211, %r194, %r210;
	add.s32 	%r212, %r195, %r211;
	add.s32 	%r213, %r196, %r212;
	add.s32 	%r214, %r197, %r213;
	add.s32 	%r215, %r198, %r214;
	add.s32 	%r216, %r199, %r215;
	add.s32 	%r217, %r200, %r216;
	add.s32 	%r218, %r201, %r217;
	add.s32 	%r219, %r202, %r218;
	add.s32 	%r220, %r203, %r219;
	add.s32 	%r750, %r204, %r220;
	sub.s32 	%r221, %r1, %r5;
	setp.lt.u32 	%p5, %r221, %r4;
	add.s32 	%r737, %r737, 1;
	add.s32 	%r736, %r736, %r4;
	add.s32 	%r735, %r735, %r4;
	@%p5 bra 	$L__BB4_67;
	bra.uni 	$L__BB4_57;
$L__BB4_59:
	setp.le.u32 	%p6, %r1, %r5;
	@%p6 bra 	$L__BB4_67;
	sub.s32 	%r129, %r1, %r5;
	setp.ge.s32 	%p7, %r114, %r129;
	@%p7 bra 	$L__BB4_67;
	not.b32 	%r223, %r114;
	add.s32 	%r224, %r1, %r223;
	sub.s32 	%r225, %r224, %r116;
	mul.lo.s32 	%r226, %r2, %r737;
	shl.b32 	%r227, %r226, 12;
	sub.s32 	%r130, %r225, %r227;
	shr.u32 	%r228, %r224, 8;
	add.s32 	%r131, %r228, 1;
	and.b32  	%r229, %r224, 768;
	setp.eq.s32 	%p8, %r229, 768;
	mov.u32 	%r744, %r114;
	@%p8 bra 	$L__BB4_64;
	and.b32  	%r230, %r131, 3;
	neg.s32 	%r740, %r230;
	mov.u32 	%r744, %r114;
$L__BB4_63:
	.pragma "nounroll";
	mul.wide.u32 	%rd39, %r735, 4;
	add.s64 	%rd38, %rd1, %rd39;
	// begin inline asm
	ld.global.nc.u32 %r231, [%rd38];
	// end inline asm
	add.s32 	%r750, %r231, %r750;
	add.s32 	%r744, %r744, 256;
	add.s32 	%r735, %r735, 256;
	add.s32 	%r740, %r740, 1;
	setp.ne.s32 	%p9, %r740, 0;
	@%p9 bra 	$L__BB4_63;
$L__BB4_64:
	setp.lt.u32 	%p10, %r130, 768;
	@%p10 bra 	$L__BB4_67;
	add.s32 	%r748, %r744, 512;
	add.s32 	%r747, %r744, %r736;
$L__BB4_66:
	add.s32 	%r236, %r747, -256;
	mul.wide.u32 	%rd44, %r236, 4;
	add.s64 	%rd40, %rd1, %rd44;
	// begin inline asm
	ld.global.nc.u32 %r232, [%rd40];
	// end inline asm
	add.s32 	%r237, %r232, %r750;
	mul.wide.u32 	%rd45, %r747, 4;
	add.s64 	%rd41, %rd1, %rd45;
	// begin inline asm
	ld.global.nc.u32 %r233, [%rd41];
	// end inline asm
	add.s32 	%r238, %r233, %r237;
	add.s32 	%r239, %r747, 256;
	mul.wide.u32 	%rd46, %r239, 4;
	add.s64 	%rd42, %rd1, %rd46;
	// begin inline asm
	ld.global.nc.u32 %r234, [%rd42];
	// end inline asm
	add.s32 	%r240, %r234, %r238;
	add.s32 	%r241, %r747, 512;
	mul.wide.u32 	%rd47, %r241, 4;
	add.s64 	%rd43, %rd1, %rd47;
	// begin inline asm
	ld.global.nc.u32 %r235, [%rd43];
	// end inline asm
	add.s32 	%r750, %r235, %r240;
	add.s32 	%r150, %r748, 1024;
	add.s32 	%r242, %r748, 512;
	add.s32 	%r747, %r747, 1024;
	setp.lt.s32 	%p11, %r242, %r129;
	mov.u32 	%r748, %r150;
	@%p11 bra 	$L__BB4_66;
$L__BB4_67:
	// begin inline asm
	mov.u32 %r243, %laneid;
	// end inline asm
	mov.b32 	%r246, 1;
	mov.b32 	%r267, 31;
	mov.b32 	%r268, -1;
	// begin inline asm
	shfl.sync.down.b32 %r244, %r750, %r246, %r267, %r268;
	// end inline asm
	setp.gt.s32 	%p12, %r243, 30;
	selp.b32 	%r269, 0, %r244, %p12;
	add.s32 	%r250, %r269, %r750;
	mov.b32 	%r251, 2;
	// begin inline asm
	shfl.sync.down.b32 %r249, %r250, %r251, %r267, %r268;
	// end inline asm
	setp.gt.s32 	%p13, %r243, 29;
	selp.b32 	%r270, 0, %r249, %p13;
	add.s32 	%r255, %r250, %r270;
	mov.b32 	%r256, 4;
	// begin inline asm
	shfl.sync.down.b32 %r254, %r255, %r256, %r267, %r268;
	// end inline asm
	setp.gt.s32 	%p14, %r243, 27;
	selp.b32 	%r271, 0, %r254, %p14;
	add.s32 	%r260, %r255, %r271;
	mov.b32 	%r261, 8;
	// begin inline asm
	shfl.sync.down.b32 %r259, %r260, %r261, %r267, %r268;
	// end inline asm
	setp.gt.s32 	%p15, %r243, 23;
	selp.b32 	%r272, 0, %r259, %p15;
	add.s32 	%r265, %r260, %r272;
	mov.b32 	%r266, 16;
	// begin inline asm
	shfl.sync.down.b32 %r264, %r265, %r266, %r267, %r268;
	// end inline asm
	setp.gt.s32 	%p16, %r243, 15;
	selp.b32 	%r273, 0, %r264, %p16;
	add.s32 	%r751, %r265, %r273;
	setp.ne.s32 	%p17, %r243, 0;
	@%p17 bra 	$L__BB4_69;
	shr.u32 	%r274, %r114, 3;
	and.b32  	%r275, %r274, 124;
	mov.u32 	%r276, _ZZN3cub18CUB_300001_SM_10006detail6reduce18DeviceReduceKernelINS2_10policy_hubIijN4cuda3std3__44plusIiEEE10Policy1000EPijS9_iNS7_10__identityEEEvT0_PT3_T1_NS0_13GridEvenShareISH_EET2_T4_E12temp_storage;
	add.s32 	%r277, %r276, %r275;
	st.shared.u32 	[%r277+8], %r751;
$L__BB4_69:
	bar.sync 	0;
	setp.ne.s32 	%p18, %r114, 0;
	@%p18 bra 	$L__BB4_71;
	ld.shared.u32 	%r278, [_ZZN3cub18CUB_300001_SM_10006detail6reduce18DeviceReduceKernelINS2_10policy_hubIijN4cuda3std3__44plusIiEEE10Policy1000EPijS9_iNS7_10__identityEEEvT0_PT3_T1_NS0_13GridEvenShareISH_EET2_T4_E12temp_storage+12];
	add.s32 	%r279, %r278, %r751;
	ld.shared.u32 	%r280, [_ZZN3cub18CUB_300001_SM_10006detail6reduce18DeviceReduceKernelINS2_10policy_hubIijN4cuda3std3__44plusIiEEE10Policy1000EPijS9_iNS7_10__identityEEEvT0_PT3_T1_NS0_13GridEvenShareISH_EET2_T4_E12temp_storage+16];
	add.s32 	%r281, %r279, %r280;
	ld.shared.u32 	%r282, [_ZZN3cub18CUB_300001_SM_10006detail6reduce18DeviceReduceKernelINS2_10policy_hubIijN4cuda3std3__44plusIiEEE10Policy1000EPijS9_iNS7_10__identityEEEvT0_PT3_T1_NS0_13GridEvenShareISH_EET2_T4_E12temp_storage+20];
	add.s32 	%r283, %r281, %r282;
	ld.shared.u32 	%r284, [_ZZN3cub18CUB_300001_SM_10006detail6reduce18DeviceReduceKernelINS2_10policy_hubIijN4cuda3std3__44plusIiEEE10Policy1000EPijS9_iNS7_10__identityEEEvT0_PT3_T1_NS0_13GridEvenShareISH_EET2_T4_E12temp_storage+24];
	add.s32 	%r285, %r283, %r284;
	ld.shared.u32 	%r286, [_ZZN3cub18CUB_300001_SM_10006detail6reduce18DeviceReduceKernelINS2_10policy_hubIijN4cuda3std3__44plusIiEEE10Policy1000EPijS9_iNS7_10__identityEEEvT0_PT3_T1_NS0_13GridEvenShareISH_EET2_T4_E12temp_storage+28];
	add.s32 	%r287, %r285, %r286;
	ld.shared.u32 	%r288, [_ZZN3cub18CUB_300001_SM_10006detail6reduce18DeviceReduceKernelINS2_10policy_hubIijN4cuda3std3__44plusIiEEE10Policy1000EPijS9_iNS7_10__identityEEEvT0_PT3_T1_NS0_13GridEvenShareISH_EET2_T4_E12temp_storage+32];
	add.s32 	%r289, %r287, %r288;
	ld.shared.u32 	%r290, [_ZZN3cub18CUB_300001_SM_10006detail6reduce18DeviceReduceKernelINS2_10policy_hubIijN4cuda3std3__44plusIiEEE10Policy1000EPijS9_iNS7_10__identityEEEvT0_PT3_T1_NS0_13GridEvenShareISH_EET2_T4_E12temp_storage+36];
	add.s32 	%r751, %r289, %r290;
$L__BB4_71:
	mov.u32 	%r692, %tid.x;
	setp.ne.s32 	%p94, %r692, 0;
	@%p94 bra 	$L__BB4_73;
	ld.param.u64 	%rd111, [_ZN3cub18CUB_300001_SM_10006detail6reduce18DeviceReduceKernelINS2_10policy_hubIijN4cuda3std3__44plusIiEEE10Policy1000EPijS9_iNS7_10__identityEEEvT0_PT3_T1_NS0_13GridEvenShareISH_EET2_T4__param_1];
	cvta.to.global.u64 	%rd108, %rd111;
	mul.wide.u32 	%rd109, %r3, 4;
	add.s64 	%rd110, %rd108, %rd109;
	st.global.u32 	[%rd110], %r751;
$L__BB4_73:
	ret;

}
	// .globl	_ZN3cub18CUB_300001_SM_10006detail6reduce28DeviceReduceSingleTileKernelINS2_10policy_hubIijN4cuda3std3__44plusIiEEE10Policy1000EPiSC_iS9_iiNS7_10__identityEEEvT0_T1_T2_T3_T4_T6_
.visible .entry _ZN3cub18CUB_300001_SM_10006detail6reduce28DeviceReduceSingleTileKernelINS2_10policy_hubIijN4cuda3std3__44plusIiEEE10Policy1000EPiSC_iS9_iiNS7_10__identityEEEvT0_T1_T2_T3_T4_T6_(
	.param .u64 .ptr .align 1 _ZN3cub18CUB_300001_SM_10006detail6reduce28DeviceReduceSingleTileKernelINS2_10policy_hubIijN4cuda3std3__44plusIiEEE10Policy1000EPiSC_iS9_iiNS7_10__identityEEEvT0_T1_T2_T3_T4_T6__param_0,
	.param .u64 .ptr .align 1 _ZN3cub18CUB_300001_SM_10006detail6reduce28DeviceReduceSingleTileKernelINS2_10policy_hubIijN4cuda3std3__44plusIiEEE10Policy1000EPiSC_iS9_iiNS7_10__identityEEEvT0_T1_T2_T3_T4_T6__param_1,
	.param .u32 _ZN3cub18CUB_300001_SM_10006detail6reduce28DeviceReduceSingleTileKernelINS2_10policy_hubIijN4cuda3std3__44plusIiEEE10Policy1000EPiSC_iS9_iiNS7_10__identityEEEvT0_T1_T2_T3_T4_T6__param_2,
	.param .align 1 .b8 _ZN3cub18CUB_300001_SM_10006detail6reduce28DeviceReduceSingleTileKernelINS2_10policy_hubIijN4cuda3std3__44plusIiEEE10Policy1000EPiSC_iS9_iiNS7_10__identityEEEvT0_T1_T2_T3_T4_T6__param_3[1],
	.param .u32 _ZN3cub18CUB_300001_SM_10006detail6reduce28DeviceReduceSingleTileKernelINS2_10policy_hubIijN4cuda3std3__44plusIiEEE10Policy1000EPiSC_iS9_iiNS7_10__identityEEEvT0_T1_T2_T3_T4_T6__param_4,
	.param .align 1 .b8 _ZN3cub18CUB_300001_SM_10006detail6reduce28DeviceReduceSingleTileKernelINS2_10policy_hubIijN4cuda3std3__44plusIiEEE10Policy1000EPiSC_iS9_iiNS7_10__identityEEEvT0_T1_T2_T3_T4_T6__param_5[1]
)
.maxntid 256
.minnctapersm 1
{
	.reg .pred 	%p<97>;
	.reg .b32 	%r<687>;
	.reg .b64 	%rd<125>;
	// demoted variable
	.shared .align 4 .b8 _ZZN3cub18CUB_300001_SM_10006detail6reduce28DeviceReduceSingleTileKernelINS2_10policy_hubIijN4cuda3std3__44plusIiEEE10Policy1000EPiSC_iS9_iiNS7_10__identityEEEvT0_T1_T2_T3_T4_T6_E12temp_storage[44];
	ld.param.u64 	%rd16, [_ZN3cub18CUB_300001_SM_10006detail6reduce28DeviceReduceSingleTileKernelINS2_10policy_hubIijN4cuda3std3__44plusIiEEE10Policy1000EPiSC_iS9_iiNS7_10__identityEEEvT0_T1_T2_T3_T4_T6__param_0];
	ld.param.u64 	%rd17, [_ZN3cub18CUB_300001_SM_10006detail6reduce28DeviceReduceSingleTileKernelINS2_10policy_hubIijN4cuda3std3__44plusIiEEE10Policy1000EPiSC_iS9_iiNS7_10__identityEEEvT0_T1_T2_T3_T4_T6__param_1];
	ld.param.u32 	%r120, [_ZN3cub18CUB_300001_SM_10006detail6reduce28DeviceReduceSingleTileKernelINS2_10policy_hubIijN4cuda3std3__44plusIiEEE10Policy1000EPiSC_iS9_iiNS7_10__identityEEEvT0_T1_T2_T3_T4_T6__param_2];
	ld.param.u32 	%r121, [_ZN3cub18CUB_300001_SM_10006detail6reduce28DeviceReduceSingleTileKernelINS2_10policy_hubIijN4cuda3std3__44plusIiEEE10Policy1000EPiSC_iS9_iiNS7_10__identityEEEvT0_T1_T2_T3_T4_T6__param_4];
	cvta.to.global.u64 	%rd1, %rd17;
	setp.ne.s32 	%p1, %r120, 0;
	@%p1 bra 	$L__BB5_3;
	mov.u32 	%r633, %tid.x;
	setp.ne.s32 	%p96, %r633, 0;
	@%p96 bra 	$L__BB5_74;
	st.global.u32 	[%rd1], %r121;
	bra.uni 	$L__BB5_74;
$L__BB5_3:
	and.b64  	%rd18, %rd16, 15;
	setp.ne.s64 	%p2, %rd18, 0;
	@%p2 bra 	$L__BB5_38;
	setp.gt.s32 	%p49, %r120, 4095;
	@%p49 bra 	$L__BB5_22;
	mov.u32 	%r1, %tid.x;
	setp.ge.s32 	%p66, %r1, %r120;
	mov.b32 	%r644, 0;
	mov.u32 	%r639, %r1;
	@%p66 bra 	$L__BB5_7;
	mul.wide.u32 	%rd113, %r1, 4;
	add.s64 	%rd112, %rd16, %rd113;
	// begin inline asm
	ld.global.nc.u32 %r644, [%rd112];
	// end inline asm
	add.s32 	%r639, %r1, 256;
$L__BB5_7:
	setp.ge.s32 	%p67, %r639, %r120;
	@%p67 bra 	$L__BB5_13;
	not.b32 	%r507, %r639;
	add.s32 	%r6, %r120, %r507;
	and.b32  	%r508, %r6, 768;
	setp.eq.s32 	%p68, %r508, 768;
	@%p68 bra 	$L__BB5_11;
	mul.wide.u32 	%rd114, %r639, 4;
	add.s64 	%rd121, %rd16, %rd114;
	shr.u32 	%r509, %r6, 8;
	add.s32 	%r510, %r509, 1;
	and.b32  	%r511, %r510, 3;
	neg.s32 	%r636, %r511;
$L__BB5_10:
	.pragma "nounroll";
	// begin inline asm
	ld.global.nc.u32 %r512, [%rd121];
	// end inline asm
	add.s32 	%r644, %r512, %r644;
	add.s32 	%r639, %r639, 256;
	add.s64 	%rd121, %rd121, 1024;
	add.s32 	%r636, %r636, 1;
	setp.ne.s32 	%p69, %r636, 0;
	@%p69 bra 	$L__BB5_10;
$L__BB5_11:
	setp.lt.u32 	%p70, %r6, 768;
	@%p70 bra 	$L__BB5_13;
$L__BB5_12:
	mul.wide.s32 	%rd120, %r639, 4;
	add.s64 	%rd116, %rd16, %rd120;
	// begin inline asm
	ld.global.nc.u32 %r513, [%rd116];
	// end inline asm
	add.s32 	%r517, %r513, %r644;
	add.s64 	%rd117, %rd116, 1024;
	// begin inline asm
	ld.global.nc.u32 %r514, [%rd117];
	// end inline asm
	add.s32 	%r518, %r514, %r517;
	add.s64 	%rd118, %rd116, 2048;
	// begin inline asm
	ld.global.nc.u32 %r515, [%rd118];
	// end inline asm
	add.s32 	%r519, %r515, %r518;
	add.s64 	%rd119, %rd116, 3072;
	// begin inline asm
	ld.global.nc.u32 %r516, [%rd119];
	// end inline asm
	add.s32 	%r644, %r516, %r519;
	add.s32 	%r639, %r639, 1024;
	setp.lt.s32 	%p71, %r639, %r120;
	@%p71 bra 	$L__BB5_12;
$L__BB5_13:
	setp.lt.s32 	%p72, %r120, 256;
	@%p72 bra 	$L__BB5_18;
	// begin inline asm
	mov.u32 %r583, %laneid;
	// end inline asm
	mov.b32 	%r586, 1;
	mov.b32 	%r607, 31;
	mov.b32 	%r608, -1;
	// begin inline asm
	shfl.sync.down.b32 %r584, %r644, %r586, %r607, %r608;
	// end inline asm
	setp.gt.s32 	%p88, %r583, 30;
	selp.b32 	%r609, 0, %r584, %p88;
	add.s32 	%r590, %r609, %r644;
	mov.b32 	%r591, 2;
	// begin inline asm
	shfl.sync.down.b32 %r589, %r590, %r591, %r607, %r608;
	// end inline asm
	setp.gt.s32 	%p89, %r583, 29;
	selp.b32 	%r610, 0, %r589, %p89;
	add.s32 	%r595, %r590, %r610;
	mov.b32 	%r596, 4;
	// begin inline asm
	shfl.sync.down.b32 %r594, %r595, %r596, %r607, %r608;
	// end inline asm
	setp.gt.s32 	%p90, %r583, 27;
	selp.b32 	%r611, 0, %r594, %p90;
	add.s32 	%r600, %r595, %r611;
	mov.b32 	%r601, 8;
	// begin inline asm
	shfl.sync.down.b32 %r599, %r600, %r601, %r607, %r608;
	// end inline asm
	setp.gt.s32 	%p91, %r583, 23;
	selp.b32 	%r612, 0, %r599, %p91;
	add.s32 	%r605, %r600, %r612;
	mov.b32 	%r606, 16;
	// begin inline asm
	shfl.sync.down.b32 %r604, %r605, %r606, %r607, %r608;
	// end inline asm
	setp.gt.s32 	%p92, %r583, 15;
	selp.b32 	%r613, 0, %r604, %p92;
	add.s32 	%r686, %r605, %r613;
	setp.ne.s32 	%p93, %r583, 0;
	@%p93 bra 	$L__BB5_16;
	shr.u32 	%r614, %r1, 3;
	and.b32  	%r615, %r614, 124;
	mov.u32 	%r616, _ZZN3cub18CUB_300001_SM_10006detail6reduce28DeviceReduceSingleTileKernelINS2_10policy_hubIijN4cuda3std3__44plusIiEEE10Policy1000EPiSC_iS9_iiNS7_10__identityEEEvT0_T1_T2_T3_T4_T6_E12temp_storage;
	add.s32 	%r617, %r616, %r615;
	st.shared.u32 	[%r617+8], %r686;
$L__BB5_16:
	bar.sync 	0;
	setp.ne.s32 	%p94, %r1, 0;
	@%p94 bra 	$L__BB5_72;
	ld.shared.u32 	%r618, [_ZZN3cub18CUB_300001_SM_10006detail6reduce28DeviceReduceSingleTileKernelINS2_10policy_hubIijN4cuda3std3__44plusIiEEE10Policy1000EPiSC_iS9_iiNS7_10__identityEEEvT0_T1_T2_T3_T4_T6_E12temp_storage+12];
	add.s32 	%r619, %r618, %r686;
	ld.shared.u32 	%r620, [_ZZN3cub18CUB_300001_SM_10006detail6reduce28DeviceReduceSingleTileKernelINS2_10policy_hubIijN4cuda3std3__44plusIiEEE10Policy1000EPiSC_iS9_iiNS7_10__identityEEEvT0_T1_T2_T3_T4_T6_E12temp_storage+16];
	add.s32 	%r621, %r619, %r620;
	ld.shared.u32 	%r622, [_ZZN3cub18CUB_300001_SM_10006detail6reduce28DeviceReduceSingleTileKernelINS2_10policy_hubIijN4cuda3std3__44plusIiEEE10Policy1000EPiSC_iS9_iiNS7_10__identityEEEvT0_T1_T2_T3_T4_T6_E12temp_storage+20];
	add.s32 	%r623, %r621, %r622;
	ld.shared.u32 	%r624, [_ZZN3cub18CUB_300001_SM_10006detail6reduce28DeviceReduceSingleTileKernelINS2_10policy_hubIijN4cuda3std3__44plusIiEEE10Policy1000EPiSC_iS9_iiNS7_10__identityEEEvT0_T1_T2_T3_T4_T6_E12temp_storage+24];
	add.s32 	%r625, %r623, %r624;
	ld.shared.u32 	%r626, [_ZZN3cub18CUB_300001_SM_10006detail6reduce28DeviceReduceSingleTileKernelINS2_10policy_hubIijN4cuda3std3__44plusIiEEE10Policy1000EPiSC_iS9_iiNS7_10__identityEEEvT0_T1_T2_T3_T4_T6_E12temp_storage+28];
	add.s32 	%r627, %r625, %r626;
	ld.shared.u32 	%r628, [_ZZN3cub18CUB_300001_SM_10006detail6reduce28DeviceReduceSingleTileKernelINS2_10policy_hubIijN4cuda3std3__44plusIiEEE10Policy1000EPiSC_iS9_iiNS7_10__identityEEEvT0_T1_T2_T3_T4_T6_E12temp_storage+32];
	add.s32 	%r629, %r627, %r628;
	ld.shared.u32 	%r630, [_ZZN3cub18CUB_300001_SM_10006detail6reduce28DeviceReduceSingleTileKernelINS2_10policy_hubIijN4cuda3std3__44plusIiEEE10Policy1000EPiSC_iS9_iiNS7_10__identityEEEvT0_T1_T2_T3_T4_T6_E12temp_storage+36];
	add.s32 	%r686, %r629, %r630;
	bra.uni 	$L__BB5_72;
$L__BB5_18:
	// begin inline asm
	mov.u32 %r520, %laneid;
	// end inline asm
	and.b32  	%r546, %r1, 992;
	add.s32 	%r547, %r546, 32;
	setp.gt.s32 	%p73, %r547, %r120;
	not.b32 	%r548, %r546;
	add.s32 	%r549, %r120, %r548;
	selp.b32 	%r544, %r549, 31, %p73;
	mov.b32 	%r523, 1;
	mov.b32 	%r545, -1;
	// begin inline asm
	shfl.sync.down.b32 %r521, %r644, %r523, %r544, %r545;
	// end inline asm
	setp.lt.s32 	%p74, %r520, %r544;
	selp.b32 	%r550, %r521, 0, %p74;
	add.s32 	%r527, %r550, %r644;
	mov.b32 	%r528, 2;
	// begin inline asm
	shfl.sync.down.b32 %r526, %r527, %r528, %r544, %r545;
	// end inline asm
	add.s32 	%r551, %r520, 2;
	setp.gt.s32 	%p75, %r551, %r544;
	selp.b32 	%r552, 0, %r526, %p75;
	add.s32 	%r532, %r527, %r552;
	mov.b32 	%r533, 4;
	// begin inline asm
	shfl.sync.down.b32 %r531, %r532, %r533, %r544, %r545;
	// end inline asm
	add.s32 	%r553, %r520, 4;
	setp.gt.s32 	%p76, %r553, %r544;
	selp.b32 	%r554, 0, %r531, %p76;
	add.s32 	%r537, %r532, %r554;
	mov.b32 	%r538, 8;
	// begin inline asm
	shfl.sync.down.b32 %r536, %r537, %r538, %r544, %r545;
	// end inline asm
	add.s32 	%r555, %r520, 8;
	setp.gt.s32 	%p77, %r555, %r544;
	selp.b32 	%r556, 0, %r536, %p77;
	add.s32 	%r542, %r537, %r556;
	mov.b32 	%r543, 16;
	// begin inline asm
	shfl.sync.down.b32 %r541, %r542, %r543, %r544, %r545;
	// end inline asm
	add.s32 	%r557, %r520, 16;
	setp.gt.s32 	%p78, %r557, %r544;
	selp.b32 	%r558, 0, %r541, %p78;
	add.s32 	%r686, %r542, %r558;
	setp.ne.s32 	%p79, %r520, 0;
	@%p79 bra 	$L__BB5_20;
	shr.u32 	%r559, %r1, 3;
	and.b32  	%r560, %r559, 124;
	mov.u32 	%r561, _ZZN3cub18CUB_300001_SM_10006detail6reduce28DeviceReduceSingleTileKernelINS2_10policy_hubIijN4cuda3std3__44plusIiEEE10Policy1000EPiSC_iS9_iiNS7_10__identityEEEvT0_T1_T2_T3_T4_T6_E12temp_storage;
	add.s32 	%r562, %r561, %r560;
	st.shared.u32 	[%r562+8], %r686;
$L__BB5_20:
	bar.sync 	0;
	setp.ne.s32 	%p80, %r1, 0;
	@%p80 bra 	$L__BB5_72;
	setp.gt.s32 	%p81, %r120, 32;
	ld.shared.u32 	%r563, [_ZZN3cub18CUB_300001_SM_10006detail6reduce28DeviceReduceSingleTileKernelINS2_10policy_hubIijN4cuda3std3__44plusIiEEE10Policy1000EPiSC_iS9_iiNS7_10__identityEEEvT0_T1_T2_T3_T4_T6_E12temp_storage+12];
	selp.b32 	%r564, %r563, 0, %p81;
	add.s32 	%r565, %r564, %r686;
	setp.gt.s32 	%p82, %r120, 64;
	ld.shared.u32 	%r566, [_ZZN3cub18CUB_300001_SM_10006detail6reduce28DeviceReduceSingleTileKernelINS2_10policy_hubIijN4cuda3std3__44plusIiEEE10Policy1000EPiSC_iS9_iiNS7_10__identityEEEvT0_T1_T2_T3_T4_T6_E12temp_storage+16];
	selp.b32 	%r567, %r566, 0, %p82;
	add.s32 	%r568, %r565, %r567;
	setp.gt.s32 	%p83, %r120, 96;
	ld.shared.u32 	%r569, [_ZZN3cub18CUB_300001_SM_10006detail6reduce28DeviceReduceSingleTileKernelINS2_10policy_hubIijN4cuda3std3__44plusIiEEE10Policy1000EPiSC_iS9_iiNS7_10__identityEEEvT0_T1_T2_T3_T4_T6_E12temp_storage+20];
	selp.b32 	%r570, %r569, 0, %p83;
	add.s32 	%r571, %r568, %r570;
	setp.gt.s32 	%p84, %r120, 128;
	ld.shared.u32 	%r572, [_ZZN3cub18CUB_300001_SM_10006detail6reduce28DeviceReduceSingleTileKernelINS2_10policy_hubIijN4cuda3std3__44plusIiEEE10Policy1000EPiSC_iS9_iiNS7_10__identityEEEvT0_T1_T2_T3_T4_T6_E12temp_storage+24];
	selp.b32 	%r573, %r572, 0, %p84;
	add.s32 	%r574, %r571, %r573;
	setp.gt.s32 	%p85, %r120, 160;
	ld.shared.u32 	%r575, [_ZZN3cub18CUB_300001_SM_10006detail6reduce28DeviceReduceSingleTileKernelINS2_10policy_hubIijN4cuda3std3__44plusIiEEE10Policy1000EPiSC_iS9_iiNS7_10__identityEEEvT0_T1_T2_T3_T4_T6_E12temp_storage+28];
	selp.b32 	%r576, %r575, 0, %p85;
	add.s32 	%r577, %r574, %r576;
	setp.gt.s32 	%p86, %r120, 192;
	ld.shared.u32 	%r578, [_ZZN3cub18CUB_300001_SM_10006detail6reduce28DeviceReduceSingleTileKernelINS2_10policy_hubIijN4cuda3std3__44plusIiEEE10Policy1000EPiSC_iS9_iiNS7_10__identityEEEvT0_T1_T2_T3_T4_T6_E12temp_storage+32];
	selp.b32 	%r579, %r578, 0, %p86;
	add.s32 	%r580, %r577, %r579;
	setp.gt.s32 	%p87, %r120, 224;
	ld.shared.u32 	%r581, [_ZZN3cub18CUB_300001_SM_10006detail6reduce28DeviceReduceSingleTileKernelINS2_10policy_hubIijN4cuda3std3__44plusIiEEE10Policy1000EPiSC_iS9_iiNS7_10__identityEEEvT0_T1_T2_T3_T4_T6_E12temp_storage+36];
	selp.b32 	%r582, %r581, 0, %p87;
	add.s32 	%r686, %r580, %r582;
	bra.uni 	$L__BB5_72;
$L__BB5_22:
	mov.u32 	%r26, %tid.x;
	shl.b32 	%r377, %r26, 2;
	mul.wide.u32 	%rd86, %r377, 4;
	add.s64 	%rd76, %rd16, %rd86;
	// begin inline asm
	ld.global.nc.v2.u64 {%rd74, %rd75}, [%rd76];
	// end inline asm
	mov.b64 	{%r378, %r379}, %rd75;
	mov.b64 	{%r380, %r381}, %rd74;
	add.s64 	%rd79, %rd76, 4096;
	// begin inline asm
	ld.global.nc.v2.u64 {%rd77, %rd78}, [%rd79];
	// end inline asm
	mov.b64 	{%r382, %r383}, %rd78;
	mov.b64 	{%r384, %r385}, %rd77;
	add.s64 	%rd82, %rd76, 8192;
	// begin inline asm
	ld.global.nc.v2.u64 {%rd80, %rd81}, [%rd82];
	// end inline asm
	mov.b64 	{%r386, %r387}, %rd81;
	mov.b64 	{%r388, %r389}, %rd80;
	add.s64 	%rd85, %rd76, 12288;
	// begin inline asm
	ld.global.nc.v2.u64 {%rd83, %rd84}, [%rd85];
	// end inline asm
	mov.b64 	{%r390, %r391}, %rd84;
	mov.b64 	{%r392, %r393}, %rd83;
	add.s32 	%r394, %r381, %r380;
	add.s32 	%r395, %r378, %r394;
	add.s32 	%r396, %r379, %r395;
	add.s32 	%r397, %r384, %r396;
	add.s32 	%r398, %r385, %r397;
	add.s32 	%r399, %r382, %r398;
	add.s32 	%r400, %r383, %r399;
	add.s32 	%r401, %r388, %r400;
	add.s32 	%r402, %r389, %r401;
	add.s32 	%r403, %r386, %r402;
	add.s32 	%r404, %r387, %r403;
	add.s32 	%r405, %r392, %r404;
	add.s32 	%r406, %r393, %r405;
	add.s32 	%r407, %r390, %r406;
	add.s32 	%r659, %r391, %r407;
	setp.lt.u32 	%p50, %r120, 8192;
	mov.b32 	%r648, 4096;
	@%p50 bra 	$L__BB5_26;
	add.s32 	%r28, %r120, -4096;
	mov.b32 	%r648, 4096;
$L__BB5_24:
	mul.wide.s32 	%rd99, %r648, 4;
	add.s64 	%rd89, %rd76, %rd99;
	// begin inline asm
	ld.global.nc.v2.u64 {%rd87, %rd88}, [%rd89];
	// end inline asm
	mov.b64 	{%r409, %r410}, %rd88;
	mov.b64 	{%r411, %r412}, %rd87;
	add.s64 	%rd92, %rd89, 4096;
	// begin inline asm
	ld.global.nc.v2.u64 {%rd90, %rd91}, [%rd92];
	// end inline asm
	mov.b64 	{%r413, %r414}, %rd91;
	mov.b64 	{%r415, %r416}, %rd90;
	add.s64 	%rd95, %rd89, 8192;
	// begin inline asm
	ld.global.nc.v2.u64 {%rd93, %rd94}, [%rd95];
	// end inline asm
	mov.b64 	{%r417, %r418}, %rd94;
	mov.b64 	{%r419, %r420}, %rd93;
	add.s64 	%rd98, %rd89, 12288;
	// begin inline asm
	ld.global.nc.v2.u64 {%rd96, %rd97}, [%rd98];
	// end inline asm
	mov.b64 	{%r421, %r422}, %rd97;
	mov.b64 	{%r423, %r424}, %rd96;
	add.s32 	%r425, %r411, %r659;
	add.s32 	%r426, %r412, %r425;
	add.s32 	%r427, %r409, %r426;
	add.s32 	%r428, %r410, %r427;
	add.s32 	%r429, %r415, %r428;
	add.s32 	%r430, %r416, %r429;
	add.s32 	%r431, %r413, %r430;
	add.s32 	%r432, %r414, %r431;
	add.s32 	%r433, %r419, %r432;
	add.s32 	%r434, %r420, %r433;
	add.s32 	%r435, %r417, %r434;
	add.s32 	%r436, %r418, %r435;
	add.s32 	%r437, %r423, %r436;
	add.s32 	%r438, %r424, %r437;
	add.s32 	%r439, %r421, %r438;
	add.s32 	%r659, %r422, %r439;
	sub.s32 	%r440, %r120, %r648;
	setp.lt.s32 	%p51, %r440, 4096;
	@%p51 bra 	$L__BB5_34;
	add.s32 	%r648, %r648, 4096;
	setp.le.s32 	%p52, %r648, %r28;
	@%p52 bra 	$L__BB5_24;
$L__BB5_26:
	setp.le.s32 	%p53, %r120, %r648;
	@%p53 bra 	$L__BB5_34;
	sub.s32 	%r35, %r120, %r648;
	setp.ge.s32 	%p54, %r26, %r35;
	@%p54 bra 	$L__BB5_34;
	not.b32 	%r442, %r26;
	add.s32 	%r443, %r120, %r442;
	sub.s32 	%r36, %r443, %r648;
	and.b32  	%r444, %r36, 768;
	setp.eq.s32 	%p55, %r444, 768;
	mov.u32 	%r653, %r26;
	@%p55 bra 	$L__BB5_31;
	add.s32 	%r650, %r26, %r648;
	shr.u32 	%r445, %r36, 8;
	add.s32 	%r446, %r445, 1;
	and.b32  	%r447, %r446, 3;
	neg.s32 	%r649, %r447;
	mov.u32 	%r653, %r26;
$L__BB5_30:
	.pragma "nounroll";
	mul.wide.u32 	%rd101, %r650, 4;
	add.s64 	%rd100, %rd16, %rd101;
	// begin inline asm
	ld.global.nc.u32 %r448, [%rd100];
	// end inline asm
	add.s32 	%r659, %r448, %r659;
	add.s32 	%r653, %r653, 256;
	add.s32 	%r650, %r650, 256;
	add.s32 	%r649, %r649, 1;
	setp.ne.s32 	%p56, %r649, 0;
	@%p56 bra 	$L__BB5_30;
$L__BB5_31:
	setp.lt.u32 	%p57, %r36, 768;
	@%p57 bra 	$L__BB5_34;
	cvt.u64.u32 	%rd102, %r653;
	cvt.u64.u32 	%rd103, %r648;
	add.s64 	%rd104, %rd102, %rd103;
	shl.b64 	%rd105, %rd104, 2;
	add.s64 	%rd106, %rd105, %rd16;
	add.s64 	%rd122, %rd106, 2048;
	add.s32 	%r656, %r653, %r648;
$L__BB5_33:
	mul.wide.u32 	%rd111, %r656, 4;
	add.s64 	%rd107, %rd16, %rd111;
	// begin inline asm
	ld.global.nc.u32 %r449, [%rd107];
	// end inline asm
	add.s32 	%r453, %r449, %r659;
	add.s64 	%rd108, %rd122, -1024;
	// begin inline asm
	ld.global.nc.u32 %r450, [%rd108];
	// end inline asm
	add.s32 	%r454, %r450, %r453;
	// begin inline asm
	ld.global.nc.u32 %r451, [%rd122];
	// end inline asm
	add.s32 	%r455, %r451, %r454;
	add.s64 	%rd110, %rd122, 1024;
	// begin inline asm
	ld.global.nc.u32 %r452, [%rd110];
	// end inline asm
	add.s32 	%r659, %r452, %r455;
	add.s32 	%r653, %r653, 1024;
	add.s64 	%rd122, %rd122, 4096;
	add.s32 	%r656, %r656, 1024;
	setp.lt.s32 	%p58, %r653, %r35;
	@%p58 bra 	$L__BB5_33;
$L__BB5_34:
	// begin inline asm
	mov.u32 %r456, %laneid;
	// end inline asm
	mov.b32 	%r459, 1;
	mov.b32 	%r480, 31;
	mov.b32 	%r481, -1;
	// begin inline asm
	shfl.sync.down.b32 %r457, %r659, %r459, %r480, %r481;
	// end inline asm
	setp.gt.s32 	%p59, %r456, 30;
	selp.b32 	%r482, 0, %r457, %p59;
	add.s32 	%r463, %r482, %r659;
	mov.b32 	%r464, 2;
	// begin inline asm
	shfl.sync.down.b32 %r462, %r463, %r464, %r480, %r481;
	// end inline asm
	setp.gt.s32 	%p60, %r456, 29;
	selp.b32 	%r483, 0, %r462, %p60;
	add.s32 	%r468, %r463, %r483;
	mov.b32 	%r469, 4;
	// begin inline asm
	shfl.sync.down.b32 %r467, %r468, %r469, %r480, %r481;
	// end inline asm
	setp.gt.s32 	%p61, %r456, 27;
	selp.b32 	%r484, 0, %r467, %p61;
	add.s32 	%r473, %r468, %r484;
	mov.b32 	%r474, 8;
	// begin inline asm
	shfl.sync.down.b32 %r472, %r473, %r474, %r480, %r481;
	// end inline asm
	setp.gt.s32 	%p62, %r456, 23;
	selp.b32 	%r485, 0, %r472, %p62;
	add.s32 	%r478, %r473, %r485;
	mov.b32 	%r479, 16;
	// begin inline asm
	shfl.sync.down.b32 %r477, %r478, %r479, %r480, %r481;
	// end inline asm
	setp.gt.s32 	%p63, %r456, 15;
	selp.b32 	%r486, 0, %r477, %p63;
	add.s32 	%r686, %r478, %r486;
	setp.ne.s32 	%p64, %r456, 0;
	@%p64 bra 	$L__BB5_36;
	shr.u32 	%r487, %r26, 3;
	and.b32  	%r488, %r487, 124;
	mov.u32 	%r489, _ZZN3cub18CUB_300001_SM_10006detail6reduce28DeviceReduceSingleTileKernelINS2_10policy_hubIijN4cuda3std3__44plusIiEEE10Policy1000EPiSC_iS9_iiNS7_10__identityEEEvT0_T1_T2_T3_T4_T6_E12temp_storage;
	add.s32 	%r490, %r489, %r488;
	st.shared.u32 	[%r490+8], %r686;
$L__BB5_36:
	bar.sync 	0;
	setp.ne.s32 	%p65, %r26, 0;
	@%p65 bra 	$L__BB5_72;
	ld.shared.u32 	%r491, [_ZZN3cub18CUB_300001_SM_10006detail6reduce28DeviceReduceSingleTileKernelINS2_10policy_hubIijN4cuda3std3__44plusIiEEE10Policy1000EPiSC_iS9_iiNS7_10__identityEEEvT0_T1_T2_T3_T4_T6_E12temp_storage+12];
	add.s32 	%r492, %r491, %r686;
	ld.shared.u32 	%r493, [_ZZN3cub18CUB_300001_SM_10006detail6reduce28DeviceReduceSingleTileKernelINS2_10policy_hubIijN4cuda3std3__44plusIiEEE10Policy1000EPiSC_iS9_iiNS7_10__identityEEEvT0_T1_T2_T3_T4_T6_E12temp_storage+16];
	add.s32 	%r494, %r492, %r493;
	ld.shared.u32 	%r495, [_ZZN3cub18CUB_300001_SM_10006detail6reduce28DeviceReduceSingleTileKernelINS2_10policy_hubIijN4cuda3std3__44plusIiEEE10Policy1000EPiSC_iS9_iiNS7_10__identityEEEvT0_T1_T2_T3_T4_T6_E12temp_storage+20];
	add.s32 	%r496, %r494, %r495;
	ld.shared.u32 	%r497, [_ZZN3cub18CUB_300001_SM_10006detail6reduce28DeviceReduceSingleTileKernelINS2_10policy_hubIijN4cuda3std3__44plusIiEEE10Policy1000EPiSC_iS9_iiNS7_10__identityEEEvT0_T1_T2_T3_T4_T6_E12temp_storage+24];
	add.s32 	%r498, %r496, %r497;
	ld.shared.u32 	%r499, [_ZZN3cub18CUB_300001_SM_10006detail6reduce28DeviceReduceSingleTileKernelINS2_10policy_hubIijN4cuda3std3__44plusIiEEE10Policy1000EPiSC_iS9_iiNS7_10__identityEEEvT0_T1_T2_T3_T4_T6_E12temp_storage+28];
	add.s32 	%r500, %r498, %r499;
	ld.shared.u32 	%r501, [_ZZN3cub18CUB_300001_SM_10006detail6reduce28DeviceReduceSingleTileKernelINS2_10policy_hubIijN4cuda3std3__44plusIiEEE10Policy1000EPiSC_iS9_iiNS7_10__identityEEEvT0_T1_T2_T3_T4_T6_E12temp_storage+32];
	add.s32 	%r502, %r500, %r501;
	ld.shared.u32 	%r503, [_ZZN3cub18CUB_300001_SM_10006detail6reduce28DeviceReduceSingleTileKernelINS2_10policy_hubIijN4cuda3std3__44plusIiEEE10Policy1000EPiSC_iS9_iiNS7_10__identityEEEvT0_T1_T2_T3_T4_T6_E12temp_storage+36];
	add.s32 	%r686, %r502, %r503;
	bra.uni 	$L__BB5_72;
$L__BB5_38:
	setp.gt.s32 	%p3, %r120, 4095;
	@%p3 bra 	$L__BB5_56;
	mov.u32 	%r60, %tid.x;
	setp.ge.s32 	%p20, %r60, %r120;
	mov.b32 	%r670, 0;
	mov.u32 	%r665, %r60;
	@%p20 bra 	$L__BB5_41;
	mul.wide.u32 	%rd66, %r60, 4;
	add.s64 	%rd65, %rd16, %rd66;
	// begin inline asm
	ld.global.nc.u32 %r670, [%rd65];
	// end inline asm
	add.s32 	%r665, %r60, 256;
$L__BB5_41:
	setp.ge.s32 	%p21, %r665, %r120;
	@%p21 bra 	$L__BB5_47;
	not.b32 	%r252, %r665;
	add.s32 	%r65, %r120, %r252;
	and.b32  	%r253, %r65, 768;
	setp.eq.s32 	%p22, %r253, 768;
	@%p22 bra 	$L__BB5_45;
	mul.wide.u32 	%rd67, %r665, 4;
	add.s64 	%rd123, %rd16, %rd67;
	shr.u32 	%r254, %r65, 8;
	add.s32 	%r255, %r254, 1;
	and.b32  	%r256, %r255, 3;
	neg.s32 	%r662, %r256;
$L__BB5_44:
	.pragma "nounroll";
	// begin inline asm
	ld.global.nc.u32 %r257, [%rd123];
	// end inline asm
	add.s32 	%r670, %r257, %r670;
	add.s32 	%r665, %r665, 256;
	add.s64 	%rd123, %rd123, 1024;
	add.s32 	%r662, %r662, 1;
	setp.ne.s32 	%p23, %r662, 0;
	@%p23 bra 	$L__BB5_44;
$L__BB5_45:
	setp.lt.u32 	%p24, %r65, 768;
	@%p24 bra 	$L__BB5_47;
$L__BB5_46:
	mul.wide.s32 	%rd73, %r665, 4;
	add.s64 	%rd69, %rd16, %rd73;
	// begin inline asm
	ld.global.nc.u32 %r258, [%rd69];
	// end inline asm
	add.s32 	%r262, %r258, %r670;
	add.s64 	%rd70, %rd69, 1024;
	// begin inline asm
	ld.global.nc.u32 %r259, [%rd70];
	// end inline asm
	add.s32 	%r263, %r259, %r262;
	add.s64 	%rd71, %rd69, 2048;
	// begin inline asm
	ld.global.nc.u32 %r260, [%rd71];
	// end inline asm
	add.s32 	%r264, %r260, %r263;
	add.s64 	%rd72, %rd69, 3072;
	// begin inline asm
	ld.global.nc.u32 %r261, [%rd72];
	// end inline asm
	add.s32 	%r670, %r261, %r264;
	add.s32 	%r665, %r665, 1024;
	setp.lt.s32 	%p25, %r665, %r120;
	@%p25 bra 	$L__BB5_46;
$L__BB5_47:
	setp.lt.s32 	%p26, %r120, 256;
	@%p26 bra 	$L__BB5_52;
	// begin inline asm
	mov.u32 %r328, %laneid;
	// end inline asm
	mov.b32 	%r331, 1;
	mov.b32 	%r352, 31;
	mov.b32 	%r353, -1;
	// begin inline asm
	shfl.sync.down.b32 %r329, %r670, %r331, %r352, %r353;
	// end inline asm
	setp.gt.s32 	%p42, %r328, 30;
	selp.b32 	%r354, 0, %r329, %p42;
	add.s32 	%r335, %r354, %r670;
	mov.b32 	%r336, 2;
	// begin inline asm
	shfl.sync.down.b32 %r334, %r335, %r336, %r352, %r353;
	// end inline asm
	setp.gt.s32 	%p43, %r328, 29;
	selp.b32 	%r355, 0, %r334, %p43;
	add.s32 	%r340, %r335, %r355;
	mov.b32 	%r341, 4;
	// begin inline asm
	shfl.sync.down.b32 %r339, %r340, %r341, %r352, %r353;
	// end inline asm
	setp.gt.s32 	%p44, %r328, 27;
	selp.b32 	%r356, 0, %r339, %p44;
	add.s32 	%r345, %r340, %r356;
	mov.b32 	%r346, 8;
	// begin inline asm
	shfl.sync.down.b32 %r344, %r345, %r346, %r352, %r353;
	// end inline asm
	setp.gt.s32 	%p45, %r328, 23;
	selp.b32 	%r357, 0, %r344, %p45;
	add.s32 	%r350, %r345, %r357;
	mov.b32 	%r351, 16;
	// begin inline asm
	shfl.sync.down.b32 %r349, %r350, %r351, %r352, %r353;
	// end inline asm
	setp.gt.s32 	%p46, %r328, 15;
	selp.b32 	%r358, 0, %r349, %p46;
	add.s32 	%r686, %r350, %r358;
	setp.ne.s32 	%p47, %r328, 0;
	@%p47 bra 	$L__BB5_50;
	shr.u32 	%r359, %r60, 3;
	and.b32  	%r360, %r359, 124;
	mov.u32 	%r361, _ZZN3cub18CUB_300001_SM_10006detail6reduce28DeviceReduceSingleTileKernelINS2_10policy_hubIijN4cuda3std3__44plusIiEEE10Policy1000EPiSC_iS9_iiNS7_10__identityEEEvT0_T1_T2_T3_T4_T6_E12temp_storage;
	add.s32 	%r362, %r361, %r360;
	st.shared.u32 	[%r362+8], %r686;
$L__BB5_50:
	bar.sync 	0;
	setp.ne.s32 	%p48, %r60, 0;
	@%p48 bra 	$L__BB5_72;
	ld.shared.u32 	%r363, [_ZZN3cub18CUB_300001_SM_10006detail6reduce28DeviceReduceSingleTileKernelINS2_10policy_hubIijN4cuda3std3__44plusIiEEE10Policy1000EPiSC_iS9_iiNS7_10__identityEEEvT0_T1_T2_T3_T4_T6_E12temp_storage+12];
	add.s32 	%r364, %r363, %r686;
	ld.shared.u32 	%r365, [_ZZN3cub18CUB_300001_SM_10006detail6reduce28DeviceReduceSingleTileKernelINS2_10policy_hubIijN4cuda3std3__44plusIiEEE10Policy1000EPiSC_iS9_iiNS7_10__identityEEEvT0_T1_T2_T3_T4_T6_E12temp_storage+16];
	add.s32 	%r366, %r364, %r365;
	ld.shared.u32 	%r367, [_ZZN3cub18CUB_300001_SM_10006detail6reduce28DeviceReduceSingleTileKernelINS2_10policy_hubIijN4cuda3std3__44plusIiEEE10Policy1000EPiSC_iS9_iiNS7_10__identityEEEvT0_T1_T2_T3_T4_T6_E12temp_storage+20];
	add.s32 	%r368, %r366, %r367;
	ld.shared.u32 	%r369, [_ZZN3cub18CUB_300001_SM_10006detail6reduce28DeviceReduceSingleTileKernelINS2_10policy_hubIijN4cuda3std3__44plusIiEEE10Policy1000EPiSC_iS9_iiNS7_10__identityEEEvT0_T1_T2_T3_T4_T6_E12temp_storage+24];
	add.s32 	%r370, %r368, %r369;
	ld.shared.u32 	%r371, [_ZZN3cub18CUB_300001_SM_10006detail6reduce28DeviceReduceSingleTileKernelINS2_10policy_hubIijN4cuda3std3__44plusIiEEE10Policy1000EPiSC_iS9_iiNS7_10__identityEEEvT0_T1_T2_T3_T4_T6_E12temp_storage+28];
	add.s32 	%r372, %r370, %r371;
	ld.shared.u32 	%r373, [_ZZN3cub18CUB_300001_SM_10006detail6reduce28DeviceReduceSingleTileKernelINS2_10policy_hubIijN4cuda3std3__44plusIiEEE10Policy1000EPiSC_iS9_iiNS7_10__identityEEEvT0_T1_T2_T3_T4_T6_E12temp_storage+32];
	add.s32 	%r374, %r372, %r373;
	ld.shared.u32 	%r375, [_ZZN3cub18CUB_300001_SM_10006detail6reduce28DeviceReduceSingleTileKernelINS2_10policy_hubIijN4cuda3std3__44plusIiEEE10Policy1000EPiSC_iS9_iiNS7_10__identityEEEvT0_T1_T2_T3_T4_T6_E12temp_storage+36];
	add.s32 	%r686, %r374, %r375;
	bra.uni 	$L__BB5_72;
$L__BB5_52:
	// begin inline asm
	mov.u32 %r265, %laneid;
	// end inline asm
	and.b32  	%r291, %r60, 992;
	add.s32 	%r292, %r291, 32;
	setp.gt.s32 	%p27, %r292, %r120;
	not.b32 	%r293, %r291;
	add.s32 	%r294, %r120, %r293;
	selp.b32 	%r289, %r294, 31, %p27;
	mov.b32 	%r268, 1;
	mov.b32 	%r290, -1;
	// begin inline asm
	shfl.sync.down.b32 %r266, %r670, %r268, %r289, %r290;
	// end inline asm
	setp.lt.s32 	%p28, %r265, %r289;
	selp.b32 	%r295, %r266, 0, %p28;
	add.s32 	%r272, %r295, %r670;
	mov.b32 	%r273, 2;
	// begin inline asm
	shfl.sync.down.b32 %r271, %r272, %r273, %r289, %r290;
	// end inline asm
	add.s32 	%r296, %r265, 2;
	setp.gt.s32 	%p29, %r296, %r289;
	selp.b32 	%r297, 0, %r271, %p29;
	add.s32 	%r277, %r272, %r297;
	mov.b32 	%r278, 4;
	// begin inline asm
	shfl.sync.down.b32 %r276, %r277, %r278, %r289, %r290;
	// end inline asm
	add.s32 	%r298, %r265, 4;
	setp.gt.s32 	%p30, %r298, %r289;
	selp.b32 	%r299, 0, %r276, %p30;
	add.s32 	%r282, %r277, %r299;
	mov.b32 	%r283, 8;
	// begin inline asm
	shfl.sync.down.b32 %r281, %r282, %r283, %r289, %r290;
	// end inline asm
	add.s32 	%r300, %r265, 8;
	setp.gt.s32 	%p31, %r300, %r289;
	selp.b32 	%r301, 0, %r281, %p31;
	add.s32 	%r287, %r282, %r301;
	mov.b32 	%r288, 16;
	// begin inline asm
	shfl.sync.down.b32 %r286, %r287, %r288, %r289, %r290;
	// end inline asm
	add.s32 	%r302, %r265, 16;
	setp.gt.s32 	%p32, %r302, %r289;
	selp.b32 	%r303, 0, %r286, %p32;
	add.s32 	%r686, %r287, %r303;
	setp.ne.s32 	%p33, %r265, 0;
	@%p33 bra 	$L__BB5_54;
	shr.u32 	%r304, %r60, 3;
	and.b32  	%r305, %r304, 124;
	mov.u32 	%r306, _ZZN3cub18CUB_300001_SM_10006detail6reduce28DeviceReduceSingleTileKernelINS2_10policy_hubIijN4cuda3std3__44plusIiEEE10Policy1000EPiSC_iS9_iiNS7_10__identityEEEvT0_T1_T2_T3_T4_T6_E12temp_storage;
	add.s32 	%r307, %r306, %r305;
	st.shared.u32 	[%r307+8], %r686;
$L__BB5_54:
	bar.sync 	0;
	setp.ne.s32 	%p34, %r60, 0;
	@%p34 bra 	$L__BB5_72;
	setp.gt.s32 	%p35, %r120, 32;
	ld.shared.u32 	%r308, [_ZZN3cub18CUB_300001_SM_10006detail6reduce28DeviceReduceSingleTileKernelINS2_10policy_hubIijN4cuda3std3__44plusIiEEE10Policy1000EPiSC_iS9_iiNS7_10__identityEEEvT0_T1_T2_T3_T4_T6_E12temp_storage+12];
	selp.b32 	%r309, %r308, 0, %p35;
	add.s32 	%r310, %r309, %r686;
	setp.gt.s32 	%p36, %r120, 64;
	ld.shared.u32 	%r311, [_ZZN3cub18CUB_300001_SM_10006detail6reduce28DeviceReduceSingleTileKernelINS2_10policy_hubIijN4cuda3std3__44plusIiEEE10Policy1000EPiSC_iS9_iiNS7_10__identityEEEvT0_T1_T2_T3_T4_T6_E12temp_storage+16];
	selp.b32 	%r312, %r311, 0, %p36;
	add.s32 	%r313, %r310, %r312;
	setp.gt.s32 	%p37, %r120, 96;
	ld.shared.u32 	%r314, [_ZZN3cub18CUB_300001_SM_10006detail6reduce28DeviceReduceSingleTileKernelINS2_10policy_hubIijN4cuda3std3__44plusIiEEE10Policy1000EPiSC_iS9_iiNS7_10__identityEEEvT0_T1_T2_T3_T4_T6_E12temp_storage+20];
	selp.b32 	%r315, %r314, 0, %p37;
	add.s32 	%r316, %r313, %r315;
	setp.gt.s32 	%p38, %r120, 128;
	ld.shared.u32 	%r317, [_ZZN3cub18CUB_300001_SM_10006detail6reduce28DeviceReduceSingleTileKernelINS2_10policy_hubIijN4cuda3std3__44plusIiEEE10Policy1000EPiSC_iS9_iiNS7_10__identityEEEvT0_T1_T2_T3_T4_T6_E12temp_storage+24];
	selp.b32 	%r318, %r317, 0, %p38;
	add.s32 	%r319, %r316, %r318;
	setp.gt.s32 	%p39, %r120, 160;
	ld.shared.u32 	%r320, [_ZZN3cub18CUB_300001_SM_10006detail6reduce28DeviceReduceSingleTileKernelINS2_10policy_hubIijN4cuda3std3__44plusIiEEE10Policy1000EPiSC_iS9_iiNS7_10__identityEEEvT0_T1_T2_T3_T4_T6_E12temp_storage+28];
	selp.b32 	%r321, %r320, 0, %p39;
	add.s32 	%r322, %r319, %r321;
	setp.gt.s32 	%p40, %r120, 192;
	ld.shared.u32 	%r323, [_ZZN3cub18CUB_300001_SM_10006detail6reduce28DeviceReduceSingleTileKernelINS2_10policy_hubIijN4cuda3std3__44plusIiEEE10Policy1000EPiSC_iS9_iiNS7_10__identityEEEvT0_T1_T2_T3_T4_T6_E12temp_storage+32];
	selp.b32 	%r324, %r323, 0, %p40;
	add.s32 	%r325, %r322, %r324;
	setp.gt.s32 	%p41, %r120, 224;
	ld.shared.u32 	%r326, [_ZZN3cub18CUB_300001_SM_10006detail6reduce28DeviceReduceSingleTileKernelINS2_10policy_hubIijN4cuda3std3__44plusIiEEE10Policy1000EPiSC_iS9_iiNS7_10__identityEEEvT0_T1_T2_T3_T4_T6_E12temp_storage+36];
	selp.b32 	%r327, %r326, 0, %p41;
	add.s32 	%r686, %r325, %r327;
	bra.uni 	$L__BB5_72;
$L__BB5_56:
	mov.u32 	%r85, %tid.x;
	mul.wide.u32 	%rd35, %r85, 4;
	add.s64 	%rd19, %rd16, %rd35;
	// begin inline asm
	ld.global.nc.u32 %r122, [%rd19];
	// end inline asm
	add.s64 	%rd20, %rd19, 1024;
	// begin inline asm
	ld.global.nc.u32 %r123, [%rd20];
	// end inline asm
	add.s64 	%rd21, %rd19, 2048;
	// begin inline asm
	ld.global.nc.u32 %r124, [%rd21];
	// end inline asm
	add.s64 	%rd22, %rd19, 3072;
	// begin inline asm
	ld.global.nc.u32 %r125, [%rd22];
	// end inline asm
	add.s64 	%rd23, %rd19, 4096;
	// begin inline asm
	ld.global.nc.u32 %r126, [%rd23];
	// end inline asm
	add.s64 	%rd24, %rd19, 5120;
	// begin inline asm
	ld.global.nc.u32 %r127, [%rd24];
	// end inline asm
	add.s64 	%rd25, %rd19, 6144;
	// begin inline asm
	ld.global.nc.u32 %r128, [%rd25];
	// end inline asm
	add.s64 	%rd26, %rd19, 7168;
	// begin inline asm
	ld.global.nc.u32 %r129, [%rd26];
	// end inline asm
	add.s64 	%rd27, %rd19, 8192;
	// begin inline asm
	ld.global.nc.u32 %r130, [%rd27];
	// end inline asm
	add.s64 	%rd28, %rd19, 9216;
	// begin inline asm
	ld.global.nc.u32 %r131, [%rd28];
	// end inline asm
	add.s64 	%rd29, %rd19, 10240;
	// begin inline asm
	ld.global.nc.u32 %r132, [%rd29];
	// end inline asm
	add.s64 	%rd30, %rd19, 11264;
	// begin inline asm
	ld.global.nc.u32 %r133, [%rd30];
	// end inline asm
	add.s64 	%rd31, %rd19, 12288;
	// begin inline asm
	ld.global.nc.u32 %r134, [%rd31];
	// end inline asm
	add.s64 	%rd32, %rd19, 13312;
	// begin inline asm
	ld.global.nc.u32 %r135, [%rd32];
	// end inline asm
	add.s64 	%rd33, %rd19, 14336;
	// begin inline asm
	ld.global.nc.u32 %r136, [%rd33];
	// end inline asm
	add.s64 	%rd34, %rd19, 15360;
	// begin inline asm
	ld.global.nc.u32 %r137, [%rd34];
	// end inline asm
	add.s32 	%r139, %r123, %r122;
	add.s32 	%r140, %r124, %r139;
	add.s32 	%r141, %r125, %r140;
	add.s32 	%r142, %r126, %r141;
	add.s32 	%r143, %r127, %r142;
	add.s32 	%r144, %r128, %r143;
	add.s32 	%r145, %r129, %r144;
	add.s32 	%r146, %r130, %r145;
	add.s32 	%r147, %r131, %r146;
	add.s32 	%r148, %r132, %r147;
	add.s32 	%r149, %r133, %r148;
	add.s32 	%r150, %r134, %r149;
	add.s32 	%r151, %r135, %r150;
	add.s32 	%r152, %r136, %r151;
	add.s32 	%r685, %r137, %r152;
	setp.lt.u32 	%p4, %r120, 8192;
	mov.b32 	%r674, 4096;
	@%p4 bra 	$L__BB5_60;
	add.s32 	%r87, %r120, -4096;
	mov.b32 	%r674, 4096;
$L__BB5_58:
	mul.wide.s32 	%rd52, %r674, 4;
	add.s64 	%rd36, %rd19, %rd52;
	// begin inline asm
	ld.global.nc.u32 %r154, [%rd36];
	// end inline asm
	add.s64 	%rd37, %rd36, 1024;
	// begin inline asm
	ld.global.nc.u32 %r155, [%rd37];
	// end inline asm
	add.s64 	%rd38, %rd36, 2048;
	// begin inline asm
	ld.global.nc.u32 %r156, [%rd38];
	// end inline asm
	add.s64 	%rd39, %rd36, 3072;
	// begin inline asm
	ld.global.nc.u32 %r157, [%rd39];
	// end inline asm
	add.s64 	%rd40, %rd36, 4096;
	// begin inline asm
	ld.global.nc.u32 %r158, [%rd40];
	// end inline asm
	add.s64 	%rd41, %rd36, 5120;
	// begin inline asm
	ld.global.nc.u32 %r159, [%rd41];
	// end inline asm
	add.s64 	%rd42, %rd36, 6144;
	// begin inline asm
	ld.global.nc.u32 %r160, [%rd42];
	// end inline asm
	add.s64 	%rd43, %rd36, 7168;
	// begin inline asm
	ld.global.nc.u32 %r161, [%rd43];
	// end inline asm
	add.s64 	%rd44, %rd36, 8192;
	// begin inline asm
	ld.global.nc.u32 %r162, [%rd44];
	// end inline asm
	add.s64 	%rd45, %rd36, 9216;
	// begin inline asm
	ld.global.nc.u32 %r163, [%rd45];
	// end inline asm
	add.s64 	%rd46, %rd36, 10240;
	// begin inline asm
	ld.global.nc.u32 %r164, [%rd46];
	// end inline asm
	add.s64 	%rd47, %rd36, 11264;
	// begin inline asm
	ld.global.nc.u32 %r165, [%rd47];
	// end inline asm
	add.s64 	%rd48, %rd36, 12288;
	// begin inline asm
	ld.global.nc.u32 %r166, [%rd48];
	// end inline asm
	add.s64 	%rd49, %rd36, 13312;
	// begin inline asm
	ld.global.nc.u32 %r167, [%rd49];
	// end inline asm
	add.s64 	%rd50, %rd36, 14336;
	// begin inline asm
	ld.global.nc.u32 %r168, [%rd50];
	// end inline asm
	add.s64 	%rd51, %rd36, 15360;
	// begin inline asm
	ld.global.nc.u32 %r169, [%rd51];
	// end inline asm
	add.s32 	%r170, %r154, %r685;
	add.s32 	%r171, %r155, %r170;
	add.s32 	%r172, %r156, %r171;
	add.s32 	%r173, %r157, %r172;
	add.s32 	%r174, %r158, %r173;
	add.s32 	%r175, %r159, %r174;
	add.s32 	%r176, %r160, %r175;
	add.s32 	%r177, %r161, %r176;
	add.s32 	%r178, %r162, %r177;
	add.s32 	%r179, %r163, %r178;
	add.s32 	%r180, %r164, %r179;
	add.s32 	%r181, %r165, %r180;
	add.s32 	%r182, %r166, %r181;
	add.s32 	%r183, %r167, %r182;
	add.s32 	%r184, %r168, %r183;
	add.s32 	%r685, %r169, %r184;
	sub.s32 	%r185, %r120, %r674;
	setp.lt.s32 	%p5, %r185, 4096;
	@%p5 bra 	$L__BB5_68;
	add.s32 	%r674, %r674, 4096;
	setp.le.s32 	%p6, %r674, %r87;
	@%p6 bra 	$L__BB5_58;
$L__BB5_60:
	setp.le.s32 	%p7, %r120, %r674;
	@%p7 bra 	$L__BB5_68;
	sub.s32 	%r94, %r120, %r674;
	setp.ge.s32 	%p8, %r85, %r94;
	@%p8 bra 	$L__BB5_68;
	not.b32 	%r187, %r85;
	add.s32 	%r188, %r120, %r187;
	sub.s32 	%r95, %r188, %r674;
	and.b32  	%r189, %r95, 768;
	setp.eq.s32 	%p9, %r189, 768;
	mov.u32 	%r679, %r85;
	@%p9 bra 	$L__BB5_65;
	add.s32 	%r676, %r85, %r674;
	shr.u32 	%r190, %r95, 8;
	add.s32 	%r191, %r190, 1;
	and.b32  	%r192, %r191, 3;
	neg.s32 	%r675, %r192;
	mov.u32 	%r679, %r85;
$L__BB5_64:
	.pragma "nounroll";
	mul.wide.u32 	%rd54, %r676, 4;
	add.s64 	%rd53, %rd16, %rd54;
	// begin inline asm
	ld.global.nc.u32 %r193, [%rd53];
	// end inline asm
	add.s32 	%r685, %r193, %r685;
	add.s32 	%r679, %r679, 256;
	add.s32 	%r676, %r676, 256;
	add.s32 	%r675, %r675, 1;
	setp.ne.s32 	%p10, %r675, 0;
	@%p10 bra 	$L__BB5_64;
$L__BB5_65:
	setp.lt.u32 	%p11, %r95, 768;
	@%p11 bra 	$L__BB5_68;
	cvt.u64.u32 	%rd55, %r679;
	cvt.u64.u32 	%rd56, %r674;
	add.s64 	%rd57, %rd55, %rd56;
	shl.b64 	%rd58, %rd57, 2;
	add.s64 	%rd59, %rd58, %rd16;
	add.s64 	%rd124, %rd59, 2048;
	add.s32 	%r682, %r679, %r674;
$L__BB5_67:
	mul.wide.u32 	%rd64, %r682, 4;
	add.s64 	%rd60, %rd16, %rd64;
	// begin inline asm
	ld.global.nc.u32 %r194, [%rd60];
	// end inline asm
	add.s32 	%r198, %r194, %r685;
	add.s64 	%rd61, %rd124, -1024;
	// begin inline asm
	ld.global.nc.u32 %r195, [%rd61];
	// end inline asm
	add.s32 	%r199, %r195, %r198;
	// begin inline asm
	ld.global.nc.u32 %r196, [%rd124];
	// end inline asm
	add.s32 	%r200, %r196, %r199;
	add.s64 	%rd63, %rd124, 1024;
	// begin inline asm
	ld.global.nc.u32 %r197, [%rd63];
	// end inline asm
	add.s32 	%r685, %r197, %r200;
	add.s32 	%r679, %r679, 1024;
	add.s64 	%rd124, %rd124, 4096;
	add.s32 	%r682, %r682, 1024;
	setp.lt.s32 	%p12, %r679, %r94;
	@%p12 bra 	$L__BB5_67;
$L__BB5_68:
	// begin inline asm
	mov.u32 %r201, %laneid;
	// end inline asm
	mov.b32 	%r204, 1;
	mov.b32 	%r225, 31;
	mov.b32 	%r226, -1;
	// begin inline asm
	shfl.sync.down.b32 %r202, %r685, %r204, %r225, %r226;
	// end inline asm
	setp.gt.s32 	%p13, %r201, 30;
	selp.b32 	%r227, 0, %r202, %p13;
	add.s32 	%r208, %r227, %r685;
	mov.b32 	%r209, 2;
	// begin inline asm
	shfl.sync.down.b32 %r207, %r208, %r209, %r225, %r226;
	// end inline asm
	setp.gt.s32 	%p14, %r201, 29;
	selp.b32 	%r228, 0, %r207, %p14;
	add.s32 	%r213, %r208, %r228;
	mov.b32 	%r214, 4;
	// begin inline asm
	shfl.sync.down.b32 %r212, %r213, %r214, %r225, %r226;
	// end inline asm
	setp.gt.s32 	%p15, %r201, 27;
	selp.b32 	%r229, 0, %r212, %p15;
	add.s32 	%r218, %r213, %r229;
	mov.b32 	%r219, 8;
	// begin inline asm
	shfl.sync.down.b32 %r217, %r218, %r219, %r225, %r226;
	// end inline asm
	setp.gt.s32 	%p16, %r201, 23;
	selp.b32 	%r230, 0, %r217, %p16;
	add.s32 	%r223, %r218, %r230;
	mov.b32 	%r224, 16;
	// begin inline asm
	shfl.sync.down.b32 %r222, %r223, %r224, %r225, %r226;
	// end inline asm
	setp.gt.s32 	%p17, %r201, 15;
	selp.b32 	%r231, 0, %r222, %p17;
	add.s32 	%r686, %r223, %r231;
	setp.ne.s32 	%p18, %r201, 0;
	@%p18 bra 	$L__BB5_70;
	shr.u32 	%r232, %r85, 3;
	and.b32  	%r233, %r232, 124;
	mov.u32 	%r234, _ZZN3cub18CUB_300001_SM_10006detail6reduce28DeviceReduceSingleTileKernelINS2_10policy_hubIijN4cuda3std3__44plusIiEEE10Policy1000EPiSC_iS9_iiNS7_10__identityEEEvT0_T1_T2_T3_T4_T6_E12temp_storage;
	add.s32 	%r235, %r234, %r233;
	st.shared.u32 	[%r235+8], %r686;
$L__BB5_70:
	bar.sync 	0;
	setp.ne.s32 	%p19, %r85, 0;
	@%p19 bra 	$L__BB5_72;
	ld.shared.u32 	%r236, [_ZZN3cub18CUB_300001_SM_10006detail6reduce28DeviceReduceSingleTileKernelINS2_10policy_hubIijN4cuda3std3__44plusIiEEE10Policy1000EPiSC_iS9_iiNS7_10__identityEEEvT0_T1_T2_T3_T4_T6_E12temp_storage+12];
	add.s32 	%r237, %r236, %r686;
	ld.shared.u32 	%r238, [_ZZN3cub18CUB_300001_SM_10006detail6reduce28DeviceReduceSingleTileKernelINS2_10policy_hubIijN4cuda3std3__44plusIiEEE10Policy1000EPiSC_iS9_iiNS7_10__identityEEEvT0_T1_T2_T3_T4_T6_E12temp_storage+16];
	add.s32 	%r239, %r237, %r238;
	ld.shared.u32 	%r240, [_ZZN3cub18CUB_300001_SM_10006detail6reduce28DeviceReduceSingleTileKernelINS2_10policy_hubIijN4cuda3std3__44plusIiEEE10Policy1000EPiSC_iS9_iiNS7_10__identityEEEvT0_T1_T2_T3_T4_T6_E12temp_storage+20];
	add.s32 	%r241, %r239, %r240;
	ld.shared.u32 	%r242, [_ZZN3cub18CUB_300001_SM_10006detail6reduce28DeviceReduceSingleTileKernelINS2_10policy_hubIijN4cuda3std3__44plusIiEEE10Policy1000EPiSC_iS9_iiNS7_10__identityEEEvT0_T1_T2_T3_T4_T6_E12temp_storage+24];
	add.s32 	%r243, %r241, %r242;
	ld.shared.u32 	%r244, [_ZZN3cub18CUB_300001_SM_10006detail6reduce28DeviceReduceSingleTileKernelINS2_10policy_hubIijN4cuda3std3__44plusIiEEE10Policy1000EPiSC_iS9_iiNS7_10__identityEEEvT0_T1_T2_T3_T4_T6_E12temp_storage+28];
	add.s32 	%r245, %r243, %r244;
	ld.shared.u32 	%r246, [_ZZN3cub18CUB_300001_SM_10006detail6reduce28DeviceReduceSingleTileKernelINS2_10policy_hubIijN4cuda3std3__44plusIiEEE10Policy1000EPiSC_iS9_iiNS7_10__identityEEEvT0_T1_T2_T3_T4_T6_E12temp_storage+32];
	add.s32 	%r247, %r245, %r246;
	ld.shared.u32 	%r248, [_ZZN3cub18CUB_300001_SM_10006detail6reduce28DeviceReduceSingleTileKernelINS2_10policy_hubIijN4cuda3std3__44plusIiEEE10Policy1000EPiSC_iS9_iiNS7_10__identityEEEvT0_T1_T2_T3_T4_T6_E12temp_storage+36];
	add.s32 	%r686, %r247, %r248;
$L__BB5_72:
	mov.u32 	%r631, %tid.x;
	setp.ne.s32 	%p95, %r631, 0;
	@%p95 bra 	$L__BB5_74;
	add.s32 	%r632, %r686, %r121;
	st.global.u32 	[%rd1], %r632;
$L__BB5_74:
	ret;

}
	// .globl	_ZN3cub18CUB_300001_SM_10006detail6reduce28DeviceReduceSingleTileKernelINS2_10policy_hubIiyN4cuda3std3__44plusIiEEE10Policy1000EPiSC_yS9_iiNS7_10__identityEEEvT0_T1_T2_T3_T4_T6_
.visible .entry _ZN3cub18CUB_300001_SM_10006detail6reduce28DeviceReduceSingleTileKernelINS2_10policy_hubIiyN4cuda3std3__44plusIiEEE10Policy1000EPiSC_yS9_iiNS7_10__identityEEEvT0_T1_T2_T3_T4_T6_(
	.param .u64 .ptr .align 1 _ZN3cub18CUB_300001_SM_10006detail6reduce28DeviceReduceSingleTileKernelINS2_10policy_hubIiyN4cuda3std3__44plusIiEEE10Policy1000EPiSC_yS9_iiNS7_10__identityEEEvT0_T1_T2_T3_T4_T6__param_0,
	.param .u64 .ptr .align 1 _ZN3cub18CUB_300001_SM_10006detail6reduce28DeviceReduceSingleTileKernelINS2_10policy_hubIiyN4cuda3std3__44plusIiEEE10Policy1000EPiSC_yS9_iiNS7_10__identityEEEvT0_T1_T2_T3_T4_T6__param_1,
	.param .u64 _ZN3cub18CUB_300001_SM_10006detail6reduce28DeviceReduceSingleTileKernelINS2_10policy_hubIiyN4cuda3std3__44plusIiEEE10Policy1000EPiSC_yS9_iiNS7_10__identityEEEvT0_T1_T2_T3_T4_T6__param_2,
	.param .align 1 .b8 _ZN3cub18CUB_300001_SM_10006detail6reduce28DeviceReduceSingleTileKernelINS2_10policy_hubIiyN4cuda3std3__44plusIiEEE10Policy1000EPiSC_yS9_iiNS7_10__identityEEEvT0_T1_T2_T3_T4_T6__param_3[1],
	.param .u32 _ZN3cub18CUB_300001_SM_10006detail6reduce28DeviceReduceSingleTileKernelINS2_10policy_hubIiyN4cuda3std3__44plusIiEEE10Policy1000EPiSC_yS9_iiNS7_10__identityEEEvT0_T1_T2_T3_T4_T6__param_4,
	.param .align 1 .b8 _ZN3cub18CUB_300001_SM_10006detail6reduce28DeviceReduceSingleTileKernelINS2_10policy_hubIiyN4cuda3std3__44plusIiEEE10Policy1000EPiSC_yS9_iiNS7_10__identityEEEvT0_T1_T2_T3_T4_T6__param_5[1]
)
.maxntid 256
.minnctapersm 1
{
	.reg .pred 	%p<97>;
	.reg .b32 	%r<662>;
	.reg .b64 	%rd<150>;
	// demoted variable
	.shared .align 4 .b8 _ZZN3cub18CUB_300001_SM_10006detail6reduce28DeviceReduceSingleTileKernelINS2_10policy_hubIiyN4cuda3std3__44plusIiEEE10Policy1000EPiSC_yS9_iiNS7_10__identityEEEvT0_T1_T2_T3_T4_T6_E12temp_storage[44];
	ld.param.u64 	%rd31, [_ZN3cub18CUB_300001_SM_10006detail6reduce28DeviceReduceSingleTileKernelINS2_10policy_hubIiyN4cuda3std3__44plusIiEEE10Policy1000EPiSC_yS9_iiNS7_10__identityEEEvT0_T1_T2_T3_T4_T6__param_0];
	ld.param.u64 	%rd33, [_ZN3cub18CUB_300001_SM_10006detail6reduce28DeviceReduceSingleTileKernelINS2_10policy_hubIiyN4cuda3std3__44plusIiEEE10Policy1000EPiSC_yS9_iiNS7_10__identityEEEvT0_T1_T2_T3_T4_T6__param_1];
	ld.param.u64 	%rd32, [_ZN3cub18CUB_300001_SM_10006detail6reduce28DeviceReduceSingleTileKernelINS2_10policy_hubIiyN4cuda3std3__44plusIiEEE10Policy1000EPiSC_yS9_iiNS7_10__identityEEEvT0_T1_T2_T3_T4_T6__param_2];
	ld.param.u32 	%r102, [_ZN3cub18CUB_300001_SM_10006detail6reduce28DeviceReduceSingleTileKernelINS2_10policy_hubIiyN4cuda3std3__44plusIiEEE10Policy1000EPiSC_yS9_iiNS7_10__identityEEEvT0_T1_T2_T3_T4_T6__param_4];
	cvta.to.global.u64 	%rd1, %rd33;
	setp.ne.s64 	%p1, %rd32, 0;
	@%p1 bra 	$L__BB6_3;
	mov.u32 	%r616, %tid.x;
	setp.ne.s32 	%p96, %r616, 0;
	@%p96 bra 	$L__BB6_74;
	st.global.u32 	[%rd1], %r102;
	bra.uni 	$L__BB6_74;
$L__BB6_3:
	and.b64  	%rd34, %rd31, 15;
	setp.ne.s64 	%p2, %rd34, 0;
	@%p2 bra 	$L__BB6_38;
	setp.gt.u64 	%p49, %rd32, 4095;
	@%p49 bra 	$L__BB6_22;
	cvt.u32.u64 	%r1, %rd32;
	mov.u32 	%r2, %tid.x;
	setp.ge.u32 	%p66, %r2, %r1;
	mov.b32 	%r627, 0;
	mov.u32 	%r622, %r2;
	@%p66 bra 	$L__BB6_7;
	mul.wide.u32 	%rd132, %r2, 4;
	add.s64 	%rd131, %rd31, %rd132;
	// begin inline asm
	ld.global.nc.u32 %r627, [%rd131];
	// end inline asm
	add.s32 	%r622, %r2, 256;
$L__BB6_7:
	setp.ge.u32 	%p67, %r622, %r1;
	@%p67 bra 	$L__BB6_13;
	not.b32 	%r490, %r622;
	add.s32 	%r7, %r490, %r1;
	and.b32  	%r491, %r7, 768;
	setp.eq.s32 	%p68, %r491, 768;
	@%p68 bra 	$L__BB6_11;
	mul.wide.u32 	%rd133, %r622, 4;
	add.s64 	%rd140, %rd31, %rd133;
	shr.u32 	%r492, %r7, 8;
	add.s32 	%r493, %r492, 1;
	and.b32  	%r494, %r493, 3;
	neg.s32 	%r619, %r494;
$L__BB6_10:
	.pragma "nounroll";
	// begin inline asm
	ld.global.nc.u32 %r495, [%rd140];
	// end inline asm
	add.s32 	%r627, %r495, %r627;
	add.s32 	%r622, %r622, 256;
	add.s64 	%rd140, %rd140, 1024;
	add.s32 	%r619, %r619, 1;
	setp.ne.s32 	%p69, %r619, 0;
	@%p69 bra 	$L__BB6_10;
$L__BB6_11:
	setp.lt.u32 	%p70, %r7, 768;
	@%p70 bra 	$L__BB6_13;
$L__BB6_12:
	mul.wide.s32 	%rd139, %r622, 4;
	add.s64 	%rd135, %rd31, %rd139;
	// begin inline asm
	ld.global.nc.u32 %r496, [%rd135];
	// end inline asm
	add.s32 	%r500, %r496, %r627;
	add.s64 	%rd136, %rd135, 1024;
	// begin inline asm
	ld.global.nc.u32 %r497, [%rd136];
	// end inline asm
	add.s32 	%r501, %r497, %r500;
	add.s64 	%rd137, %rd135, 2048;
	// begin inline asm
	ld.global.nc.u32 %r498, [%rd137];
	// end inline asm
	add.s32 	%r502, %r498, %r501;
	add.s64 	%rd138, %rd135, 3072;
	// begin inline asm
	ld.global.nc.u32 %r499, [%rd138];
	// end inline asm
	add.s32 	%r627, %r499, %r502;
	add.s32 	%r622, %r622, 1024;
	setp.lt.s32 	%p71, %r622, %r1;
	@%p71 bra 	$L__BB6_12;
$L__BB6_13:
	setp.lt.u64 	%p72, %rd32, 256;
	@%p72 bra 	$L__BB6_18;
	// begin inline asm
	mov.u32 %r566, %laneid;
	// end inline asm
	mov.b32 	%r569, 1;
	mov.b32 	%r590, 31;
	mov.b32 	%r591, -1;
	// begin inline asm
	shfl.sync.down.b32 %r567, %r627, %r569, %r590, %r591;
	// end inline asm
	setp.gt.s32 	%p88, %r566, 30;
	selp.b32 	%r592, 0, %r567, %p88;
	add.s32 	%r573, %r592, %r627;
	mov.b32 	%r574, 2;
	// begin inline asm
	shfl.sync.down.b32 %r572, %r573, %r574, %r590, %r591;
	// end inline asm
	setp.gt.s32 	%p89, %r566, 29;
	selp.b32 	%r593, 0, %r572, %p89;
	add.s32 	%r578, %r573, %r593;
	mov.b32 	%r579, 4;
	// begin inline asm
	shfl.sync.down.b32 %r577, %r578, %r579, %r590, %r591;
	// end inline asm
	setp.gt.s32 	%p90, %r566, 27;
	selp.b32 	%r594, 0, %r577, %p90;
	add.s32 	%r583, %r578, %r594;
	mov.b32 	%r584, 8;
	// begin inline asm
	shfl.sync.down.b32 %r582, %r583, %r584, %r590, %r591;
	// end inline asm
	setp.gt.s32 	%p91, %r566, 23;
	selp.b32 	%r595, 0, %r582, %p91;
	add.s32 	%r588, %r583, %r595;
	mov.b32 	%r589, 16;
	// begin inline asm
	shfl.sync.down.b32 %r587, %r588, %r589, %r590, %r591;
	// end inline asm
	setp.gt.s32 	%p92, %r566, 15;
	selp.b32 	%r596, 0, %r587, %p92;
	add.s32 	%r661, %r588, %r596;
	setp.ne.s32 	%p93, %r566, 0;
	@%p93 bra 	$L__BB6_16;
	shr.u32 	%r597, %r2, 3;
	and.b32  	%r598, %r597, 124;
	mov.u32 	%r599, _ZZN3cub18CUB_300001_SM_10006detail6reduce28DeviceReduceSingleTileKernelINS2_10policy_hubIiyN4cuda3std3__44plusIiEEE10Policy1000EPiSC_yS9_iiNS7_10__identityEEEvT0_T1_T2_T3_T4_T6_E12temp_storage;
	add.s32 	%r600, %r599, %r598;
	st.shared.u32 	[%r600+8], %r661;
$L__BB6_16:
	bar.sync 	0;
	setp.ne.s32 	%p94, %r2, 0;
	@%p94 bra 	$L__BB6_72;
	ld.shared.u32 	%r601, [_ZZN3cub18CUB_300001_SM_10006detail6reduce28DeviceReduceSingleTileKernelINS2_10policy_hubIiyN4cuda3std3__44plusIiEEE10Policy1000EPiSC_yS9_iiNS7_10__identityEEEvT0_T1_T2_T3_T4_T6_E12temp_storage+12];
	add.s32 	%r602, %r601, %r661;
	ld.shared.u32 	%r603, [_ZZN3cub18CUB_300001_SM_10006detail6reduce28DeviceReduceSingleTileKernelINS2_10policy_hubIiyN4cuda3std3__44plusIiEEE10Policy1000EPiSC_yS9_iiNS7_10__identityEEEvT0_T1_T2_T3_T4_T6_E12temp_storage+16];
	add.s32 	%r604, %r602, %r603;
	ld.shared.u32 	%r605, [_ZZN3cub18CUB_300001_SM_10006detail6reduce28DeviceReduceSingleTileKernelINS2_10policy_hubIiyN4cuda3std3__44plusIiEEE10Policy1000EPiSC_yS9_iiNS7_10__identityEEEvT0_T1_T2_T3_T4_T6_E12temp_storage+20];
	add.s32 	%r606, %r604, %r605;
	ld.shared.u32 	%r607, [_ZZN3cub18CUB_300001_SM_10006detail6reduce28DeviceReduceSingleTileKernelINS2_10policy_hubIiyN4cuda3std3__44plusIiEEE10Policy1000EPiSC_yS9_iiNS7_10__identityEEEvT0_T1_T2_T3_T4_T6_E12temp_storage+24];
	add.s32 	%r608, %r606, %r607;
	ld.shared.u32 	%r609, [_ZZN3cub18CUB_300001_SM_10006detail6reduce28DeviceReduceSingleTileKernelINS2_10policy_hubIiyN4cuda3std3__44plusIiEEE10Policy1000EPiSC_yS9_iiNS7_10__identityEEEvT0_T1_T2_T3_T4_T6_E12temp_storage+28];
	add.s32 	%r610, %r608, %r609;
	ld.shared.u32 	%r611, [_ZZN3cub18CUB_300001_SM_10006detail6reduce28DeviceReduceSingleTileKernelINS2_10policy_hubIiyN4cuda3std3__44plusIiEEE10Policy1000EPiSC_yS9_iiNS7_10__identityEEEvT0_T1_T2_T3_T4_T6_E12temp_storage+32];
	add.s32 	%r612, %r610, %r611;
	ld.shared.u32 	%r613, [_ZZN3cub18CUB_300001_SM_10006detail6reduce28DeviceReduceSingleTileKernelINS2_10policy_hubIiyN4cuda3std3__44plusIiEEE10Policy1000EPiSC_yS9_iiNS7_10__identityEEEvT0_T1_T2_T3_T4_T6_E12temp_storage+36];
	add.s32 	%r661, %r612, %r613;
	bra.uni 	$L__BB6_72;
$L__BB6_18:
	// begin inline asm
	mov.u32 %r503, %laneid;
	// end inline asm
	and.b32  	%r529, %r2, 992;
	add.s32 	%r530, %r529, 32;
	setp.gt.u32 	%p73, %r530, %r1;
	not.b32 	%r531, %r529;
	add.s32 	%r532, %r1, %r531;
	selp.b32 	%r527, %r532, 31, %p73;
	mov.b32 	%r506, 1;
	mov.b32 	%r528, -1;
	// begin inline asm
	shfl.sync.down.b32 %r504, %r627, %r506, %r527, %r528;
	// end inline asm
	setp.lt.s32 	%p74, %r503, %r527;
	selp.b32 	%r533, %r504, 0, %p74;
	add.s32 	%r510, %r533, %r627;
	mov.b32 	%r511, 2;
	// begin inline asm
	shfl.sync.down.b32 %r509, %r510, %r511, %r527, %r528;
	// end inline asm
	add.s32 	%r534, %r503, 2;
	setp.gt.s32 	%p75, %r534, %r527;
	selp.b32 	%r535, 0, %r509, %p75;
	add.s32 	%r515, %r510, %r535;
	mov.b32 	%r516, 4;
	// begin inline asm
	shfl.sync.down.b32 %r514, %r515, %r516, %r527, %r528;
	// end inline asm
	add.s32 	%r536, %r503, 4;
	setp.gt.s32 	%p76, %r536, %r527;
	selp.b32 	%r537, 0, %r514, %p76;
	add.s32 	%r520, %r515, %r537;
	mov.b32 	%r521, 8;
	// begin inline asm
	shfl.sync.down.b32 %r519, %r520, %r521, %r527, %r528;
	// end inline asm
	add.s32 	%r538, %r503, 8;
	setp.gt.s32 	%p77, %r538, %r527;
	selp.b32 	%r539, 0, %r519, %p77;
	add.s32 	%r525, %r520, %r539;
	mov.b32 	%r526, 16;
	// begin inline asm
	shfl.sync.down.b32 %r524, %r525, %r526, %r527, %r528;
	// end inline asm
	add.s32 	%r540, %r503, 16;
	setp.gt.s32 	%p78, %r540, %r527;
	selp.b32 	%r541, 0, %r524, %p78;
	add.s32 	%r661, %r525, %r541;
	setp.ne.s32 	%p79, %r503, 0;
	@%p79 bra 	$L__BB6_20;
	shr.u32 	%r542, %r2, 3;
	and.b32  	%r543, %r542, 124;
	mov.u32 	%r544, _ZZN3cub18CUB_300001_SM_10006detail6reduce28DeviceReduceSingleTileKernelINS2_10policy_hubIiyN4cuda3std3__44plusIiEEE10Policy1000EPiSC_yS9_iiNS7_10__identityEEEvT0_T1_T2_T3_T4_T6_E12temp_storage;
	add.s32 	%r545, %r544, %r543;
	st.shared.u32 	[%r545+8], %r661;
$L__BB6_20:
	bar.sync 	0;
	setp.ne.s32 	%p80, %r2, 0;
	@%p80 bra 	$L__BB6_72;
	setp.gt.u64 	%p81, %rd32, 32;
	ld.shared.u32 	%r546, [_ZZN3cub18CUB_300001_SM_10006detail6reduce28DeviceReduceSingleTileKernelINS2_10policy_hubIiyN4cuda3std3__44plusIiEEE10Policy1000EPiSC_yS9_iiNS7_10__identityEEEvT0_T1_T2_T3_T4_T6_E12temp_storage+12];
	selp.b32 	%r547, %r546, 0, %p81;
	add.s32 	%r548, %r547, %r661;
	setp.gt.u64 	%p82, %rd32, 64;
	ld.shared.u32 	%r549, [_ZZN3cub18CUB_300001_SM_10006detail6reduce28DeviceReduceSingleTileKernelINS2_10policy_hubIiyN4cuda3std3__44plusIiEEE10Policy1000EPiSC_yS9_iiNS7_10__identityEEEvT0_T1_T2_T3_T4_T6_E12temp_storage+16];
	selp.b32 	%r550, %r549, 0, %p82;
	add.s32 	%r551, %r548, %r550;
	setp.gt.u64 	%p83, %rd32, 96;
	ld.shared.u32 	%r552, [_ZZN3cub18CUB_300001_SM_10006detail6reduce28DeviceReduceSingleTileKernelINS2_10policy_hubIiyN4cuda3std3__44plusIiEEE10Policy1000EPiSC_yS9_iiNS7_10__identityEEEvT0_T1_T2_T3_T4_T6_E12temp_storage+20];
	selp.b32 	%r553, %r552, 0, %p83;
	add.s32 	%r554, %r551, %r553;
	setp.gt.u64 	%p84, %rd32, 128;
	ld.shared.u32 	%r555, [_ZZN3cub18CUB_300001_SM_10006detail6reduce28DeviceReduceSingleTileKernelINS2_10policy_hubIiyN4cuda3std3__44plusIiEEE10Policy1000EPiSC_yS9_iiNS7_10__identityEEEvT0_T1_T2_T3_T4_T6_E12temp_storage+24];
	selp.b32 	%r556, %r555, 0, %p84;
	add.s32 	%r557, %r554, %r556;
	setp.gt.u64 	%p85, %rd32, 160;
	ld.shared.u32 	%r558, [_ZZN3cub18CUB_300001_SM_10006detail6reduce28DeviceReduceSingleTileKernelINS2_10policy_hubIiyN4cuda3std3__44plusIiEEE10Policy1000EPiSC_yS9_iiNS7_10__identityEEEvT0_T1_T2_T3_T4_T6_E12temp_storage+28];
	selp.b32 	%r559, %r558, 0, %p85;
	add.s32 	%r560, %r557, %r559;
	setp.gt.u64 	%p86, %rd32, 192;
	ld.shared.u32 	%r561, [_ZZN3cub18CUB_300001_SM_10006detail6reduce28DeviceReduceSingleTileKernelINS2_10policy_hubIiyN4cuda3std3__44plusIiEEE10Policy1000EPiSC_yS9_iiNS7_10__identityEEEvT0_T1_T2_T3_T4_T6_E12temp_storage+32];
	selp.b32 	%r562, %r561, 0, %p86;
	add.s32 	%r563, %r560, %r562;
	setp.gt.u64 	%p87, %rd32, 224;
	ld.shared.u32 	%r564, [_ZZN3cub18CUB_300001_SM_10006detail6reduce28DeviceReduceSingleTileKernelINS2_10policy_hubIiyN4cuda3std3__44plusIiEEE10Policy1000EPiSC_yS9_iiNS7_10__identityEEEvT0_T1_T2_T3_T4_T6_E12temp_storage+36];
	selp.b32 	%r565, %r564, 0, %p87;
	add.s32 	%r661, %r563, %r565;
	bra.uni 	$L__BB6_72;
$L__BB6_22:
	mov.u32 	%r27, %tid.x;
	shl.b32 	%r358, %r27, 2;
	mul.wide.u32 	%rd104, %r358, 4;
	add.s64 	%rd93, %rd31, %rd104;
	// begin inline asm
	ld.global.nc.v2.u64 {%rd91, %rd92}, [%rd93];
	// end inline asm
	mov.b64 	{%r359, %r360}, %rd92;
	mov.b64 	{%r361, %r362}, %rd91;
	add.s64 	%rd96, %rd93, 4096;
	// begin inline asm
	ld.global.nc.v2.u64 {%rd94, %rd95}, [%rd96];
	// end inline asm
	mov.b64 	{%r363, %r364}, %rd95;
	mov.b64 	{%r365, %r366}, %rd94;
	add.s64 	%rd99, %rd93, 8192;
	// begin inline asm
	ld.global.nc.v2.u64 {%rd97, %rd98}, [%rd99];
	// end inline asm
	mov.b64 	{%r367, %r368}, %rd98;
	mov.b64 	{%r369, %r370}, %rd97;
	add.s64 	%rd102, %rd93, 12288;
	// begin inline asm
	ld.global.nc.v2.u64 {%rd100, %rd101}, [%rd102];
	// end inline asm
	mov.b64 	{%r371, %r372}, %rd101;
	mov.b64 	{%r373, %r374}, %rd100;
	add.s32 	%r375, %r362, %r361;
	add.s32 	%r376, %r359, %r375;
	add.s32 	%r377, %r360, %r376;
	add.s32 	%r378, %r365, %r377;
	add.s32 	%r379, %r366, %r378;
	add.s32 	%r380, %r363, %r379;
	add.s32 	%r381, %r364, %r380;
	add.s32 	%r382, %r369, %r381;
	add.s32 	%r383, %r370, %r382;
	add.s32 	%r384, %r367, %r383;
	add.s32 	%r385, %r368, %r384;
	add.s32 	%r386, %r373, %r385;
	add.s32 	%r387, %r374, %r386;
	add.s32 	%r388, %r371, %r387;
	add.s32 	%r638, %r372, %r388;
	add.s64 	%rd6, %rd32, -4096;
	setp.lt.u64 	%p50, %rd6, 4096;
	mov.b64 	%rd142, 4096;
	@%p50 bra 	$L__BB6_26;
	mov.b64 	%rd142, 4096;
$L__BB6_24:
	shl.b64 	%rd118, %rd142, 2;
	add.s64 	%rd108, %rd93, %rd118;
	// begin inline asm
	ld.global.nc.v2.u64 {%rd106, %rd107}, [%rd108];
	// end inline asm
	mov.b64 	{%r389, %r390}, %rd107;
	mov.b64 	{%r391, %r392}, %rd106;
	add.s64 	%rd111, %rd108, 4096;
	// begin inline asm
	ld.global.nc.v2.u64 {%rd109, %rd110}, [%rd111];
	// end inline asm
	mov.b64 	{%r393, %r394}, %rd110;
	mov.b64 	{%r395, %r396}, %rd109;
	add.s64 	%rd114, %rd108, 8192;
	// begin inline asm
	ld.global.nc.v2.u64 {%rd112, %rd113}, [%rd114];
	// end inline asm
	mov.b64 	{%r397, %r398}, %rd113;
	mov.b64 	{%r399, %r400}, %rd112;
	add.s64 	%rd117, %rd108, 12288;
	// begin inline asm
	ld.global.nc.v2.u64 {%rd115, %rd116}, [%rd117];
	// end inline asm
	mov.b64 	{%r401, %r402}, %rd116;
	mov.b64 	{%r403, %r404}, %rd115;
	add.s32 	%r405, %r391, %r638;
	add.s32 	%r406, %r392, %r405;
	add.s32 	%r407, %r389, %r406;
	add.s32 	%r408, %r390, %r407;
	add.s32 	%r409, %r395, %r408;
	add.s32 	%r410, %r396, %r409;
	add.s32 	%r411, %r393, %r410;
	add.s32 	%r412, %r394, %r411;
	add.s32 	%r413, %r399, %r412;
	add.s32 	%r414, %r400, %r413;
	add.s32 	%r415, %r397, %r414;
	add.s32 	%r416, %r398, %r415;
	add.s32 	%r417, %r403, %r416;
	add.s32 	%r418, %r404, %r417;
	add.s32 	%r419, %r401, %r418;
	add.s32 	%r638, %r402, %r419;
	sub.s64 	%rd119, %rd32, %rd142;
	setp.lt.u64 	%p51, %rd119, 4096;
	@%p51 bra 	$L__BB6_34;
	add.s64 	%rd142, %rd142, 4096;
	setp.le.u64 	%p52, %rd142, %rd6;
	@%p52 bra 	$L__BB6_24;
$L__BB6_26:
	setp.le.u64 	%p53, %rd32, %rd142;
	@%p53 bra 	$L__BB6_34;
	cvt.u32.u64 	%r420, %rd142;
	cvt.u32.u64 	%r421, %rd32;
	sub.s32 	%r32, %r421, %r420;
	setp.ge.s32 	%p54, %r27, %r32;
	@%p54 bra 	$L__BB6_34;
	not.b32 	%r424, %r27;
	add.s32 	%r425, %r424, %r421;
	sub.s32 	%r33, %r425, %r420;
	and.b32  	%r427, %r33, 768;
	setp.eq.s32 	%p55, %r427, 768;
	mov.u32 	%r633, %r27;
	@%p55 bra 	$L__BB6_31;
	cvt.u64.u32 	%rd120, %r27;
	add.s64 	%rd121, %rd142, %rd120;
	shl.b64 	%rd122, %rd121, 2;
	add.s64 	%rd143, %rd31, %rd122;
	shr.u32 	%r428, %r33, 8;
	add.s32 	%r429, %r428, 1;
	and.b32  	%r430, %r429, 3;
	neg.s32 	%r630, %r430;
	mov.u32 	%r633, %r27;
$L__BB6_30:
	.pragma "nounroll";
	// begin inline asm
	ld.global.nc.u32 %r431, [%rd143];
	// end inline asm
	add.s32 	%r638, %r431, %r638;
	add.s32 	%r633, %r633, 256;
	add.s64 	%rd143, %rd143, 1024;
	add.s32 	%r630, %r630, 1;
	setp.ne.s32 	%p56, %r630, 0;
	@%p56 bra 	$L__BB6_30;
$L__BB6_31:
	setp.lt.u32 	%p57, %r33, 768;
	@%p57 bra 	$L__BB6_34;
	cvt.u64.u32 	%rd124, %r633;
	add.s64 	%rd125, %rd142, %rd124;
	shl.b64 	%rd126, %rd125, 2;
	add.s64 	%rd144, %rd31, %rd126;
$L__BB6_33:
	// begin inline asm
	ld.global.nc.u32 %r432, [%rd144];
	// end inline asm
	add.s32 	%r436, %r432, %r638;
	add.s64 	%rd128, %rd144, 1024;
	// begin inline asm
	ld.global.nc.u32 %r433, [%rd128];
	// end inline asm
	add.s32 	%r437, %r433, %r436;
	add.s64 	%rd129, %rd144, 2048;
	// begin inline asm
	ld.global.nc.u32 %r434, [%rd129];
	// end inline asm
	add.s32 	%r438, %r434, %r437;
	add.s64 	%rd130, %rd144, 3072;
	// begin inline asm
	ld.global.nc.u32 %r435, [%rd130];
	// end inline asm
	add.s32 	%r638, %r435, %r438;
	add.s32 	%r633, %r633, 1024;
	add.s64 	%rd144, %rd144, 4096;
	setp.lt.s32 	%p58, %r633, %r32;
	@%p58 bra 	$L__BB6_33;
$L__BB6_34:
	// begin inline asm
	mov.u32 %r439, %laneid;
	// end inline asm
	mov.b32 	%r442, 1;
	mov.b32 	%r463, 31;
	mov.b32 	%r464, -1;
	// begin inline asm
	shfl.sync.down.b32 %r440, %r638, %r442, %r463, %r464;
	// end inline asm
	setp.gt.s32 	%p59, %r439, 30;
	selp.b32 	%r465, 0, %r440, %p59;
	add.s32 	%r446, %r465, %r638;
	mov.b32 	%r447, 2;
	// begin inline asm
	shfl.sync.down.b32 %r445, %r446, %r447, %r463, %r464;
	// end inline asm
	setp.gt.s32 	%p60, %r439, 29;
	selp.b32 	%r466, 0, %r445, %p60;
	add.s32 	%r451, %r446, %r466;
	mov.b32 	%r452, 4;
	// begin inline asm
	shfl.sync.down.b32 %r450, %r451, %r452, %r463, %r464;
	// end inline asm
	setp.gt.s32 	%p61, %r439, 27;
	selp.b32 	%r467, 0, %r450, %p61;
	add.s32 	%r456, %r451, %r467;
	mov.b32 	%r457, 8;
	// begin inline asm
	shfl.sync.down.b32 %r455, %r456, %r457, %r463, %r464;
	// end inline asm
	setp.gt.s32 	%p62, %r439, 23;
	selp.b32 	%r468, 0, %r455, %p62;
	add.s32 	%r461, %r456, %r468;
	mov.b32 	%r462, 16;
	// begin inline asm
	shfl.sync.down.b32 %r460, %r461, %r462, %r463, %r464;
	// end inline asm
	setp.gt.s32 	%p63, %r439, 15;
	selp.b32 	%r469, 0, %r460, %p63;
	add.s32 	%r661, %r461, %r469;
	setp.ne.s32 	%p64, %r439, 0;
	@%p64 bra 	$L__BB6_36;
	shr.u32 	%r470, %r27, 3;
	and.b32  	%r471, %r470, 124;
	mov.u32 	%r472, _ZZN3cub18CUB_300001_SM_10006detail6reduce28DeviceReduceSingleTileKernelINS2_10policy_hubIiyN4cuda3std3__44plusIiEEE10Policy1000EPiSC_yS9_iiNS7_10__identityEEEvT0_T1_T2_T3_T4_T6_E12temp_storage;
	add.s32 	%r473, %r472, %r471;
	st.shared.u32 	[%r473+8], %r661;
$L__BB6_36:
	bar.sync 	0;
	setp.ne.s32 	%p65, %r27, 0;
	@%p65 bra 	$L__BB6_72;
	ld.shared.u32 	%r474, [_ZZN3cub18CUB_300001_SM_10006detail6reduce28DeviceReduceSingleTileKernelINS2_10policy_hubIiyN4cuda3std3__44plusIiEEE10Policy1000EPiSC_yS9_iiNS7_10__identityEEEvT0_T1_T2_T3_T4_T6_E12temp_storage+12];
	add.s32 	%r475, %r474, %r661;
	ld.shared.u32 	%r476, [_ZZN3cub18CUB_300001_SM_10006detail6reduce28DeviceReduceSingleTileKernelINS2_10policy_hubIiyN4cuda3std3__44plusIiEEE10Policy1000EPiSC_yS9_iiNS7_10__identityEEEvT0_T1_T2_T3_T4_T6_E12temp_storage+16];
	add.s32 	%r477, %r475, %r476;
	ld.shared.u32 	%r478, [_ZZN3cub18CUB_300001_SM_10006detail6reduce28DeviceReduceSingleTileKernelINS2_10policy_hubIiyN4cuda3std3__44plusIiEEE10Policy1000EPiSC_yS9_iiNS7_10__identityEEEvT0_T1_T2_T3_T4_T6_E12temp_storage+20];
	add.s32 	%r479, %r477, %r478;
	ld.shared.u32 	%r480, [_ZZN3cub18CUB_300001_SM_10006detail6reduce28DeviceReduceSingleTileKernelINS2_10policy_hubIiyN4cuda3std3__44plusIiEEE10Policy1000EPiSC_yS9_iiNS7_10__identityEEEvT0_T1_T2_T3_T4_T6_E12temp_storage+24];
	add.s32 	%r481, %r479, %r480;
	ld.shared.u32 	%r482, [_ZZN3cub18CUB_300001_SM_10006detail6reduce28DeviceReduceSingleTileKernelINS2_10policy_hubIiyN4cuda3std3__44plusIiEEE10Policy1000EPiSC_yS9_iiNS7_10__identityEEEvT0_T1_T2_T3_T4_T6_E12temp_storage+28];
	add.s32 	%r483, %r481, %r482;
	ld.shared.u32 	%r484, [_ZZN3cub18CUB_300001_SM_10006detail6reduce28DeviceReduceSingleTileKernelINS2_10policy_hubIiyN4cuda3std3__44plusIiEEE10Policy1000EPiSC_yS9_iiNS7_10__identityEEEvT0_T1_T2_T3_T4_T6_E12temp_storage+32];
	add.s32 	%r485, %r483, %r484;
	ld.shared.u32 	%r486, [_ZZN3cub18CUB_300001_SM_10006detail6reduce28DeviceReduceSingleTileKernelINS2_10policy_hubIiyN4cuda3std3__44plusIiEEE10Policy1000EPiSC_yS9_iiNS7_10__identityEEEvT0_T1_T2_T3_T4_T6_E12temp_storage+36];
	add.s32 	%r661, %r485, %r486;
	bra.uni 	$L__BB6_72;
$L__BB6_38:
	setp.gt.u64 	%p3, %rd32, 4095;
	@%p3 bra 	$L__BB6_56;
	cvt.u32.u64 	%r51, %rd32;
	mov.u32 	%r52, %tid.x;
	setp.ge.u32 	%p20, %r52, %r51;
	mov.b32 	%r649, 0;
	mov.u32 	%r644, %r52;
	@%p20 bra 	$L__BB6_41;
	mul.wide.u32 	%rd83, %r52, 4;
	add.s64 	%rd82, %rd31, %rd83;
	// begin inline asm
	ld.global.nc.u32 %r649, [%rd82];
	// end inline asm
	add.s32 	%r644, %r52, 256;
$L__BB6_41:
	setp.ge.u32 	%p21, %r644, %r51;
	@%p21 bra 	$L__BB6_47;
	not.b32 	%r234, %r644;
	add.s32 	%r57, %r234, %r51;
	and.b32  	%r235, %r57, 768;
	setp.eq.s32 	%p22, %r235, 768;
	@%p22 bra 	$L__BB6_45;
	mul.wide.u32 	%rd84, %r644, 4;
	add.s64 	%rd145, %rd31, %rd84;
	shr.u32 	%r236, %r57, 8;
	add.s32 	%r237, %r236, 1;
	and.b32  	%r238, %r237, 3;
	neg.s32 	%r641, %r238;
$L__BB6_44:
	.pragma "nounroll";
	// begin inline asm
	ld.global.nc.u32 %r239, [%rd145];
	// end inline asm
	add.s32 	%r649, %r239, %r649;
	add.s32 	%r644, %r644, 256;
	add.s64 	%rd145, %rd145, 1024;
	add.s32 	%r641, %r641, 1;
	setp.ne.s32 	%p23, %r641, 0;
	@%p23 bra 	$L__BB6_44;
$L__BB6_45:
	setp.lt.u32 	%p24, %r57, 768;
	@%p24 bra 	$L__BB6_47;
$L__BB6_46:
	mul.wide.s32 	%rd90, %r644, 4;
	add.s64 	%rd86, %rd31, %rd90;
	// begin inline asm
	ld.global.nc.u32 %r240, [%rd86];
	// end inline asm
	add.s32 	%r244, %r240, %r649;
	add.s64 	%rd87, %rd86, 1024;
	// begin inline asm
	ld.global.nc.u32 %r241, [%rd87];
	// end inline asm
	add.s32 	%r245, %r241, %r244;
	add.s64 	%rd88, %rd86, 2048;
	// begin inline asm
	ld.global.nc.u32 %r242, [%rd88];
	// end inline asm
	add.s32 	%r246, %r242, %r245;
	add.s64 	%rd89, %rd86, 3072;
	// begin inline asm
	ld.global.nc.u32 %r243, [%rd89];
	// end inline asm
	add.s32 	%r649, %r243, %r246;
	add.s32 	%r644, %r644, 1024;
	setp.lt.s32 	%p25, %r644, %r51;
	@%p25 bra 	$L__BB6_46;
$L__BB6_47:
	setp.lt.u64 	%p26, %rd32, 256;
	@%p26 bra 	$L__BB6_52;
	// begin inline asm
	mov.u32 %r310, %laneid;
	// end inline asm
	mov.b32 	%r313, 1;
	mov.b32 	%r334, 31;
	mov.b32 	%r335, -1;
	// begin inline asm
	shfl.sync.down.b32 %r311, %r649, %r313, %r334, %r335;
	// end inline asm
	setp.gt.s32 	%p42, %r310, 30;
	selp.b32 	%r336, 0, %r311, %p42;
	add.s32 	%r317, %r336, %r649;
	mov.b32 	%r318, 2;
	// begin inline asm
	shfl.sync.down.b32 %r316, %r317, %r318, %r334, %r335;
	// end inline asm
	setp.gt.s32 	%p43, %r310, 29;
	selp.b32 	%r337, 0, %r316, %p43;
	add.s32 	%r322, %r317, %r337;
	mov.b32 	%r323, 4;
	// begin inline asm
	shfl.sync.down.b32 %r321, %r322, %r323, %r334, %r335;
	// end inline asm
	setp.gt.s32 	%p44, %r310, 27;
	selp.b32 	%r338, 0, %r321, %p44;
	add.s32 	%r327, %r322, %r338;
	mov.b32 	%r328, 8;
	// begin inline asm
	shfl.sync.down.b32 %r326, %r327, %r328, %r334, %r335;
	// end inline asm
	setp.gt.s32 	%p45, %r310, 23;
	selp.b32 	%r339, 0, %r326, %p45;
	add.s32 	%r332, %r327, %r339;
	mov.b32 	%r333, 16;
	// begin inline asm
	shfl.sync.down.b32 %r331, %r332, %r333, %r334, %r335;
	// end inline asm
	setp.gt.s32 	%p46, %r310, 15;
	selp.b32 	%r340, 0, %r331, %p46;
	add.s32 	%r661, %r332, %r340;
	setp.ne.s32 	%p47, %r310, 0;
	@%p47 bra 	$L__BB6_50;
	shr.u32 	%r341, %r52, 3;
	and.b32  	%r342, %r341, 124;
	mov.u32 	%r343, _ZZN3cub18CUB_300001_SM_10006detail6reduce28DeviceReduceSingleTileKernelINS2_10policy_hubIiyN4cuda3std3__44plusIiEEE10Policy1000EPiSC_yS9_iiNS7_10__identityEEEvT0_T1_T2_T3_T4_T6_E12temp_storage;
	add.s32 	%r344, %r343, %r342;
	st.shared.u32 	[%r344+8], %r661;
$L__BB6_50:
	bar.sync 	0;
	setp.ne.s32 	%p48, %r52, 0;
	@%p48 bra 	$L__BB6_72;
	ld.shared.u32 	%r345, [_ZZN3cub18CUB_300001_SM_10006detail6reduce28DeviceReduceSingleTileKernelINS2_10policy_hubIiyN4cuda3std3__44plusIiEEE10Policy1000EPiSC_yS9_iiNS7_10__identityEEEvT0_T1_T2_T3_T4_T6_E12temp_storage+12];
	add.s32 	%r346, %r345, %r661;
	ld.shared.u32 	%r347, [_ZZN3cub18CUB_300001_SM_10006detail6reduce28DeviceReduceSingleTileKernelINS2_10policy_hubIiyN4cuda3std3__44plusIiEEE10Policy1000EPiSC_yS9_iiNS7_10__identityEEEvT0_T1_T2_T3_T4_T6_E12temp_storage+16];
	add.s32 	%r348, %r346, %r347;
	ld.shared.u32 	%r349, [_ZZN3cub18CUB_300001_SM_10006detail6reduce28DeviceReduceSingleTileKernelINS2_10policy_hubIiyN4cuda3std3__44plusIiEEE10Policy1000EPiSC_yS9_iiNS7_10__identityEEEvT0_T1_T2_T3_T4_T6_E12temp_storage+20];
	add.s32 	%r350, %r348, %r349;
	ld.shared.u32 	%r351, [_ZZN3cub18CUB_300001_SM_10006detail6reduce28DeviceReduceSingleTileKernelINS2_10policy_hubIiyN4cuda3std3__44plusIiEEE10Policy1000EPiSC_yS9_iiNS7_10__identityEEEvT0_T1_T2_T3_T4_T6_E12temp_storage+24];
	add.s32 	%r352, %r350, %r351;
	ld.shared.u32 	%r353, [_ZZN3cub18CUB_300001_SM_10006detail6reduce28DeviceReduceSingleTileKernelINS2_10policy_hubIiyN4cuda3std3__44plusIiEEE10Policy1000EPiSC_yS9_iiNS7_10__identityEEEvT0_T1_T2_T3_T4_T6_E12temp_storage+28];
	add.s32 	%r354, %r352, %r353;
	ld.shared.u32 	%r355, [_ZZN3cub18CUB_300001_SM_10006detail6reduce28DeviceReduceSingleTileKernelINS2_10policy_hubIiyN4cuda3std3__44plusIiEEE10Policy1000EPiSC_yS9_iiNS7_10__identityEEEvT0_T1_T2_T3_T4_T6_E12temp_storage+32];
	add.s32 	%r356, %r354, %r355;
	ld.shared.u32 	%r357, [_ZZN3cub18CUB_300001_SM_10006detail6reduce28DeviceReduceSingleTileKernelINS2_10policy_hubIiyN4cuda3std3__44plusIiEEE10Policy1000EPiSC_yS9_iiNS7_10__identityEEEvT0_T1_T2_T3_T4_T6_E12temp_storage+36];
	add.s32 	%r661, %r356, %r357;
	bra.uni 	$L__BB6_72;
$L__BB6_52:
	// begin inline asm
	mov.u32 %r247, %laneid;
	// end inline asm
	and.b32  	%r273, %r52, 992;
	add.s32 	%r274, %r273, 32;
	setp.gt.u32 	%p27, %r274, %r51;
	not.b32 	%r275, %r273;
	add.s32 	%r276, %r51, %r275;
	selp.b32 	%r271, %r276, 31, %p27;
	mov.b32 	%r250, 1;
	mov.b32 	%r272, -1;
	// begin inline asm
	shfl.sync.down.b32 %r248, %r649, %r250, %r271, %r272;
	// end inline asm
	setp.lt.s32 	%p28, %r247, %r271;
	selp.b32 	%r277, %r248, 0, %p28;
	add.s32 	%r254, %r277, %r649;
	mov.b32 	%r255, 2;
	// begin inline asm
	shfl.sync.down.b32 %r253, %r254, %r255, %r271, %r272;
	// end inline asm
	add.s32 	%r278, %r247, 2;
	setp.gt.s32 	%p29, %r278, %r271;
	selp.b32 	%r279, 0, %r253, %p29;
	add.s32 	%r259, %r254, %r279;
	mov.b32 	%r260, 4;
	// begin inline asm
	shfl.sync.down.b32 %r258, %r259, %r260, %r271, %r272;
	// end inline asm
	add.s32 	%r280, %r247, 4;
	setp.gt.s32 	%p30, %r280, %r271;
	selp.b32 	%r281, 0, %r258, %p30;
	add.s32 	%r264, %r259, %r281;
	mov.b32 	%r265, 8;
	// begin inline asm
	shfl.sync.down.b32 %r263, %r264, %r265, %r271, %r272;
	// end inline asm
	add.s32 	%r282, %r247, 8;
	setp.gt.s32 	%p31, %r282, %r271;
	selp.b32 	%r283, 0, %r263, %p31;
	add.s32 	%r269, %r264, %r283;
	mov.b32 	%r270, 16;
	// begin inline asm
	shfl.sync.down.b32 %r268, %r269, %r270, %r271, %r272;
	// end inline asm
	add.s32 	%r284, %r247, 16;
	setp.gt.s32 	%p32, %r284, %r271;
	selp.b32 	%r285, 0, %r268, %p32;
	add.s32 	%r661, %r269, %r285;
	setp.ne.s32 	%p33, %r247, 0;
	@%p33 bra 	$L__BB6_54;
	shr.u32 	%r286, %r52, 3;
	and.b32  	%r287, %r286, 124;
	mov.u32 	%r288, _ZZN3cub18CUB_300001_SM_10006detail6reduce28DeviceReduceSingleTileKernelINS2_10policy_hubIiyN4cuda3std3__44plusIiEEE10Policy1000EPiSC_yS9_iiNS7_10__identityEEEvT0_T1_T2_T3_T4_T6_E12temp_storage;
	add.s32 	%r289, %r288, %r287;
	st.shared.u32 	[%r289+8], %r661;
$L__BB6_54:
	bar.sync 	0;
	setp.ne.s32 	%p34, %r52, 0;
	@%p34 bra 	$L__BB6_72;
	setp.gt.u64 	%p35, %rd32, 32;
	ld.shared.u32 	%r290, [_ZZN3cub18CUB_300001_SM_10006detail6reduce28DeviceReduceSingleTileKernelINS2_10policy_hubIiyN4cuda3std3__44plusIiEEE10Policy1000EPiSC_yS9_iiNS7_10__identityEEEvT0_T1_T2_T3_T4_T6_E12temp_storage+12];
	selp.b32 	%r291, %r290, 0, %p35;
	add.s32 	%r292, %r291, %r661;
	setp.gt.u64 	%p36, %rd32, 64;
	ld.shared.u32 	%r293, [_ZZN3cub18CUB_300001_SM_10006detail6reduce28DeviceReduceSingleTileKernelINS2_10policy_hubIiyN4cuda3std3__44plusIiEEE10Policy1000EPiSC_yS9_iiNS7_10__identityEEEvT0_T1_T2_T3_T4_T6_E12temp_storage+16];
	selp.b32 	%r294, %r293, 0, %p36;
	add.s32 	%r295, %r292, %r294;
	setp.gt.u64 	%p37, %rd32, 96;
	ld.shared.u32 	%r296, [_ZZN3cub18CUB_300001_SM_10006detail6reduce28DeviceReduceSingleTileKernelINS2_10policy_hubIiyN4cuda3std3__44plusIiEEE10Policy1000EPiSC_yS9_iiNS7_10__identityEEEvT0_T1_T2_T3_T4_T6_E12temp_storage+20];
	selp.b32 	%r297, %r296, 0, %p37;
	add.s32 	%r298, %r295, %r297;
	setp.gt.u64 	%p38, %rd32, 128;
	ld.shared.u32 	%r299, [_ZZN3cub18CUB_300001_SM_10006detail6reduce28DeviceReduceSingleTileKernelINS2_10policy_hubIiyN4cuda3std3__44plusIiEEE10Policy1000EPiSC_yS9_iiNS7_10__identityEEEvT0_T1_T2_T3_T4_T6_E12temp_storage+24];
	selp.b32 	%r300, %r299, 0, %p38;
	add.s32 	%r301, %r298, %r300;
	setp.gt.u64 	%p39, %rd32, 160;
	ld.shared.u32 	%r302, [_ZZN3cub18CUB_300001_SM_10006detail6reduce28DeviceReduceSingleTileKernelINS2_10policy_hubIiyN4cuda3std3__44plusIiEEE10Policy1000EPiSC_yS9_iiNS7_10__identityEEEvT0_T1_T2_T3_T4_T6_E12temp_storage+28];
	selp.b32 	%r303, %r302, 0, %p39;
	add.s32 	%r304, %r301, %r303;
	setp.gt.u64 	%p40, %rd32, 192;
	ld.shared.u32 	%r305, [_ZZN3cub18CUB_300001_SM_10006detail6reduce28DeviceReduceSingleTileKernelINS2_10policy_hubIiyN4cuda3std3__44plusIiEEE10Policy1000EPiSC_yS9_iiNS7_10__identityEEEvT0_T1_T2_T3_T4_T6_E12temp_storage+32];
	selp.b32 	%r306, %r305, 0, %p40;
	add.s32 	%r307, %r304, %r306;
	setp.gt.u64 	%p41, %rd32, 224;
	ld.shared.u32 	%r308, [_ZZN3cub18CUB_300001_SM_10006detail6reduce28DeviceReduceSingleTileKernelINS2_10policy_hubIiyN4cuda3std3__44plusIiEEE10Policy1000EPiSC_yS9_iiNS7_10__identityEEEvT0_T1_T2_T3_T4_T6_E12temp_storage+36];
	selp.b32 	%r309, %r308, 0, %p41;
	add.s32 	%r661, %r307, %r309;
	bra.uni 	$L__BB6_72;
$L__BB6_56:
	mov.u32 	%r77, %tid.x;
	cvt.u64.u32 	%rd19, %r77;
	mul.wide.u32 	%rd52, %r77, 4;
	add.s64 	%rd35, %rd31, %rd52;
	// begin inline asm
	ld.global.nc.u32 %r103, [%rd35];
	// end inline asm
	add.s64 	%rd36, %rd35, 1024;
	// begin inline asm
	ld.global.nc.u32 %r104, [%rd36];
	// end inline asm
	add.s64 	%rd37, %rd35, 2048;
	// begin inline asm
	ld.global.nc.u32 %r105, [%rd37];
	// end inline asm
	add.s64 	%rd38, %rd35, 3072;
	// begin inline asm
	ld.global.nc.u32 %r106, [%rd38];
	// end inline asm
	add.s64 	%rd39, %rd35, 4096;
	// begin inline asm
	ld.global.nc.u32 %r107, [%rd39];
	// end inline asm
	add.s64 	%rd40, %rd35, 5120;
	// begin inline asm
	ld.global.nc.u32 %r108, [%rd40];
	// end inline asm
	add.s64 	%rd41, %rd35, 6144;
	// begin inline asm
	ld.global.nc.u32 %r109, [%rd41];
	// end inline asm
	add.s64 	%rd42, %rd35, 7168;
	// begin inline asm
	ld.global.nc.u32 %r110, [%rd42];
	// end inline asm
	add.s64 	%rd43, %rd35, 8192;
	// begin inline asm
	ld.global.nc.u32 %r111, [%rd43];
	// end inline asm
	add.s64 	%rd44, %rd35, 9216;
	// begin inline asm
	ld.global.nc.u32 %r112, [%rd44];
	// end inline asm
	add.s64 	%rd45, %rd35, 10240;
	// begin inline asm
	ld.global.nc.u32 %r113, [%rd45];
	// end inline asm
	add.s64 	%rd46, %rd35, 11264;
	// begin inline asm
	ld.global.nc.u32 %r114, [%rd46];
	// end inline asm
	add.s64 	%rd47, %rd35, 12288;
	// begin inline asm
	ld.global.nc.u32 %r115, [%rd47];
	// end inline asm
	add.s64 	%rd48, %rd35, 13312;
	// begin inline asm
	ld.global.nc.u32 %r116, [%rd48];
	// end inline asm
	add.s64 	%rd49, %rd35, 14336;
	// begin inline asm
	ld.global.nc.u32 %r117, [%rd49];
	// end inline asm
	add.s64 	%rd50, %rd35, 15360;
	// begin inline asm
	ld.global.nc.u32 %r118, [%rd50];
	// end inline asm
	add.s32 	%r119, %r104, %r103;
	add.s32 	%r120, %r105, %r119;
	add.s32 	%r121, %r106, %r120;
	add.s32 	%r122, %r107, %r121;
	add.s32 	%r123, %r108, %r122;
	add.s32 	%r124, %r109, %r123;
	add.s32 	%r125, %r110, %r124;
	add.s32 	%r126, %r111, %r125;
	add.s32 	%r127, %r112, %r126;
	add.s32 	%r128, %r113, %r127;
	add.s32 	%r129, %r114, %r128;
	add.s32 	%r130, %r115, %r129;
	add.s32 	%r131, %r116, %r130;
	add.s32 	%r132, %r117, %r131;
	add.s32 	%r660, %r118, %r132;
	add.s64 	%rd21, %rd32, -4096;
	setp.lt.u64 	%p4, %rd21, 4096;
	mov.b64 	%rd147, 4096;
	@%p4 bra 	$L__BB6_60;
	mov.b64 	%rd147, 4096;
$L__BB6_58:
	shl.b64 	%rd70, %rd147, 2;
	add.s64 	%rd54, %rd35, %rd70;
	// begin inline asm
	ld.global.nc.u32 %r133, [%rd54];
	// end inline asm
	add.s64 	%rd55, %rd54, 1024;
	// begin inline asm
	ld.global.nc.u32 %r134, [%rd55];
	// end inline asm
	add.s64 	%rd56, %rd54, 2048;
	// begin inline asm
	ld.global.nc.u32 %r135, [%rd56];
	// end inline asm
	add.s64 	%rd57, %rd54, 3072;
	// begin inline asm
	ld.global.nc.u32 %r136, [%rd57];
	// end inline asm
	add.s64 	%rd58, %rd54, 4096;
	// begin inline asm
	ld.global.nc.u32 %r137, [%rd58];
	// end inline asm
	add.s64 	%rd59, %rd54, 5120;
	// begin inline asm
	ld.global.nc.u32 %r138, [%rd59];
	// end inline asm
	add.s64 	%rd60, %rd54, 6144;
	// begin inline asm
	ld.global.nc.u32 %r139, [%rd60];
	// end inline asm
	add.s64 	%rd61, %rd54, 7168;
	// begin inline asm
	ld.global.nc.u32 %r140, [%rd61];
	// end inline asm
	add.s64 	%rd62, %rd54, 8192;
	// begin inline asm
	ld.global.nc.u32 %r141, [%rd62];
	// end inline asm
	add.s64 	%rd63, %rd54, 9216;
	// begin inline asm
	ld.global.nc.u32 %r142, [%rd63];
	// end inline asm
	add.s64 	%rd64, %rd54, 10240;
	// begin inline asm
	ld.global.nc.u32 %r143, [%rd64];
	// end inline asm
	add.s64 	%rd65, %rd54, 11264;
	// begin inline asm
	ld.global.nc.u32 %r144, [%rd65];
	// end inline asm
	add.s64 	%rd66, %rd54, 12288;
	// begin inline asm
	ld.global.nc.u32 %r145, [%rd66];
	// end inline asm
	add.s64 	%rd67, %rd54, 13312;
	// begin inline asm
	ld.global.nc.u32 %r146, [%rd67];
	// end inline asm
	add.s64 	%rd68, %rd54, 14336;
	// begin inline asm
	ld.global.nc.u32 %r147, [%rd68];
	// end inline asm
	add.s64 	%rd69, %rd54, 15360;
	// begin inline asm
	ld.global.nc.u32 %r148, [%rd69];
	// end inline asm
	add.s32 	%r149, %r133, %r660;
	add.s32 	%r150, %r134, %r149;
	add.s32 	%r151, %r135, %r150;
	add.s32 	%r152, %r136, %r151;
	add.s32 	%r153, %r137, %r152;
	add.s32 	%r154, %r138, %r153;
	add.s32 	%r155, %r139, %r154;
	add.s32 	%r156, %r140, %r155;
	add.s32 	%r157, %r141, %r156;
	add.s32 	%r158, %r142, %r157;
	add.s32 	%r159, %r143, %r158;
	add.s32 	%r160, %r144, %r159;
	add.s32 	%r161, %r145, %r160;
	add.s32 	%r162, %r146, %r161;
	add.s32 	%r163, %r147, %r162;
	add.s32 	%r660, %r148, %r163;
	sub.s64 	%rd71, %rd32, %rd147;
	setp.lt.u64 	%p5, %rd71, 4096;
	@%p5 bra 	$L__BB6_68;
	add.s64 	%rd147, %rd147, 4096;
	setp.le.u64 	%p6, %rd147, %rd21;
	@%p6 bra 	$L__BB6_58;
$L__BB6_60:
	setp.le.u64 	%p7, %rd32, %rd147;
	@%p7 bra 	$L__BB6_68;
	cvt.u32.u64 	%r164, %rd147;
	cvt.u32.u64 	%r165, %rd32;
	sub.s32 	%r82, %r165, %r164;
	setp.ge.s32 	%p8, %r77, %r82;
	@%p8 bra 	$L__BB6_68;
	not.b32 	%r168, %r77;
	add.s32 	%r169, %r168, %r165;
	sub.s32 	%r83, %r169, %r164;
	and.b32  	%r171, %r83, 768;
	setp.eq.s32 	%p9, %r171, 768;
	mov.u32 	%r655, %r77;
	@%p9 bra 	$L__BB6_65;
	add.s64 	%rd72, %rd147, %rd19;
	shl.b64 	%rd73, %rd72, 2;
	add.s64 	%rd148, %rd31, %rd73;
	shr.u32 	%r172, %r83, 8;
	add.s32 	%r173, %r172, 1;
	and.b32  	%r174, %r173, 3;
	neg.s32 	%r652, %r174;
	mov.u32 	%r655, %r77;
$L__BB6_64:
	.pragma "nounroll";
	// begin inline asm
	ld.global.nc.u32 %r175, [%rd148];
	// end inline asm
	add.s32 	%r660, %r175, %r660;
	add.s32 	%r655, %r655, 256;
	add.s64 	%rd148, %rd148, 1024;
	add.s32 	%r652, %r652, 1;
	setp.ne.s32 	%p10, %r652, 0;
	@%p10 bra 	$L__BB6_64;
$L__BB6_65:
	setp.lt.u32 	%p11, %r83, 768;
	@%p11 bra 	$L__BB6_68;
	cvt.u64.u32 	%rd75, %r655;
	add.s64 	%rd76, %rd147, %rd75;
	shl.b64 	%rd77, %rd76, 2;
	add.s64 	%rd149, %rd31, %rd77;
$L__BB6_67:
	// begin inline asm
	ld.global.nc.u32 %r176, [%rd149];
	// end inline asm
	add.s32 	%r180, %r176, %r660;
	add.s64 	%rd79, %rd149, 1024;
	// begin inline asm
	ld.global.nc.u32 %r177, [%rd79];
	// end inline asm
	add.s32 	%r181, %r177, %r180;
	add.s64 	%rd80, %rd149, 2048;
	// begin inline asm
	ld.global.nc.u32 %r178, [%rd80];
	// end inline asm
	add.s32 	%r182, %r178, %r181;
	add.s64 	%rd81, %rd149, 3072;
	// begin inline asm
	ld.global.nc.u32 %r179, [%rd81];
	// end inline asm
	add.s32 	%r660, %r179, %r182;
	add.s32 	%r655, %r655, 1024;
	add.s64 	%rd149, %rd149, 4096;
	setp.lt.s32 	%p12, %r655, %r82;
	@%p12 bra 	$L__BB6_67;
$L__BB6_68:
	// begin inline asm
	mov.u32 %r183, %laneid;
	// end inline asm
	mov.b32 	%r186, 1;
	mov.b32 	%r207, 31;
	mov.b32 	%r208, -1;
	// begin inline asm
	shfl.sync.down.b32 %r184, %r660, %r186, %r207, %r208;
	// end inline asm
	setp.gt.s32 	%p13, %r183, 30;
	selp.b32 	%r209, 0, %r184, %p13;
	add.s32 	%r190, %r209, %r660;
	mov.b32 	%r191, 2;
	// begin inline asm
	shfl.sync.down.b32 %r189, %r190, %r191, %r207, %r208;
	// end inline asm
	setp.gt.s32 	%p14, %r183, 29;
	selp.b32 	%r210, 0, %r189, %p14;
	add.s32 	%r195, %r190, %r210;
	mov.b32 	%r196, 4;
	// begin inline asm
	shfl.sync.down.b32 %r194, %r195, %r196, %r207, %r208;
	// end inline asm
	setp.gt.s32 	%p15, %r183, 27;
	selp.b32 	%r211, 0, %r194, %p15;
	add.s32 	%r200, %r195, %r211;
	mov.b32 	%r201, 8;
	// begin inline asm
	shfl.sync.down.b32 %r199, %r200, %r201, %r207, %r208;
	// end inline asm
	setp.gt.s32 	%p16, %r183, 23;
	selp.b32 	%r212, 0, %r199, %p16;
	add.s32 	%r205, %r200, %r212;
	mov.b32 	%r206, 16;
	// begin inline asm
	shfl.sync.down.b32 %r204, %r205, %r206, %r207, %r208;
	// end inline asm
	setp.gt.s32 	%p17, %r183, 15;
	selp.b32 	%r213, 0, %r204, %p17;
	add.s32 	%r661, %r205, %r213;
	setp.ne.s32 	%p18, %r183, 0;
	@%p18 bra 	$L__BB6_70;
	shr.u32 	%r214, %r77, 3;
	and.b32  	%r215, %r214, 124;
	mov.u32 	%r216, _ZZN3cub18CUB_300001_SM_10006detail6reduce28DeviceReduceSingleTileKernelINS2_10policy_hubIiyN4cuda3std3__44plusIiEEE10Policy1000EPiSC_yS9_iiNS7_10__identityEEEvT0_T1_T2_T3_T4_T6_E12temp_storage;
	add.s32 	%r217, %r216, %r215;
	st.shared.u32 	[%r217+8], %r661;
$L__BB6_70:
	bar.sync 	0;
	setp.ne.s32 	%p19, %r77, 0;
	@%p19 bra 	$L__BB6_72;
	ld.shared.u32 	%r218, [_ZZN3cub18CUB_300001_SM_10006detail6reduce28DeviceReduceSingleTileKernelINS2_10policy_hubIiyN4cuda3std3__44plusIiEEE10Policy1000EPiSC_yS9_iiNS7_10__identityEEEvT0_T1_T2_T3_T4_T6_E12temp_storage+12];
	add.s32 	%r219, %r218, %r661;
	ld.shared.u32 	%r220, [_ZZN3cub18CUB_300001_SM_10006detail6reduce28DeviceReduceSingleTileKernelINS2_10policy_hubIiyN4cuda3std3__44plusIiEEE10Policy1000EPiSC_yS9_iiNS7_10__identityEEEvT0_T1_T2_T3_T4_T6_E12temp_storage+16];
	add.s32 	%r221, %r219, %r220;
	ld.shared.u32 	%r222, [_ZZN3cub18CUB_300001_SM_10006detail6reduce28DeviceReduceSingleTileKernelINS2_10policy_hubIiyN4cuda3std3__44plusIiEEE10Policy1000EPiSC_yS9_iiNS7_10__identityEEEvT0_T1_T2_T3_T4_T6_E12temp_storage+20];
	add.s32 	%r223, %r221, %r222;
	ld.shared.u32 	%r224, [_ZZN3cub18CUB_300001_SM_10006detail6reduce28DeviceReduceSingleTileKernelINS2_10policy_hubIiyN4cuda3std3__44plusIiEEE10Policy1000EPiSC_yS9_iiNS7_10__identityEEEvT0_T1_T2_T3_T4_T6_E12temp_storage+24];
	add.s32 	%r225, %r223, %r224;
	ld.shared.u32 	%r226, [_ZZN3cub18CUB_300001_SM_10006detail6reduce28DeviceReduceSingleTileKernelINS2_10policy_hubIiyN4cuda3std3__44plusIiEEE10Policy1000EPiSC_yS9_iiNS7_10__identityEEEvT0_T1_T2_T3_T4_T6_E12temp_storage+28];
	add.s32 	%r227, %r225, %r226;
	ld.shared.u32 	%r228, [_ZZN3cub18CUB_300001_SM_10006detail6reduce28DeviceReduceSingleTileKernelINS2_10policy_hubIiyN4cuda3std3__44plusIiEEE10Policy1000EPiSC_yS9_iiNS7_10__identityEEEvT0_T1_T2_T3_T4_T6_E12temp_storage+32];
	add.s32 	%r229, %r227, %r228;
	ld.shared.u32 	%r230, [_ZZN3cub18CUB_300001_SM_10006detail6reduce28DeviceReduceSingleTileKernelINS2_10policy_hubIiyN4cuda3std3__44plusIiEEE10Policy1000EPiSC_yS9_iiNS7_10__identityEEEvT0_T1_T2_T3_T4_T6_E12temp_storage+36];
	add.s32 	%r661, %r229, %r230;
$L__BB6_72:
	mov.u32 	%r614, %tid.x;
	setp.ne.s32 	%p95, %r614, 0;
	@%p95 bra 	$L__BB6_74;
	add.s32 	%r615, %r661, %r102;
	st.global.u32 	[%rd1], %r615;
$L__BB6_74:
	ret;

}
	// .globl	_ZN3cub18CUB_300001_SM_10006detail6reduce18DeviceReduceKernelINS2_10policy_hubIiyN4cuda3std3__44plusIiEEE10Policy1000EPiyS9_iNS7_10__identityEEEvT0_PT3_T1_NS0_13GridEvenShareISH_EET2_T4_
.visible .entry _ZN3cub18CUB_300001_SM_10006detail6reduce18DeviceReduceKernelINS2_10policy_hubIiyN4cuda3std3__44plusIiEEE10Policy1000EPiyS9_iNS7_10__identityEEEvT0_PT3_T1_NS0_13GridEvenShareISH_EET2_T4_(
	.param .u64 .ptr .align 1 _ZN3cub18CUB_300001_SM_10006detail6reduce18DeviceReduceKernelINS2_10policy_hubIiyN4cuda3std3__44plusIiEEE10Policy1000EPiyS9_iNS7_10__identityEEEvT0_PT3_T1_NS0_13GridEvenShareISH_EET2_T4__param_0,
	.param .u64 .ptr .align 1 _ZN3cub18CUB_300001_SM_10006detail6reduce18DeviceReduceKernelINS2_10policy_hubIiyN4cuda3std3__44plusIiEEE10Policy1000EPiyS9_iNS7_10__identityEEEvT0_PT3_T1_NS0_13GridEvenShareISH_EET2_T4__param_1,
	.param .u64 _ZN3cub18CUB_300001_SM_10006detail6reduce18DeviceReduceKernelINS2_10policy_hubIiyN4cuda3std3__44plusIiEEE10Policy1000EPiyS9_iNS7_10__identityEEEvT0_PT3_T1_NS0_13GridEvenShareISH_EET2_T4__param_2,
	.param .align 8 .b8 _ZN3cub18CUB_300001_SM_10006detail6reduce18DeviceReduceKernelINS2_10policy_hubIiyN4cuda3std3__44plusIiEEE10Policy1000EPiyS9_iNS7_10__identityEEEvT0_PT3_T1_NS0_13GridEvenShareISH_EET2_T4__param_3[72],
	.param .align 1 .b8 _ZN3cub18CUB_300001_SM_10006detail6reduce18DeviceReduceKernelINS2_10policy_hubIiyN4cuda3std3__44plusIiEEE10Policy1000EPiyS9_iNS7_10__identityEEEvT0_PT3_T1_NS0_13GridEvenShareISH_EET2_T4__param_4[1],
	.param .align 1 .b8 _ZN3cub18CUB_300001_SM_10006detail6reduce18DeviceReduceKernelINS2_10policy_hubIiyN4cuda3std3__44plusIiEEE10Policy1000EPiyS9_iNS7_10__identityEEEvT0_PT3_T1_NS0_13GridEvenShareISH_EET2_T4__param_5[1]
)
.maxntid 256
{
	.reg .pred 	%p<95>;
	.reg .b32 	%r<694>;
	.reg .b64 	%rd<174>;
	// demoted variable
	.shared .align 4 .b8 _ZZN3cub18CUB_300001_SM_10006detail6reduce18DeviceReduceKernelINS2_10policy_hubIiyN4cuda3std3__44plusIiEEE10Policy1000EPiyS9_iNS7_10__identityEEEvT0_PT3_T1_NS0_13GridEvenShareISH_EET2_T4_E12temp_storage[44];
	ld.param.u64 	%rd1, [_ZN3cub18CUB_300001_SM_10006detail6reduce18DeviceReduceKernelINS2_10policy_hubIiyN4cuda3std3__44plusIiEEE10Policy1000EPiyS9_iNS7_10__identityEEEvT0_PT3_T1_NS0_13GridEvenShareISH_EET2_T4__param_3+32];
	ld.param.u64 	%rd39, [_ZN3cub18CUB_300001_SM_10006detail6reduce18DeviceReduceKernelINS2_10policy_hubIiyN4cuda3std3__44plusIiEEE10Policy1000EPiyS9_iNS7_10__identityEEEvT0_PT3_T1_NS0_13GridEvenShareISH_EET2_T4__param_0];
	ld.param.u32 	%r1, [_ZN3cub18CUB_300001_SM_10006detail6reduce18DeviceReduceKernelINS2_10policy_hubIiyN4cuda3std3__44plusIiEEE10Policy1000EPiyS9_iNS7_10__identityEEEvT0_PT3_T1_NS0_13GridEvenShareISH_EET2_T4__param_3+40];
	mov.u32 	%r2, %ctaid.x;
	shl.b32 	%r110, %r1, 12;
	cvt.s64.s32 	%rd2, %r110;
	shl.b32 	%r111, %r2, 12;
	cvt.u64.u32 	%rd3, %r111;
	and.b64  	%rd41, %rd39, 15;
	setp.ne.s64 	%p1, %rd41, 0;
	@%p1 bra 	$L__BB7_35;
	sub.s64 	%rd4, %rd1, %rd3;
	setp.gt.u64 	%p48, %rd4, 4095;
	@%p48 bra 	$L__BB7_19;
	cvt.u32.u64 	%r517, %rd3;
	cvt.u32.u64 	%r3, %rd1;
	sub.s32 	%r4, %r3, %r517;
	mov.u32 	%r5, %tid.x;
	setp.ge.s32 	%p65, %r5, %r4;
	mov.b32 	%r659, 0;
	mov.u32 	%r654, %r5;
	@%p65 bra 	$L__BB7_4;
	add.s32 	%r520, %r517, %r5;
	mul.wide.u32 	%rd146, %r520, 4;
	add.s64 	%rd145, %rd39, %rd146;
	// begin inline asm
	ld.global.nc.u32 %r659, [%rd145];
	// end inline asm
	add.s32 	%r654, %r5, 256;
$L__BB7_4:
	setp.ge.s32 	%p66, %r654, %r4;
	@%p66 bra 	$L__BB7_10;
	not.b32 	%r522, %r654;
	add.s32 	%r10, %r522, %r3;
	and.b32  	%r523, %r10, 768;
	setp.eq.s32 	%p67, %r523, 768;
	@%p67 bra 	$L__BB7_8;
	cvt.u64.u32 	%rd147, %r654;
	add.s64 	%rd148, %rd147, %rd3;
	shl.b64 	%rd149, %rd148, 2;
	add.s64 	%rd162, %rd39, %rd149;
	shr.u32 	%r524, %r10, 8;
	add.s32 	%r525, %r524, 1;
	and.b32  	%r526, %r525, 3;
	neg.s32 	%r651, %r526;
$L__BB7_7:
	.pragma "nounroll";
	// begin inline asm
	ld.global.nc.u32 %r527, [%rd162];
	// end inline asm
	add.s32 	%r659, %r527, %r659;
	add.s32 	%r654, %r654, 256;
	add.s64 	%rd162, %rd162, 1024;
	add.s32 	%r651, %r651, 1;
	setp.ne.s32 	%p68, %r651, 0;
	@%p68 bra 	$L__BB7_7;
$L__BB7_8:
	sub.s32 	%r529, %r10, %r517;
	setp.lt.u32 	%p69, %r529, 768;
	@%p69 bra 	$L__BB7_10;
$L__BB7_9:
	cvt.s64.s32 	%rd155, %r654;
	add.s64 	%rd156, %rd3, %rd155;
	shl.b64 	%rd157, %rd156, 2;
	add.s64 	%rd151, %rd39, %rd157;
	// begin inline asm
	ld.global.nc.u32 %r530, [%rd151];
	// end inline asm
	add.s32 	%r534, %r530, %r659;
	add.s64 	%rd152, %rd151, 1024;
	// begin inline asm
	ld.global.nc.u32 %r531, [%rd152];
	// end inline asm
	add.s32 	%r535, %r531, %r534;
	add.s64 	%rd153, %rd151, 2048;
	// begin inline asm
	ld.global.nc.u32 %r532, [%rd153];
	// end inline asm
	add.s32 	%r536, %r532, %r535;
	add.s64 	%rd154, %rd151, 3072;
	// begin inline asm
	ld.global.nc.u32 %r533, [%rd154];
	// end inline asm
	add.s32 	%r659, %r533, %r536;
	add.s32 	%r654, %r654, 1024;
	setp.lt.s32 	%p70, %r654, %r4;
	@%p70 bra 	$L__BB7_9;
$L__BB7_10:
	setp.lt.s32 	%p71, %r4, 256;
	@%p71 bra 	$L__BB7_15;
	// begin inline asm
	mov.u32 %r600, %laneid;
	// end inline asm
	mov.b32 	%r603, 1;
	mov.b32 	%r624, 31;
	mov.b32 	%r625, -1;
	// begin inline asm
	shfl.sync.down.b32 %r601, %r659, %r603, %r624, %r625;
	// end inline asm
	setp.gt.s32 	%p87, %r600, 30;
	selp.b32 	%r626, 0, %r601, %p87;
	add.s32 	%r607, %r626, %r659;
	mov.b32 	%r608, 2;
	// begin inline asm
	shfl.sync.down.b32 %r606, %r607, %r608, %r624, %r625;
	// end inline asm
	setp.gt.s32 	%p88, %r600, 29;
	selp.b32 	%r627, 0, %r606, %p88;
	add.s32 	%r612, %r607, %r627;
	mov.b32 	%r613, 4;
	// begin inline asm
	shfl.sync.down.b32 %r611, %r612, %r613, %r624, %r625;
	// end inline asm
	setp.gt.s32 	%p89, %r600, 27;
	selp.b32 	%r628, 0, %r611, %p89;
	add.s32 	%r617, %r612, %r628;
	mov.b32 	%r618, 8;
	// begin inline asm
	shfl.sync.down.b32 %r616, %r617, %r618, %r624, %r625;
	// end inline asm
	setp.gt.s32 	%p90, %r600, 23;
	selp.b32 	%r629, 0, %r616, %p90;
	add.s32 	%r622, %r617, %r629;
	mov.b32 	%r623, 16;
	// begin inline asm
	shfl.sync.down.b32 %r621, %r622, %r623, %r624, %r625;
	// end inline asm
	setp.gt.s32 	%p91, %r600, 15;
	selp.b32 	%r630, 0, %r621, %p91;
	add.s32 	%r693, %r622, %r630;
	setp.ne.s32 	%p92, %r600, 0;
	@%p92 bra 	$L__BB7_13;
	shr.u32 	%r631, %r5, 3;
	and.b32  	%r632, %r631, 124;
	mov.u32 	%r633, _ZZN3cub18CUB_300001_SM_10006detail6reduce18DeviceReduceKernelINS2_10policy_hubIiyN4cuda3std3__44plusIiEEE10Policy1000EPiyS9_iNS7_10__identityEEEvT0_PT3_T1_NS0_13GridEvenShareISH_EET2_T4_E12temp_storage;
	add.s32 	%r634, %r633, %r632;
	st.shared.u32 	[%r634+8], %r693;
$L__BB7_13:
	bar.sync 	0;
	setp.ne.s32 	%p93, %r5, 0;
	@%p93 bra 	$L__BB7_69;
	ld.shared.u32 	%r635, [_ZZN3cub18CUB_300001_SM_10006detail6reduce18DeviceReduceKernelINS2_10policy_hubIiyN4cuda3std3__44plusIiEEE10Policy1000EPiyS9_iNS7_10__identityEEEvT0_PT3_T1_NS0_13GridEvenShareISH_EET2_T4_E12temp_storage+12];
	add.s32 	%r636, %r635, %r693;
	ld.shared.u32 	%r637, [_ZZN3cub18CUB_300001_SM_10006detail6reduce18DeviceReduceKernelINS2_10policy_hubIiyN4cuda3std3__44plusIiEEE10Policy1000EPiyS9_iNS7_10__identityEEEvT0_PT3_T1_NS0_13GridEvenShareISH_EET2_T4_E12temp_storage+16];
	add.s32 	%r638, %r636, %r637;
	ld.shared.u32 	%r639, [_ZZN3cub18CUB_300001_SM_10006detail6reduce18DeviceReduceKernelINS2_10policy_hubIiyN4cuda3std3__44plusIiEEE10Policy1000EPiyS9_iNS7_10__identityEEEvT0_PT3_T1_NS0_13GridEvenShareISH_EET2_T4_E12temp_storage+20];
	add.s32 	%r640, %r638, %r639;
	ld.shared.u32 	%r641, [_ZZN3cub18CUB_300001_SM_10006detail6reduce18DeviceReduceKernelINS2_10policy_hubIiyN4cuda3std3__44plusIiEEE10Policy1000EPiyS9_iNS7_10__identityEEEvT0_PT3_T1_NS0_13GridEvenShareISH_EET2_T4_E12temp_storage+24];
	add.s32 	%r642, %r640, %r641;
	ld.shared.u32 	%r643, [_ZZN3cub18CUB_300001_SM_10006detail6reduce18DeviceReduceKernelINS2_10policy_hubIiyN4cuda3std3__44plusIiEEE10Policy1000EPiyS9_iNS7_10__identityEEEvT0_PT3_T1_NS0_13GridEvenShareISH_EET2_T4_E12temp_storage+28];
	add.s32 	%r644, %r642, %r643;
	ld.shared.u32 	%r645, [_ZZN3cub18CUB_300001_SM_10006detail6reduce18DeviceReduceKernelINS2_10policy_hubIiyN4cuda3std3__44plusIiEEE10Policy1000EPiyS9_iNS7_10__identityEEEvT0_PT3_T1_NS0_13GridEvenShareISH_EET2_T4_E12temp_storage+32];
	add.s32 	%r646, %r644, %r645;
	ld.shared.u32 	%r647, [_ZZN3cub18CUB_300001_SM_10006detail6reduce18DeviceReduceKernelINS2_10policy_hubIiyN4cuda3std3__44plusIiEEE10Policy1000EPiyS9_iNS7_10__identityEEEvT0_PT3_T1_NS0_13GridEvenShareISH_EET2_T4_E12temp_storage+36];
	add.s32 	%r693, %r646, %r647;
	bra.uni 	$L__BB7_69;
$L__BB7_15:
	// begin inline asm
	mov.u32 %r537, %laneid;
	// end inline asm
	and.b32  	%r563, %r5, 992;
	add.s32 	%r564, %r563, 32;
	setp.gt.s32 	%p72, %r564, %r4;
	not.b32 	%r565, %r563;
	add.s32 	%r566, %r4, %r565;
	selp.b32 	%r561, %r566, 31, %p72;
	mov.b32 	%r540, 1;
	mov.b32 	%r562, -1;
	// begin inline asm
	shfl.sync.down.b32 %r538, %r659, %r540, %r561, %r562;
	// end inline asm
	setp.lt.s32 	%p73, %r537, %r561;
	selp.b32 	%r567, %r538, 0, %p73;
	add.s32 	%r544, %r567, %r659;
	mov.b32 	%r545, 2;
	// begin inline asm
	shfl.sync.down.b32 %r543, %r544, %r545, %r561, %r562;
	// end inline asm
	add.s32 	%r568, %r537, 2;
	setp.gt.s32 	%p74, %r568, %r561;
	selp.b32 	%r569, 0, %r543, %p74;
	add.s32 	%r549, %r544, %r569;
	mov.b32 	%r550, 4;
	// begin inline asm
	shfl.sync.down.b32 %r548, %r549, %r550, %r561, %r562;
	// end inline asm
	add.s32 	%r570, %r537, 4;
	setp.gt.s32 	%p75, %r570, %r561;
	selp.b32 	%r571, 0, %r548, %p75;
	add.s32 	%r554, %r549, %r571;
	mov.b32 	%r555, 8;
	// begin inline asm
	shfl.sync.down.b32 %r553, %r554, %r555, %r561, %r562;
	// end inline asm
	add.s32 	%r572, %r537, 8;
	setp.gt.s32 	%p76, %r572, %r561;
	selp.b32 	%r573, 0, %r553, %p76;
	add.s32 	%r559, %r554, %r573;
	mov.b32 	%r560, 16;
	// begin inline asm
	shfl.sync.down.b32 %r558, %r559, %r560, %r561, %r562;
	// end inline asm
	add.s32 	%r574, %r537, 16;
	setp.gt.s32 	%p77, %r574, %r561;
	selp.b32 	%r575, 0, %r558, %p77;
	add.s32 	%r693, %r559, %r575;
	setp.ne.s32 	%p78, %r537, 0;
	@%p78 bra 	$L__BB7_17;
	shr.u32 	%r576, %r5, 3;
	and.b32  	%r577, %r576, 124;
	mov.u32 	%r578, _ZZN3cub18CUB_300001_SM_10006detail6reduce18DeviceReduceKernelINS2_10policy_hubIiyN4cuda3std3__44plusIiEEE10Policy1000EPiyS9_iNS7_10__identityEEEvT0_PT3_T1_NS0_13GridEvenShareISH_EET2_T4_E12temp_storage;
	add.s32 	%r579, %r578, %r577;
	st.shared.u32 	[%r579+8], %r693;
$L__BB7_17:
	bar.sync 	0;
	setp.ne.s32 	%p79, %r5, 0;
	@%p79 bra 	$L__BB7_69;
	setp.gt.s32 	%p80, %r4, 32;
	ld.shared.u32 	%r580, [_ZZN3cub18CUB_300001_SM_10006detail6reduce18DeviceReduceKernelINS2_10policy_hubIiyN4cuda3std3__44plusIiEEE10Policy1000EPiyS9_iNS7_10__identityEEEvT0_PT3_T1_NS0_13GridEvenShareISH_EET2_T4_E12temp_storage+12];
	selp.b32 	%r581, %r580, 0, %p80;
	add.s32 	%r582, %r581, %r693;
	setp.gt.s32 	%p81, %r4, 64;
	ld.shared.u32 	%r583, [_ZZN3cub18CUB_300001_SM_10006detail6reduce18DeviceReduceKernelINS2_10policy_hubIiyN4cuda3std3__44plusIiEEE10Policy1000EPiyS9_iNS7_10__identityEEEvT0_PT3_T1_NS0_13GridEvenShareISH_EET2_T4_E12temp_storage+16];
	selp.b32 	%r584, %r583, 0, %p81;
	add.s32 	%r585, %r582, %r584;
	setp.gt.s32 	%p82, %r4, 96;
	ld.shared.u32 	%r586, [_ZZN3cub18CUB_300001_SM_10006detail6reduce18DeviceReduceKernelINS2_10policy_hubIiyN4cuda3std3__44plusIiEEE10Policy1000EPiyS9_iNS7_10__identityEEEvT0_PT3_T1_NS0_13GridEvenShareISH_EET2_T4_E12temp_storage+20];
	selp.b32 	%r587, %r586, 0, %p82;
	add.s32 	%r588, %r585, %r587;
	setp.gt.s32 	%p83, %r4, 128;
	ld.shared.u32 	%r589, [_ZZN3cub18CUB_300001_SM_10006detail6reduce18DeviceReduceKernelINS2_10policy_hubIiyN4cuda3std3__44plusIiEEE10Policy1000EPiyS9_iNS7_10__identityEEEvT0_PT3_T1_NS0_13GridEvenShareISH_EET2_T4_E12temp_storage+24];
	selp.b32 	%r590, %r589, 0, %p83;
	add.s32 	%r591, %r588, %r590;
	setp.gt.s32 	%p84, %r4, 160;
	ld.shared.u32 	%r592, [_ZZN3cub18CUB_300001_SM_10006detail6reduce18DeviceReduceKernelINS2_10policy_hubIiyN4cuda3std3__44plusIiEEE10Policy1000EPiyS9_iNS7_10__identityEEEvT0_PT3_T1_NS0_13GridEvenShareISH_EET2_T4_E12temp_storage+28];
	selp.b32 	%r593, %r592, 0, %p84;
	add.s32 	%r594, %r591, %r593;
	setp.gt.s32 	%p85, %r4, 192;
	ld.shared.u32 	%r595, [_ZZN3cub18CUB_300001_SM_10006detail6reduce18DeviceReduceKernelINS2_10policy_hubIiyN4cuda3std3__44plusIiEEE10Policy1000EPiyS9_iNS7_10__identityEEEvT0_PT3_T1_NS0_13GridEvenShareISH_EET2_T4_E12temp_storage+32];
	selp.b32 	%r596, %r595, 0, %p85;
	add.s32 	%r597, %r594, %r596;
	setp.gt.s32 	%p86, %r4, 224;
	ld.shared.u32 	%r598, [_ZZN3cub18CUB_300001_SM_10006detail6reduce18DeviceReduceKernelINS2_10policy_hubIiyN4cuda3std3__44plusIiEEE10Policy1000EPiyS9_iNS7_10__identityEEEvT0_PT3_T1_NS0_13GridEvenShareISH_EET2_T4_E12temp_storage+36];
	selp.b32 	%r599, %r598, 0, %p86;
	add.s32 	%r693, %r597, %r599;
	bra.uni 	$L__BB7_69;
$L__BB7_19:
	cvt.u32.u64 	%r379, %rd3;
	mov.u32 	%r30, %tid.x;
	shl.b32 	%r380, %r30, 2;
	add.s32 	%r381, %r379, %r380;
	mul.wide.u32 	%rd115, %r381, 4;
	add.s64 	%rd105, %rd39, %rd115;
	// begin inline asm
	ld.global.nc.v2.u64 {%rd103, %rd104}, [%rd105];
	// end inline asm
	mov.b64 	{%r382, %r383}, %rd104;
	mov.b64 	{%r384, %r385}, %rd103;
	add.s64 	%rd108, %rd105, 4096;
	// begin inline asm
	ld.global.nc.v2.u64 {%rd106, %rd107}, [%rd108];
	// end inline asm
	mov.b64 	{%r386, %r387}, %rd107;
	mov.b64 	{%r388, %r389}, %rd106;
	add.s64 	%rd111, %rd105, 8192;
	// begin inline asm
	ld.global.nc.v2.u64 {%rd109, %rd110}, [%rd111];
	// end inline asm
	mov.b64 	{%r390, %r391}, %rd110;
	mov.b64 	{%r392, %r393}, %rd109;
	add.s64 	%rd114, %rd105, 12288;
	// begin inline asm
	ld.global.nc.v2.u64 {%rd112, %rd113}, [%rd114];
	// end inline asm
	mov.b64 	{%r394, %r395}, %rd113;
	mov.b64 	{%r396, %r397}, %rd112;
	add.s32 	%r398, %r385, %r384;
	add.s32 	%r399, %r382, %r398;
	add.s32 	%r400, %r383, %r399;
	add.s32 	%r401, %r388, %r400;
	add.s32 	%r402, %r389, %r401;
	add.s32 	%r403, %r386, %r402;
	add.s32 	%r404, %r387, %r403;
	add.s32 	%r405, %r392, %r404;
	add.s32 	%r406, %r393, %r405;
	add.s32 	%r407, %r390, %r406;
	add.s32 	%r408, %r391, %r407;
	add.s32 	%r409, %r396, %r408;
	add.s32 	%r410, %r397, %r409;
	add.s32 	%r411, %r394, %r410;
	add.s32 	%r670, %r395, %r411;
	setp.lt.u64 	%p49, %rd4, %rd2;
	@%p49 bra 	$L__BB7_31;
	add.s64 	%rd164, %rd2, %rd3;
	cvt.u64.u32 	%rd116, %r30;
	add.s64 	%rd117, %rd164, %rd116;
	shl.b64 	%rd118, %rd117, 2;
	add.s64 	%rd163, %rd39, %rd118;
	mov.b32 	%r660, 0;
$L__BB7_21:
	add.s64 	%rd3, %rd3, %rd2;
	add.s64 	%rd119, %rd1, -4096;
	setp.gt.u64 	%p50, %rd3, %rd119;
	@%p50 bra 	$L__BB7_23;
	cvt.u64.u32 	%rd132, %r380;
	add.s64 	%rd133, %rd3, %rd132;
	shl.b64 	%rd134, %rd133, 2;
	add.s64 	%rd122, %rd39, %rd134;
	// begin inline asm
	ld.global.nc.v2.u64 {%rd120, %rd121}, [%rd122];
	// end inline asm
	mov.b64 	{%r414, %r415}, %rd121;
	mov.b64 	{%r416, %r417}, %rd120;
	add.s64 	%rd125, %rd122, 4096;
	// begin inline asm
	ld.global.nc.v2.u64 {%rd123, %rd124}, [%rd125];
	// end inline asm
	mov.b64 	{%r418, %r419}, %rd124;
	mov.b64 	{%r420, %r421}, %rd123;
	add.s64 	%rd128, %rd122, 8192;
	// begin inline asm
	ld.global.nc.v2.u64 {%rd126, %rd127}, [%rd128];
	// end inline asm
	mov.b64 	{%r422, %r423}, %rd127;
	mov.b64 	{%r424, %r425}, %rd126;
	add.s64 	%rd131, %rd122, 12288;
	// begin inline asm
	ld.global.nc.v2.u64 {%rd129, %rd130}, [%rd131];
	// end inline asm
	mov.b64 	{%r426, %r427}, %rd130;
	mov.b64 	{%r428, %r429}, %rd129;
	add.s32 	%r430, %r416, %r670;
	add.s32 	%r431, %r417, %r430;
	add.s32 	%r432, %r414, %r431;
	add.s32 	%r433, %r415, %r432;
	add.s32 	%r434, %r420, %r433;
	add.s32 	%r435, %r421, %r434;
	add.s32 	%r436, %r418, %r435;
	add.s32 	%r437, %r419, %r436;
	add.s32 	%r438, %r424, %r437;
	add.s32 	%r439, %r425, %r438;
	add.s32 	%r440, %r422, %r439;
	add.s32 	%r441, %r423, %r440;
	add.s32 	%r442, %r428, %r441;
	add.s32 	%r443, %r429, %r442;
	add.s32 	%r444, %r426, %r443;
	add.s32 	%r670, %r427, %r444;
	sub.s64 	%rd135, %rd1, %rd3;
	setp.lt.u64 	%p51, %rd135, %rd2;
	add.s32 	%r660, %r660, 1;
	add.s64 	%rd164, %rd164, %rd2;
	shl.b64 	%rd136, %rd2, 2;
	add.s64 	%rd163, %rd163, %rd136;
	@%p51 bra 	$L__BB7_31;
	bra.uni 	$L__BB7_21;
$L__BB7_23:
	setp.le.u64 	%p52, %rd1, %rd3;
	@%p52 bra 	$L__BB7_31;
	cvt.u32.u64 	%r445, %rd3;
	cvt.u32.u64 	%r446, %rd1;
	sub.s32 	%r36, %r446, %r445;
	setp.ge.s32 	%p53, %r30, %r36;
	@%p53 bra 	$L__BB7_31;
	cvt.u32.u64 	%r449, %rd2;
	not.b32 	%r451, %r30;
	add.s32 	%r452, %r451, %r446;
	add.s32 	%r453, %r449, %r379;
	sub.s32 	%r454, %r452, %r453;
	mul.lo.s32 	%r455, %r1, %r660;
	shl.b32 	%r456, %r455, 12;
	sub.s32 	%r37, %r454, %r456;
	shr.u32 	%r457, %r452, 8;
	add.s32 	%r38, %r457, 1;
	and.b32  	%r458, %r452, 768;
	setp.eq.s32 	%p54, %r458, 768;
	mov.u32 	%r665, %r30;
	@%p54 bra 	$L__BB7_28;
	and.b32  	%r459, %r38, 3;
	neg.s32 	%r662, %r459;
	mov.u32 	%r665, %r30;
$L__BB7_27:
	.pragma "nounroll";
	// begin inline asm
	ld.global.nc.u32 %r460, [%rd163];
	// end inline asm
	add.s32 	%r670, %r460, %r670;
	add.s32 	%r665, %r665, 256;
	add.s64 	%rd163, %rd163, 1024;
	add.s32 	%r662, %r662, 1;
	setp.ne.s32 	%p55, %r662, 0;
	@%p55 bra 	$L__BB7_27;
$L__BB7_28:
	setp.lt.u32 	%p56, %r37, 768;
	@%p56 bra 	$L__BB7_31;
	cvt.u64.u32 	%rd138, %r665;
	add.s64 	%rd139, %rd138, %rd164;
	shl.b64 	%rd140, %rd139, 2;
	add.s64 	%rd167, %rd39, %rd140;
$L__BB7_30:
	// begin inline asm
	ld.global.nc.u32 %r461, [%rd167];
	// end inline asm
	add.s32 	%r465, %r461, %r670;
	add.s64 	%rd142, %rd167, 1024;
	// begin inline asm
	ld.global.nc.u32 %r462, [%rd142];
	// end inline asm
	add.s32 	%r466, %r462, %r465;
	add.s64 	%rd143, %rd167, 2048;
	// begin inline asm
	ld.global.nc.u32 %r463, [%rd143];
	// end inline asm
	add.s32 	%r467, %r463, %r466;
	add.s64 	%rd144, %rd167, 3072;
	// begin inline asm
	ld.global.nc.u32 %r464, [%rd144];
	// end inline asm
	add.s32 	%r670, %r464, %r467;
	add.s32 	%r665, %r665, 1024;
	add.s64 	%rd167, %rd167, 4096;
	setp.lt.s32 	%p57, %r665, %r36;
	@%p57 bra 	$L__BB7_30;
$L__BB7_31:
	// begin inline asm
	mov.u32 %r468, %laneid;
	// end inline asm
	mov.b32 	%r471, 1;
	mov.b32 	%r492, 31;
	mov.b32 	%r493, -1;
	// begin inline asm
	shfl.sync.down.b32 %r469, %r670, %r471, %r492, %r493;
	// end inline asm
	setp.gt.s32 	%p58, %r468, 30;
	selp.b32 	%r494, 0, %r469, %p58;
	add.s32 	%r475, %r494, %r670;
	mov.b32 	%r476, 2;
	// begin inline asm
	shfl.sync.down.b32 %r474, %r475, %r476, %r492, %r493;
	// end inline asm
	setp.gt.s32 	%p59, %r468, 29;
	selp.b32 	%r495, 0, %r474, %p59;
	add.s32 	%r480, %r475, %r495;
	mov.b32 	%r481, 4;
	// begin inline asm
	shfl.sync.down.b32 %r479, %r480, %r481, %r492, %r493;
	// end inline asm
	setp.gt.s32 	%p60, %r468, 27;
	selp.b32 	%r496, 0, %r479, %p60;
	add.s32 	%r485, %r480, %r496;
	mov.b32 	%r486, 8;
	// begin inline asm
	shfl.sync.down.b32 %r484, %r485, %r486, %r492, %r493;
	// end inline asm
	setp.gt.s32 	%p61, %r468, 23;
	selp.b32 	%r497, 0, %r484, %p61;
	add.s32 	%r490, %r485, %r497;
	mov.b32 	%r491, 16;
	// begin inline asm
	shfl.sync.down.b32 %r489, %r490, %r491, %r492, %r493;
	// end inline asm
	setp.gt.s32 	%p62, %r468, 15;
	selp.b32 	%r498, 0, %r489, %p62;
	add.s32 	%r693, %r490, %r498;
	setp.ne.s32 	%p63, %r468, 0;
	@%p63 bra 	$L__BB7_33;
	shr.u32 	%r499, %r30, 3;
	and.b32  	%r500, %r499, 124;
	mov.u32 	%r501, _ZZN3cub18CUB_300001_SM_10006detail6reduce18DeviceReduceKernelINS2_10policy_hubIiyN4cuda3std3__44plusIiEEE10Policy1000EPiyS9_iNS7_10__identityEEEvT0_PT3_T1_NS0_13GridEvenShareISH_EET2_T4_E12temp_storage;
	add.s32 	%r502, %r501, %r500;
	st.shared.u32 	[%r502+8], %r693;
$L__BB7_33:
	bar.sync 	0;
	setp.ne.s32 	%p64, %r30, 0;
	@%p64 bra 	$L__BB7_69;
	ld.shared.u32 	%r503, [_ZZN3cub18CUB_300001_SM_10006detail6reduce18DeviceReduceKernelINS2_10policy_hubIiyN4cuda3std3__44plusIiEEE10Policy1000EPiyS9_iNS7_10__identityEEEvT0_PT3_T1_NS0_13GridEvenShareISH_EET2_T4_E12temp_storage+12];
	add.s32 	%r504, %r503, %r693;
	ld.shared.u32 	%r505, [_ZZN3cub18CUB_300001_SM_10006detail6reduce18DeviceReduceKernelINS2_10policy_hubIiyN4cuda3std3__44plusIiEEE10Policy1000EPiyS9_iNS7_10__identityEEEvT0_PT3_T1_NS0_13GridEvenShareISH_EET2_T4_E12temp_storage+16];
	add.s32 	%r506, %r504, %r505;
	ld.shared.u32 	%r507, [_ZZN3cub18CUB_300001_SM_10006detail6reduce18DeviceReduceKernelINS2_10policy_hubIiyN4cuda3std3__44plusIiEEE10Policy1000EPiyS9_iNS7_10__identityEEEvT0_PT3_T1_NS0_13GridEvenShareISH_EET2_T4_E12temp_storage+20];
	add.s32 	%r508, %r506, %r507;
	ld.shared.u32 	%r509, [_ZZN3cub18CUB_300001_SM_10006detail6reduce18DeviceReduceKernelINS2_10policy_hubIiyN4cuda3std3__44plusIiEEE10Policy1000EPiyS9_iNS7_10__identityEEEvT0_PT3_T1_NS0_13GridEvenShareISH_EET2_T4_E12temp_storage+24];
	add.s32 	%r510, %r508, %r509;
	ld.shared.u32 	%r511, [_ZZN3cub18CUB_300001_SM_10006detail6reduce18DeviceReduceKernelINS2_10policy_hubIiyN4cuda3std3__44plusIiEEE10Policy1000EPiyS9_iNS7_10__identityEEEvT0_PT3_T1_NS0_13GridEvenShareISH_EET2_T4_E12temp_storage+28];
	add.s32 	%r512, %r510, %r511;
	ld.shared.u32 	%r513, [_ZZN3cub18CUB_300001_SM_10006detail6reduce18DeviceReduceKernelINS2_10policy_hubIiyN4cuda3std3__44plusIiEEE10Policy1000EPiyS9_iNS7_10__identityEEEvT0_PT3_T1_NS0_13GridEvenShareISH_EET2_T4_E12temp_storage+32];
	add.s32 	%r514, %r512, %r513;
	ld.shared.u32 	%r515, [_ZZN3cub18CUB_300001_SM_10006detail6reduce18DeviceReduceKernelINS2_10policy_hubIiyN4cuda3std3__44plusIiEEE10Policy1000EPiyS9_iNS7_10__identityEEEvT0_PT3_T1_NS0_13GridEvenShareISH_EET2_T4_E12temp_storage+36];
	add.s32 	%r693, %r514, %r515;
	bra.uni 	$L__BB7_69;
$L__BB7_35:
	sub.s64 	%rd21, %rd1, %rd3;
	setp.gt.u64 	%p2, %rd21, 4095;
	@%p2 bra 	$L__BB7_53;
	cvt.u32.u64 	%r248, %rd3;
	cvt.u32.u64 	%r56, %rd1;
	sub.s32 	%r57, %r56, %r248;
	mov.u32 	%r58, %tid.x;
	setp.ge.s32 	%p19, %r58, %r57;
	mov.b32 	%r681, 0;
	mov.u32 	%r676, %r58;
	@%p19 bra 	$L__BB7_38;
	add.s32 	%r251, %r248, %r58;
	mul.wide.u32 	%rd91, %r251, 4;
	add.s64 	%rd90, %rd39, %rd91;
	// begin inline asm
	ld.global.nc.u32 %r681, [%rd90];
	// end inline asm
	add.s32 	%r676, %r58, 256;
$L__BB7_38:
	setp.ge.s32 	%p20, %r676, %r57;
	@%p20 bra 	$L__BB7_44;
	not.b32 	%r253, %r676;
	add.s32 	%r63, %r253, %r56;
	and.b32  	%r254, %r63, 768;
	setp.eq.s32 	%p21, %r254, 768;
	@%p21 bra 	$L__BB7_42;
	cvt.u64.u32 	%rd92, %r676;
	add.s64 	%rd93, %rd92, %rd3;
	shl.b64 	%rd94, %rd93, 2;
	add.s64 	%rd168, %rd39, %rd94;
	shr.u32 	%r255, %r63, 8;
	add.s32 	%r256, %r255, 1;
	and.b32  	%r257, %r256, 3;
	neg.s32 	%r673, %r257;
$L__BB7_41:
	.pragma "nounroll";
	// begin inline asm
	ld.global.nc.u32 %r258, [%rd168];
	// end inline asm
	add.s32 	%r681, %r258, %r681;
	add.s32 	%r676, %r676, 256;
	add.s64 	%rd168, %rd168, 1024;
	add.s32 	%r673, %r673, 1;
	setp.ne.s32 	%p22, %r673, 0;
	@%p22 bra 	$L__BB7_41;
$L__BB7_42:
	sub.s32 	%r260, %r63, %r248;
	setp.lt.u32 	%p23, %r260, 768;
	@%p23 bra 	$L__BB7_44;
$L__BB7_43:
	cvt.s64.s32 	%rd100, %r676;
	add.s64 	%rd101, %rd3, %rd100;
	shl.b64 	%rd102, %rd101, 2;
	add.s64 	%rd96, %rd39, %rd102;
	// begin inline asm
	ld.global.nc.u32 %r261, [%rd96];
	// end inline asm
	add.s32 	%r265, %r261, %r681;
	add.s64 	%rd97, %rd96, 1024;
	// begin inline asm
	ld.global.nc.u32 %r262, [%rd97];
	// end inline asm
	add.s32 	%r266, %r262, %r265;
	add.s64 	%rd98, %rd96, 2048;
	// begin inline asm
	ld.global.nc.u32 %r263, [%rd98];
	// end inline asm
	add.s32 	%r267, %r263, %r266;
	add.s64 	%rd99, %rd96, 3072;
	// begin inline asm
	ld.global.nc.u32 %r264, [%rd99];
	// end inline asm
	add.s32 	%r681, %r264, %r267;
	add.s32 	%r676, %r676, 1024;
	setp.lt.s32 	%p24, %r676, %r57;
	@%p24 bra 	$L__BB7_43;
$L__BB7_44:
	setp.lt.s32 	%p25, %r57, 256;
	@%p25 bra 	$L__BB7_49;
	// begin inline asm
	mov.u32 %r331, %laneid;
	// end inline asm
	mov.b32 	%r334, 1;
	mov.b32 	%r355, 31;
	mov.b32 	%r356, -1;
	// begin inline asm
	shfl.sync.down.b32 %r332, %r681, %r334, %r355, %r356;
	// end inline asm
	setp.gt.s32 	%p41, %r331, 30;
	selp.b32 	%r357, 0, %r332, %p41;
	add.s32 	%r338, %r357, %r681;
	mov.b32 	%r339, 2;
	// begin inline asm
	shfl.sync.down.b32 %r337, %r338, %r339, %r355, %r356;
	// end inline asm
	setp.gt.s32 	%p42, %r331, 29;
	selp.b32 	%r358, 0, %r337, %p42;
	add.s32 	%r343, %r338, %r358;
	mov.b32 	%r344, 4;
	// begin inline asm
	shfl.sync.down.b32 %r342, %r343, %r344, %r355, %r356;
	// end inline asm
	setp.gt.s32 	%p43, %r331, 27;
	selp.b32 	%r359, 0, %r342, %p43;
	add.s32 	%r348, %r343, %r359;
	mov.b32 	%r349, 8;
	// begin inline asm
	shfl.sync.down.b32 %r347, %r348, %r349, %r355, %r356;
	// end inline asm
	setp.gt.s32 	%p44, %r331, 23;
	selp.b32 	%r360, 0, %r347, %p44;
	add.s32 	%r353, %r348, %r360;
	mov.b32 	%r354, 16;
	// begin inline asm
	shfl.sync.down.b32 %r352, %r353, %r354, %r355, %r356;
	// end inline asm
	setp.gt.s32 	%p45, %r331, 15;
	selp.b32 	%r361, 0, %r352, %p45;
	add.s32 	%r693, %r353, %r361;
	setp.ne.s32 	%p46, %r331, 0;
	@%p46 bra 	$L__BB7_47;
	shr.u32 	%r362, %r58, 3;
	and.b32  	%r363, %r362, 124;
	mov.u32 	%r364, _ZZN3cub18CUB_300001_SM_10006detail6reduce18DeviceReduceKernelINS2_10policy_hubIiyN4cuda3std3__44plusIiEEE10Policy1000EPiyS9_iNS7_10__identityEEEvT0_PT3_T1_NS0_13GridEvenShareISH_EET2_T4_E12temp_storage;
	add.s32 	%r365, %r364, %r363;
	st.shared.u32 	[%r365+8], %r693;
$L__BB7_47:
	bar.sync 	0;
	setp.ne.s32 	%p47, %r58, 0;
	@%p47 bra 	$L__BB7_69;
	ld.shared.u32 	%r366, [_ZZN3cub18CUB_300001_SM_10006detail6reduce18DeviceReduceKernelINS2_10policy_hubIiyN4cuda3std3__44plusIiEEE10Policy1000EPiyS9_iNS7_10__identityEEEvT0_PT3_T1_NS0_13GridEvenShareISH_EET2_T4_E12temp_storage+12];
	add.s32 	%r367, %r366, %r693;
	ld.shared.u32 	%r368, [_ZZN3cub18CUB_300001_SM_10006detail6reduce18DeviceReduceKernelINS2_10policy_hubIiyN4cuda3std3__44plusIiEEE10Policy1000EPiyS9_iNS7_10__identityEEEvT0_PT3_T1_NS0_13GridEvenShareISH_EET2_T4_E12temp_storage+16];
	add.s32 	%r369, %r367, %r368;
	ld.shared.u32 	%r370, [_ZZN3cub18CUB_300001_SM_10006detail6reduce18DeviceReduceKernelINS2_10policy_hubIiyN4cuda3std3__44plusIiEEE10Policy1000EPiyS9_iNS7_10__identityEEEvT0_PT3_T1_NS0_13GridEvenShareISH_EET2_T4_E12temp_storage+20];
	add.s32 	%r371, %r369, %r370;
	ld.shared.u32 	%r372, [_ZZN3cub18CUB_300001_SM_10006detail6reduce18DeviceReduceKernelINS2_10policy_hubIiyN4cuda3std3__44plusIiEEE10Policy1000EPiyS9_iNS7_10__identityEEEvT0_PT3_T1_NS0_13GridEvenShareISH_EET2_T4_E12temp_storage+24];
	add.s32 	%r373, %r371, %r372;
	ld.shared.u32 	%r374, [_ZZN3cub18CUB_300001_SM_10006detail6reduce18DeviceReduceKernelINS2_10policy_hubIiyN4cuda3std3__44plusIiEEE10Policy1000EPiyS9_iNS7_10__identityEEEvT0_PT3_T1_NS0_13GridEvenShareISH_EET2_T4_E12temp_storage+28];
	add.s32 	%r375, %r373, %r374;
	ld.shared.u32 	%r376, [_ZZN3cub18CUB_300001_SM_10006detail6reduce18DeviceReduceKernelINS2_10policy_hubIiyN4cuda3std3__44plusIiEEE10Policy1000EPiyS9_iNS7_10__identityEEEvT0_PT3_T1_NS0_13GridEvenShareISH_EET2_T4_E12temp_storage+32];
	add.s32 	%r377, %r375, %r376;
	ld.shared.u32 	%r378, [_ZZN3cub18CUB_300001_SM_10006detail6reduce18DeviceReduceKernelINS2_10policy_hubIiyN4cuda3std3__44plusIiEEE10Policy1000EPiyS9_iNS7_10__identityEEEvT0_PT3_T1_NS0_13GridEvenShareISH_EET2_T4_E12temp_storage+36];
	add.s32 	%r693, %r377, %r378;
	bra.uni 	$L__BB7_69;
$L__BB7_49:
	// begin inline asm
	mov.u32 %r268, %laneid;
	// end inline asm
	and.b32  	%r294, %r58, 992;
	add.s32 	%r295, %r294, 32;
	setp.gt.s32 	%p26, %r295, %r57;
	not.b32 	%r296, %r294;
	add.s32 	%r297, %r57, %r296;
	selp.b32 	%r292, %r297, 31, %p26;
	mov.b32 	%r271, 1;
	mov.b32 	%r293, -1;
	// begin inline asm
	shfl.sync.down.b32 %r269, %r681, %r271, %r292, %r293;
	// end inline asm
	setp.lt.s32 	%p27, %r268, %r292;
	selp.b32 	%r298, %r269, 0, %p27;
	add.s32 	%r275, %r298, %r681;
	mov.b32 	%r276, 2;
	// begin inline asm
	shfl.sync.down.b32 %r274, %r275, %r276, %r292, %r293;
	// end inline asm
	add.s32 	%r299, %r268, 2;
	setp.gt.s32 	%p28, %r299, %r292;
	selp.b32 	%r300, 0, %r274, %p28;
	add.s32 	%r280, %r275, %r300;
	mov.b32 	%r281, 4;
	// begin inline asm
	shfl.sync.down.b32 %r279, %r280, %r281, %r292, %r293;
	// end inline asm
	add.s32 	%r301, %r268, 4;
	setp.gt.s32 	%p29, %r301, %r292;
	selp.b32 	%r302, 0, %r279, %p29;
	add.s32 	%r285, %r280, %r302;
	mov.b32 	%r286, 8;
	// begin inline asm
	shfl.sync.down.b32 %r284, %r285, %r286, %r292, %r293;
	// end inline asm
	add.s32 	%r303, %r268, 8;
	setp.gt.s32 	%p30, %r303, %r292;
	selp.b32 	%r304, 0, %r284, %p30;
	add.s32 	%r290, %r285, %r304;
	mov.b32 	%r291, 16;
	// begin inline asm
	shfl.sync.down.b32 %r289, %r290, %r291, %r292, %r293;
	// end inline asm
	add.s32 	%r305, %r268, 16;
	setp.gt.s32 	%p31, %r305, %r292;
	selp.b32 	%r306, 0, %r289, %p31;
	add.s32 	%r693, %r290, %r306;
	setp.ne.s32 	%p32, %r268, 0;
	@%p32 bra 	$L__BB7_51;
	shr.u32 	%r307, %r58, 3;
	and.b32  	%r308, %r307, 124;
	mov.u32 	%r309, _ZZN3cub18CUB_300001_SM_10006detail6reduce18DeviceReduceKernelINS2_10policy_hubIiyN4cuda3std3__44plusIiEEE10Policy1000EPiyS9_iNS7_10__identityEEEvT0_PT3_T1_NS0_13GridEvenShareISH_EET2_T4_E12temp_storage;
	add.s32 	%r310, %r309, %r308;
	st.shared.u32 	[%r310+8], %r693;
$L__BB7_51:
	bar.sync 	0;
	setp.ne.s32 	%p33, %r58, 0;
	@%p33 bra 	$L__BB7_69;
	setp.gt.s32 	%p34, %r57, 32;
	ld.shared.u32 	%r311, [_ZZN3cub18CUB_300001_SM_10006detail6reduce18DeviceReduceKernelINS2_10policy_hubIiyN4cuda3std3__44plusIiEEE10Policy1000EPiyS9_iNS7_10__identityEEEvT0_PT3_T1_NS0_13GridEvenShareISH_EET2_T4_E12temp_storage+12];
	selp.b32 	%r312, %r311, 0, %p34;
	add.s32 	%r313, %r312, %r693;
	setp.gt.s32 	%p35, %r57, 64;
	ld.shared.u32 	%r314, [_ZZN3cub18CUB_300001_SM_10006detail6reduce18DeviceReduceKernelINS2_10policy_hubIiyN4cuda3std3__44plusIiEEE10Policy1000EPiyS9_iNS7_10__identityEEEvT0_PT3_T1_NS0_13GridEvenShareISH_EET2_T4_E12temp_storage+16];
	selp.b32 	%r315, %r314, 0, %p35;
	add.s32 	%r316, %r313, %r315;
	setp.gt.s32 	%p36, %r57, 96;
	ld.shared.u32 	%r317, [_ZZN3cub18CUB_300001_SM_10006detail6reduce18DeviceReduceKernelINS2_10policy_hubIiyN4cuda3std3__44plusIiEEE10Policy1000EPiyS9_iNS7_10__identityEEEvT0_PT3_T1_NS0_13GridEvenShareISH_EET2_T4_E12temp_storage+20];
	selp.b32 	%r318, %r317, 0, %p36;
	add.s32 	%r319, %r316, %r318;
	setp.gt.s32 	%p37, %r57, 128;
	ld.shared.u32 	%r320, [_ZZN3cub18CUB_300001_SM_10006detail6reduce18DeviceReduceKernelINS2_10policy_hubIiyN4cuda3std3__44plusIiEEE10Policy1000EPiyS9_iNS7_10__identityEEEvT0_PT3_T1_NS0_13GridEvenShareISH_EET2_T4_E12temp_storage+24];
	selp.b32 	%r321, %r320, 0, %p37;
	add.s32 	%r322, %r319, %r321;
	setp.gt.s32 	%p38, %r57, 160;
	ld.shared.u32 	%r323, [_ZZN3cub18CUB_300001_SM_10006detail6reduce18DeviceReduceKernelINS2_10policy_hubIiyN4cuda3std3__44plusIiEEE10Policy1000EPiyS9_iNS7_10__identityEEEvT0_PT3_T1_NS0_13GridEvenShareISH_EET2_T4_E12temp_storage+28];
	selp.b32 	%r324, %r323, 0, %p38;
	add.s32 	%r325, %r322, %r324;
	setp.gt.s32 	%p39, %r57, 192;
	ld.shared.u32 	%r326, [_ZZN3cub18CUB_300001_SM_10006detail6reduce18DeviceReduceKernelINS2_10policy_hubIiyN4cuda3std3__44plusIiEEE10Policy1000EPiyS9_iNS7_10__identityEEEvT0_PT3_T1_NS0_13GridEvenShareISH_EET2_T4_E12temp_storage+32];
	selp.b32 	%r327, %r326, 0, %p39;
	add.s32 	%r328, %r325, %r327;
	setp.gt.s32 	%p40, %r57, 224;
	ld.shared.u32 	%r329, [_ZZN3cub18CUB_300001_SM_10006detail6reduce18DeviceReduceKernelINS2_10policy_hubIiyN4cuda3std3__44plusIiEEE10Policy1000EPiyS9_iNS7_10__identityEEEvT0_PT3_T1_NS0_13GridEvenShareISH_EET2_T4_E12temp_storage+36];
	selp.b32 	%r330, %r329, 0, %p40;
	add.s32 	%r693, %r328, %r330;
	bra.uni 	$L__BB7_69;
$L__BB7_53:
	cvt.u32.u64 	%r128, %rd3;
	mov.u32 	%r83, %tid.x;
	add.s32 	%r129, %r83, %r128;
	mul.wide.u32 	%rd58, %r129, 4;
	add.s64 	%rd42, %rd39, %rd58;
	// begin inline asm
	ld.global.nc.u32 %r112, [%rd42];
	// end inline asm
	add.s64 	%rd43, %rd42, 1024;
	// begin inline asm
	ld.global.nc.u32 %r113, [%rd43];
	// end inline asm
	add.s64 	%rd44, %rd42, 2048;
	// begin inline asm
	ld.global.nc.u32 %r114, [%rd44];
	// end inline asm
	add.s64 	%rd45, %rd42, 3072;
	// begin inline asm
	ld.global.nc.u32 %r115, [%rd45];
	// end inline asm
	add.s64 	%rd46, %rd42, 4096;
	// begin inline asm
	ld.global.nc.u32 %r116, [%rd46];
	// end inline asm
	add.s64 	%rd47, %rd42, 5120;
	// begin inline asm
	ld.global.nc.u32 %r117, [%rd47];
	// end inline asm
	add.s64 	%rd48, %rd42, 6144;
	// begin inline asm
	ld.global.nc.u32 %r118, [%rd48];
	// end inline asm
	add.s64 	%rd49, %rd42, 7168;
	// begin inline asm
	ld.global.nc.u32 %r119, [%rd49];
	// end inline asm
	add.s64 	%rd50, %rd42, 8192;
	// begin inline asm
	ld.global.nc.u32 %r120, [%rd50];
	// end inline asm
	add.s64 	%rd51, %rd42, 9216;
	// begin inline asm
	ld.global.nc.u32 %r121, [%rd51];
	// end inline asm
	add.s64 	%rd52, %rd42, 10240;
	// begin inline asm
	ld.global.nc.u32 %r122, [%rd52];
	// end inline asm
	add.s64 	%rd53, %rd42, 11264;
	// begin inline asm
	ld.global.nc.u32 %r123, [%rd53];
	// end inline asm
	add.s64 	%rd54, %rd42, 12288;
	// begin inline asm
	ld.global.nc.u32 %r124, [%rd54];
	// end inline asm
	add.s64 	%rd55, %rd42, 13312;
	// begin inline asm
	ld.global.nc.u32 %r125, [%rd55];
	// end inline asm
	add.s64 	%rd56, %rd42, 14336;
	// begin inline asm
	ld.global.nc.u32 %r126, [%rd56];
	// end inline asm
	add.s64 	%rd57, %rd42, 15360;
	// begin inline asm
	ld.global.nc.u32 %r127, [%rd57];
	// end inline asm
	add.s32 	%r130, %r113, %r112;
	add.s32 	%r131, %r114, %r130;
	add.s32 	%r132, %r115, %r131;
	add.s32 	%r133, %r116, %r132;
	add.s32 	%r134, %r117, %r133;
	add.s32 	%r135, %r118, %r134;
	add.s32 	%r136, %r119, %r135;
	add.s32 	%r137, %r120, %r136;
	add.s32 	%r138, %r121, %r137;
	add.s32 	%r139, %r122, %r138;
	add.s32 	%r140, %r123, %r139;
	add.s32 	%r141, %r124, %r140;
	add.s32 	%r142, %r125, %r141;
	add.s32 	%r143, %r126, %r142;
	add.s32 	%r692, %r127, %r143;
	setp.lt.u64 	%p3, %rd21, %rd2;
	@%p3 bra 	$L__BB7_65;
	cvt.u64.u32 	%rd25, %r83;
	add.s64 	%rd170, %rd2, %rd3;
	add.s64 	%rd59, %rd170, %rd25;
	shl.b64 	%rd60, %rd59, 2;
	add.s64 	%rd169, %rd39, %rd60;
	mov.b32 	%r682, 0;
$L__BB7_55:
	add.s64 	%rd3, %rd3, %rd2;
	add.s64 	%rd61, %rd1, -4096;
	setp.gt.u64 	%p4, %rd3, %rd61;
	@%p4 bra 	$L__BB7_57;
	add.s64 	%rd78, %rd3, %rd25;
	shl.b64 	%rd79, %rd78, 2;
	add.s64 	%rd62, %rd39, %rd79;
	// begin inline asm
	ld.global.nc.u32 %r145, [%rd62];
	// end inline asm
	add.s64 	%rd63, %rd62, 1024;
	// begin inline asm
	ld.global.nc.u32 %r146, [%rd63];
	// end inline asm
	add.s64 	%rd64, %rd62, 2048;
	// begin inline asm
	ld.global.nc.u32 %r147, [%rd64];
	// end inline asm
	add.s64 	%rd65, %rd62, 3072;
	// begin inline asm
	ld.global.nc.u32 %r148, [%rd65];
	// end inline asm
	add.s64 	%rd66, %rd62, 4096;
	// begin inline asm
	ld.global.nc.u32 %r149, [%rd66];
	// end inline asm
	add.s64 	%rd67, %rd62, 5120;
	// begin inline asm
	ld.global.nc.u32 %r150, [%rd67];
	// end inline asm
	add.s64 	%rd68, %rd62, 6144;
	// begin inline asm
	ld.global.nc.u32 %r151, [%rd68];
	// end inline asm
	add.s64 	%rd69, %rd62, 7168;
	// begin inline asm
	ld.global.nc.u32 %r152, [%rd69];
	// end inline asm
	add.s64 	%rd70, %rd62, 8192;
	// begin inline asm
	ld.global.nc.u32 %r153, [%rd70];
	// end inline asm
	add.s64 	%rd71, %rd62, 9216;
	// begin inline asm
	ld.global.nc.u32 %r154, [%rd71];
	// end inline asm
	add.s64 	%rd72, %rd62, 10240;
	// begin inline asm
	ld.global.nc.u32 %r155, [%rd72];
	// end inline asm
	add.s64 	%rd73, %rd62, 11264;
	// begin inline asm
	ld.global.nc.u32 %r156, [%rd73];
	// end inline asm
	add.s64 	%rd74, %rd62, 12288;
	// begin inline asm
	ld.global.nc.u32 %r157, [%rd74];
	// end inline asm
	add.s64 	%rd75, %rd62, 13312;
	// begin inline asm
	ld.global.nc.u32 %r158, [%rd75];
	// end inline asm
	add.s64 	%rd76, %rd62, 14336;
	// begin inline asm
	ld.global.nc.u32 %r159, [%rd76];
	// end inline asm
	add.s64 	%rd77, %rd62, 15360;
	// begin inline asm
	ld.global.nc.u32 %r160, [%rd77];
	// end inline asm
	add.s32 	%r161, %r145, %r692;
	add.s32 	%r162, %r146, %r161;
	add.s32 	%r163, %r147, %r162;
	add.s32 	%r164, %r148, %r163;
	add.s32 	%r165, %r149, %r164;
	add.s32 	%r166, %r150, %r165;
	add.s32 	%r167, %r151, %r166;
	add.s32 	%r168, %r152, %r167;
	add.s32 	%r169, %r153, %r168;
	add.s32 	%r170, %r154, %r169;
	add.s32 	%r171, %r155, %r170;
	add.s32 	%r172, %r156, %r171;
	add.s32 	%r173, %r157, %r172;
	add.s32 	%r174, %r158, %r173;
	add.s32 	%r175, %r159, %r174;
	add.s32 	%r692, %r160, %r175;
	sub.s64 	%rd80, %rd1, %rd3;
	setp.lt.u64 	%p5, %rd80, %rd2;
	add.s32 	%r682, %r682, 1;
	add.s64 	%rd170, %rd170, %rd2;
	shl.b64 	%rd81, %rd2, 2;
	add.s64 	%rd169, %rd169, %rd81;
	@%p5 bra 	$L__BB7_65;
	bra.uni 	$L__BB7_55;
$L__BB7_57:
	setp.le.u64 	%p6, %rd1, %rd3;
	@%p6 bra 	$L__BB7_65;
	cvt.u32.u64 	%r176, %rd3;
	cvt.u32.u64 	%r177, %rd1;
	sub.s32 	%r89, %r177, %r176;
	setp.ge.s32 	%p7, %r83, %r89;
	@%p7 bra 	$L__BB7_65;
	cvt.u32.u64 	%r180, %rd2;
	not.b32 	%r182, %r83;
	add.s32 	%r183, %r182, %r177;
	add.s32 	%r184, %r180, %r128;
	sub.s32 	%r185, %r183, %r184;
	mul.lo.s32 	%r186, %r1, %r682;
	shl.b32 	%r187, %r186, 12;
	sub.s32 	%r90, %r185, %r187;
	shr.u32 	%r188, %r183, 8;
	add.s32 	%r91, %r188, 1;
	and.b32  	%r189, %r183, 768;
	setp.eq.s32 	%p8, %r189, 768;
	mov.u32 	%r687, %r83;
	@%p8 bra 	$L__BB7_62;
	and.b32  	%r190, %r91, 3;
	neg.s32 	%r684, %r190;
	mov.u32 	%r687, %r83;
$L__BB7_61:
	.pragma "nounroll";
	// begin inline asm
	ld.global.nc.u32 %r191, [%rd169];
	// end inline asm
	add.s32 	%r692, %r191, %r692;
	add.s32 	%r687, %r687, 256;
	add.s64 	%rd169, %rd169, 1024;
	add.s32 	%r684, %r684, 1;
	setp.ne.s32 	%p9, %r684, 0;
	@%p9 bra 	$L__BB7_61;
$L__BB7_62:
	setp.lt.u32 	%p10, %r90, 768;
	@%p10 bra 	$L__BB7_65;
	cvt.u64.u32 	%rd83, %r687;
	add.s64 	%rd84, %rd83, %rd170;
	shl.b64 	%rd85, %rd84, 2;
	add.s64 	%rd173, %rd39, %rd85;
$L__BB7_64:
	// begin inline asm
	ld.global.nc.u32 %r192, [%rd173];
	// end inline asm
	add.s32 	%r196, %r192, %r692;
	add.s64 	%rd87, %rd173, 1024;
	// begin inline asm
	ld.global.nc.u32 %r193, [%rd87];
	// end inline asm
	add.s32 	%r197, %r193, %r196;
	add.s64 	%rd88, %rd173, 2048;
	// begin inline asm
	ld.global.nc.u32 %r194, [%rd88];
	// end inline asm
	add.s32 	%r198, %r194, %r197;
	add.s64 	%rd89, %rd173, 3072;
	// begin inline asm
	ld.global.nc.u32 %r195, [%rd89];
	// end inline asm
	add.s32 	%r692, %r195, %r198;
	add.s32 	%r687, %r687, 1024;
	add.s64 	%rd173, %rd173, 4096;
	setp.lt.s32 	%p11, %r687, %r89;
	@%p11 bra 	$L__BB7_64;
$L__BB7_65:
	// begin inline asm
	mov.u32 %r199, %laneid;
	// end inline asm
	mov.b32 	%r202, 1;
	mov.b32 	%r223, 31;
	mov.b32 	%r224, -1;
	// begin inline asm
	shfl.sync.down.b32 %r200, %r692, %r202, %r223, %r224;
	// end inline asm
	setp.gt.s32 	%p12, %r199, 30;
	selp.b32 	%r225, 0, %r200, %p12;
	add.s32 	%r206, %r225, %r692;
	mov.b32 	%r207, 2;
	// begin inline asm
	shfl.sync.down.b32 %r205, %r206, %r207, %r223, %r224;
	// end inline asm
	setp.gt.s32 	%p13, %r199, 29;
	selp.b32 	%r226, 0, %r205, %p13;
	add.s32 	%r211, %r206, %r226;
	mov.b32 	%r212, 4;
	// begin inline asm
	shfl.sync.down.b32 %r210, %r211, %r212, %r223, %r224;
	// end inline asm
	setp.gt.s32 	%p14, %r199, 27;
	selp.b32 	%r227, 0, %r210, %p14;
	add.s32 	%r216, %r211, %r227;
	mov.b32 	%r217, 8;
	// begin inline asm
	shfl.sync.down.b32 %r215, %r216, %r217, %r223, %r224;
	// end inline asm
	setp.gt.s32 	%p15, %r199, 23;
	selp.b32 	%r228, 0, %r215, %p15;
	add.s32 	%r221, %r216, %r228;
	mov.b32 	%r222, 16;
	// begin inline asm
	shfl.sync.down.b32 %r220, %r221, %r222, %r223, %r224;
	// end inline asm
	setp.gt.s32 	%p16, %r199, 15;
	selp.b32 	%r229, 0, %r220, %p16;
	add.s32 	%r693, %r221, %r229;
	setp.ne.s32 	%p17, %r199, 0;
	@%p17 bra 	$L__BB7_67;
	shr.u32 	%r230, %r83, 3;
	and.b32  	%r231, %r230, 124;
	mov.u32 	%r232, _ZZN3cub18CUB_300001_SM_10006detail6reduce18DeviceReduceKernelINS2_10policy_hubIiyN4cuda3std3__44plusIiEEE10Policy1000EPiyS9_iNS7_10__identityEEEvT0_PT3_T1_NS0_13GridEvenShareISH_EET2_T4_E12temp_storage;
	add.s32 	%r233, %r232, %r231;
	st.shared.u32 	[%r233+8], %r693;
$L__BB7_67:
	bar.sync 	0;
	setp.ne.s32 	%p18, %r83, 0;
	@%p18 bra 	$L__BB7_69;
	ld.shared.u32 	%r234, [_ZZN3cub18CUB_300001_SM_10006detail6reduce18DeviceReduceKernelINS2_10policy_hubIiyN4cuda3std3__44plusIiEEE10Policy1000EPiyS9_iNS7_10__identityEEEvT0_PT3_T1_NS0_13GridEvenShareISH_EET2_T4_E12temp_storage+12];
	add.s32 	%r235, %r234, %r693;
	ld.shared.u32 	%r236, [_ZZN3cub18CUB_300001_SM_10006detail6reduce18DeviceReduceKernelINS2_10policy_hubIiyN4cuda3std3__44plusIiEEE10Policy1000EPiyS9_iNS7_10__identityEEEvT0_PT3_T1_NS0_13GridEvenShareISH_EET2_T4_E12temp_storage+16];
	add.s32 	%r237, %r235, %r236;
	ld.shared.u32 	%r238, [_ZZN3cub18CUB_300001_SM_10006detail6reduce18DeviceReduceKernelINS2_10policy_hubIiyN4cuda3std3__44plusIiEEE10Policy1000EPiyS9_iNS7_10__identityEEEvT0_PT3_T1_NS0_13GridEvenShareISH_EET2_T4_E12temp_storage+20];
	add.s32 	%r239, %r237, %r238;
	ld.shared.u32 	%r240, [_ZZN3cub18CUB_300001_SM_10006detail6reduce18DeviceReduceKernelINS2_10policy_hubIiyN4cuda3std3__44plusIiEEE10Policy1000EPiyS9_iNS7_10__identityEEEvT0_PT3_T1_NS0_13GridEvenShareISH_EET2_T4_E12temp_storage+24];
	add.s32 	%r241, %r239, %r240;
	ld.shared.u32 	%r242, [_ZZN3cub18CUB_300001_SM_10006detail6reduce18DeviceReduceKernelINS2_10policy_hubIiyN4cuda3std3__44plusIiEEE10Policy1000EPiyS9_iNS7_10__identityEEEvT0_PT3_T1_NS0_13GridEvenShareISH_EET2_T4_E12temp_storage+28];
	add.s32 	%r243, %r241, %r242;
	ld.shared.u32 	%r244, [_ZZN3cub18CUB_300001_SM_10006detail6reduce18DeviceReduceKernelINS2_10policy_hubIiyN4cuda3std3__44plusIiEEE10Policy1000EPiyS9_iNS7_10__identityEEEvT0_PT3_T1_NS0_13GridEvenShareISH_EET2_T4_E12temp_storage+32];
	add.s32 	%r245, %r243, %r244;
	ld.shared.u32 	%r246, [_ZZN3cub18CUB_300001_SM_10006detail6reduce18DeviceReduceKernelINS2_10policy_hubIiyN4cuda3std3__44plusIiEEE10Policy1000EPiyS9_iNS7_10__identityEEEvT0_PT3_T1_NS0_13GridEvenShareISH_EET2_T4_E12temp_storage+36];
	add.s32 	%r693, %r245, %r246;
$L__BB7_69:
	mov.u32 	%r648, %tid.x;
	setp.ne.s32 	%p94, %r648, 0;
	@%p94 bra 	$L__BB7_71;
	ld.param.u64 	%rd161, [_ZN3cub18CUB_300001_SM_10006detail6reduce18DeviceReduceKernelINS2_10policy_hubIiyN4cuda3std3__44plusIiEEE10Policy1000EPiyS9_iNS7_10__identityEEEvT0_PT3_T1_NS0_13GridEvenShareISH_EET2_T4__param_1];
	cvta.to.global.u64 	%rd158, %rd161;
	mul.wide.u32 	%rd159, %r2, 4;
	add.s64 	%rd160, %rd158, %rd159;
	st.global.u32 	[%rd160], %r693;
$L__BB7_71:
	ret;

}
	// .globl	_ZN3cub18CUB_300001_SM_10006detail6reduce28DeviceReduceSingleTileKernelINS2_10policy_hubIiyN4cuda3std3__44plusIiEEE10Policy1000EPiSC_iS9_iiNS7_10__identityEEEvT0_T1_T2_T3_T4_T6_
.visible .entry _ZN3cub18CUB_300001_SM_10006detail6reduce28DeviceReduceSingleTileKernelINS2_10policy_hubIiyN4cuda3std3__44plusIiEEE10Policy1000EPiSC_iS9_iiNS7_10__identityEEEvT0_T1_T2_T3_T4_T6_(
	.param .u64 .ptr .align 1 _ZN3cub18CUB_300001_SM_10006detail6reduce28DeviceReduceSingleTileKernelINS2_10policy_hubIiyN4cuda3std3__44plusIiEEE10Policy1000EPiSC_iS9_iiNS7_10__identityEEEvT0_T1_T2_T3_T4_T6__param_0,
	.param .u64 .ptr .align 1 _ZN3cub18CUB_300001_SM_10006detail6reduce28DeviceReduceSingleTileKernelINS2_10policy_hubIiyN4cuda3std3__44plusIiEEE10Policy1000EPiSC_iS9_iiNS7_10__identityEEEvT0_T1_T2_T3_T4_T6__param_1,
	.param .u32 _ZN3cub18CUB_300001_SM_10006detail6reduce28DeviceReduceSingleTileKernelINS2_10policy_hubIiyN4cuda3std3__44plusIiEEE10Policy1000EPiSC_iS9_iiNS7_10__identityEEEvT0_T1_T2_T3_T4_T6__param_2,
	.param .align 1 .b8 _ZN3cub18CUB_300001_SM_10006detail6reduce28DeviceReduceSingleTileKernelINS2_10policy_hubIiyN4cuda3std3__44plusIiEEE10Policy1000EPiSC_iS9_iiNS7_10__identityEEEvT0_T1_T2_T3_T4_T6__param_3[1],
	.param .u32 _ZN3cub18CUB_300001_SM_10006detail6reduce28DeviceReduceSingleTileKernelINS2_10policy_hubIiyN4cuda3std3__44plusIiEEE10Policy1000EPiSC_iS9_iiNS7_10__identityEEEvT0_T1_T2_T3_T4_T6__param_4,
	.param .align 1 .b8 _ZN3cub18CUB_300001_SM_10006detail6reduce28DeviceReduceSingleTileKernelINS2_10policy_hubIiyN4cuda3std3__44plusIiEEE10Policy1000EPiSC_iS9_iiNS7_10__identityEEEvT0_T1_T2_T3_T4_T6__param_5[1]
)
.maxntid 256
.minnctapersm 1
{
	.reg .pred 	%p<97>;
	.reg .b32 	%r<687>;
	.reg .b64 	%rd<125>;
	// demoted variable
	.shared .align 4 .b8 _ZZN3cub18CUB_300001_SM_10006detail6reduce28DeviceReduceSingleTileKernelINS2_10policy_hubIiyN4cuda3std3__44plusIiEEE10Policy1000EPiSC_iS9_iiNS7_10__identityEEEvT0_T1_T2_T3_T4_T6_E12temp_storage[44];
	ld.param.u64 	%rd16, [_ZN3cub18CUB_300001_SM_10006detail6reduce28DeviceReduceSingleTileKernelINS2_10policy_hubIiyN4cuda3std3__44plusIiEEE10Policy1000EPiSC_iS9_iiNS7_10__identityEEEvT0_T1_T2_T3_T4_T6__param_0];
	ld.param.u64 	%rd17, [_ZN3cub18CUB_300001_SM_10006detail6reduce28DeviceReduceSingleTileKernelINS2_10policy_hubIiyN4cuda3std3__44plusIiEEE10Policy1000EPiSC_iS9_iiNS7_10__identityEEEvT0_T1_T2_T3_T4_T6__param_1];
	ld.param.u32 	%r120, [_ZN3cub18CUB_300001_SM_10006detail6reduce28DeviceReduceSingleTileKernelINS2_10policy_hubIiyN4cuda3std3__44plusIiEEE10Policy1000EPiSC_iS9_iiNS7_10__identityEEEvT0_T1_T2_T3_T4_T6__param_2];
	ld.param.u32 	%r121, [_ZN3cub18CUB_300001_SM_10006detail6reduce28DeviceReduceSingleTileKernelINS2_10policy_hubIiyN4cuda3std3__44plusIiEEE10Policy1000EPiSC_iS9_iiNS7_10__identityEEEvT0_T1_T2_T3_T4_T6__param_4];
	cvta.to.global.u64 	%rd1, %rd17;
	setp.ne.s32 	%p1, %r120, 0;
	@%p1 bra 	$L__BB8_3;
	mov.u32 	%r633, %tid.x;
	setp.ne.s32 	%p96, %r633, 0;
	@%p96 bra 	$L__BB8_74;
	st.global.u32 	[%rd1], %r121;
	bra.uni 	$L__BB8_74;
$L__BB8_3:
	and.b64  	%rd18, %rd16, 15;
	setp.ne.s64 	%p2, %rd18, 0;
	@%p2 bra 	$L__BB8_38;
	setp.gt.s32 	%p49, %r120, 4095;
	@%p49 bra 	$L__BB8_22;
	mov.u32 	%r1, %tid.x;
	setp.ge.s32 	%p66, %r1, %r120;
	mov.b32 	%r644, 0;
	mov.u32 	%r639, %r1;
	@%p66 bra 	$L__BB8_7;
	mul.wide.u32 	%rd113, %r1, 4;
	add.s64 	%rd112, %rd16, %rd113;
	// begin inline asm
	ld.global.nc.u32 %r644, [%rd112];
	// end inline asm
	add.s32 	%r639, %r1, 256;
$L__BB8_7:
	setp.ge.s32 	%p67, %r639, %r120;
	@%p67 bra 	$L__BB8_13;
	not.b32 	%r507, %r639;
	add.s32 	%r6, %r120, %r507;
	and.b32  	%r508, %r6, 768;
	setp.eq.s32 	%p68, %r508, 768;
	@%p68 bra 	$L__BB8_11;
	mul.wide.u32 	%rd114, %r639, 4;
	add.s64 	%rd121, %rd16, %rd114;
	shr.u32 	%r509, %r6, 8;
	add.s32 	%r510, %r509, 1;
	and.b32  	%r511, %r510, 3;
	neg.s32 	%r636, %r511;
$L__BB8_10:
	.pragma "nounroll";
	// begin inline asm
	ld.global.nc.u32 %r512, [%rd121];
	// end inline asm
	add.s32 	%r644, %r512, %r644;
	add.s32 	%r639, %r639, 256;
	add.s64 	%rd121, %rd121, 1024;
	add.s32 	%r636, %r636, 1;
	setp.ne.s32 	%p69, %r636, 0;
	@%p69 bra 	$L__BB8_10;
$L__BB8_11:
	setp.lt.u32 	%p70, %r6, 768;
	@%p70 bra 	$L__BB8_13;
$L__BB8_12:
	mul.wide.s32 	%rd120, %r639, 4;
	add.s64 	%rd116, %rd16, %rd120;
	// begin inline asm
	ld.global.nc.u32 %r513, [%rd116];
	// end inline asm
	add.s32 	%r517, %r513, %r644;
	add.s64 	%rd117, %rd116, 1024;
	// begin inline asm
	ld.global.nc.u32 %r514, [%rd117];
	// end inline asm
	add.s32 	%r518, %r514, %r517;
	add.s64 	%rd118, %rd116, 2048;
	// begin inline asm
	ld.global.nc.u32 %r515, [%rd118];
	// end inline asm
	add.s32 	%r519, %r515, %r518;
	add.s64 	%rd119, %rd116, 3072;
	// begin inline asm
	ld.global.nc.u32 %r516, [%rd119];
	// end inline asm
	add.s32 	%r644, %r516, %r519;
	add.s32 	%r639, %r639, 1024;
	setp.lt.s32 	%p71, %r639, %r120;
	@%p71 bra 	$L__BB8_12;
$L__BB8_13:
	setp.lt.s32 	%p72, %r120, 256;
	@%p72 bra 	$L__BB8_18;
	// begin inline asm
	mov.u32 %r583, %laneid;
	// end inline asm
	mov.b32 	%r586, 1;
	mov.b32 	%r607, 31;
	mov.b32 	%r608, -1;
	// begin inline asm
	shfl.sync.down.b32 %r584, %r644, %r586, %r607, %r608;
	// end inline asm
	setp.gt.s32 	%p88, %r583, 30;
	selp.b32 	%r609, 0, %r584, %p88;
	add.s32 	%r590, %r609, %r644;
	mov.b32 	%r591, 2;
	// begin inline asm
	shfl.sync.down.b32 %r589, %r590, %r591, %r607, %r608;
	// end inline asm
	setp.gt.s32 	%p89, %r583, 29;
	selp.b32 	%r610, 0, %r589, %p89;
	add.s32 	%r595, %r590, %r610;
	mov.b32 	%r596, 4;
	// begin inline asm
	shfl.sync.down.b32 %r594, %r595, %r596, %r607, %r608;
	// end inline asm
	setp.gt.s32 	%p90, %r583, 27;
	selp.b32 	%r611, 0, %r594, %p90;
	add.s32 	%r600, %r595, %r611;
	mov.b32 	%r601, 8;
	// begin inline asm
	shfl.sync.down.b32 %r599, %r600, %r601, %r607, %r608;
	// end inline asm
	setp.gt.s32 	%p91, %r583, 23;
	selp.b32 	%r612, 0, %r599, %p91;
	add.s32 	%r605, %r600, %r612;
	mov.b32 	%r606, 16;
	// begin inline asm
	shfl.sync.down.b32 %r604, %r605, %r606, %r607, %r608;
	// end inline asm
	setp.gt.s32 	%p92, %r583, 15;
	selp.b32 	%r613, 0, %r604, %p92;
	add.s32 	%r686, %r605, %r613;
	setp.ne.s32 	%p93, %r583, 0;
	@%p93 bra 	$L__BB8_16;
	shr.u32 	%r614, %r1, 3;
	and.b32  	%r615, %r614, 124;
	mov.u32 	%r616, _ZZN3cub18CUB_300001_SM_10006detail6reduce28DeviceReduceSingleTileKernelINS2_10policy_hubIiyN4cuda3std3__44plusIiEEE10Policy1000EPiSC_iS9_iiNS7_10__identityEEEvT0_T1_T2_T3_T4_T6_E12temp_storage;
	add.s32 	%r617, %r616, %r615;
	st.shared.u32 	[%r617+8], %r686;
$L__BB8_16:
	bar.sync 	0;
	setp.ne.s32 	%p94, %r1, 0;
	@%p94 bra 	$L__BB8_72;
	ld.shared.u32 	%r618, [_ZZN3cub18CUB_300001_SM_10006detail6reduce28DeviceReduceSingleTileKernelINS2_10policy_hubIiyN4cuda3std3__44plusIiEEE10Policy1000EPiSC_iS9_iiNS7_10__identityEEEvT0_T1_T2_T3_T4_T6_E12temp_storage+12];
	add.s32 	%r619, %r618, %r686;
	ld.shared.u32 	%r620, [_ZZN3cub18CUB_300001_SM_10006detail6reduce28DeviceReduceSingleTileKernelINS2_10policy_hubIiyN4cuda3std3__44plusIiEEE10Policy1000EPiSC_iS9_iiNS7_10__identityEEEvT0_T1_T2_T3_T4_T6_E12temp_storage+16];
	add.s32 	%r621, %r619, %r620;
	ld.shared.u32 	%r622, [_ZZN3cub18CUB_300001_SM_10006detail6reduce28DeviceReduceSingleTileKernelINS2_10policy_hubIiyN4cuda3std3__44plusIiEEE10Policy1000EPiSC_iS9_iiNS7_10__identityEEEvT0_T1_T2_T3_T4_T6_E12temp_storage+20];
	add.s32 	%r623, %r621, %r622;
	ld.shared.u32 	%r624, [_ZZN3cub18CUB_300001_SM_10006detail6reduce28DeviceReduceSingleTileKernelINS2_10policy_hubIiyN4cuda3std3__44plusIiEEE10Policy1000EPiSC_iS9_iiNS7_10__identityEEEvT0_T1_T2_T3_T4_T6_E12temp_storage+24];
	add.s32 	%r625, %r623, %r624;
	ld.shared.u32 	%r626, [_ZZN3cub18CUB_300001_SM_10006detail6reduce28DeviceReduceSingleTileKernelINS2_10policy_hubIiyN4cuda3std3__44plusIiEEE10Policy1000EPiSC_iS9_iiNS7_10__identityEEEvT0_T1_T2_T3_T4_T6_E12temp_storage+28];
	add.s32 	%r627, %r625, %r626;
	ld.shared.u32 	%r628, [_ZZN3cub18CUB_300001_SM_10006detail6reduce28DeviceReduceSingleTileKernelINS2_10policy_hubIiyN4cuda3std3__44plusIiEEE10Policy1000EPiSC_iS9_iiNS7_10__identityEEEvT0_T1_T2_T3_T4_T6_E12temp_storage+32];
	add.s32 	%r629, %r627, %r628;
	ld.shared.u32 	%r630, [_ZZN3cub18CUB_300001_SM_10006detail6reduce28DeviceReduceSingleTileKernelINS2_10policy_hubIiyN4cuda3std3__44plusIiEEE10Policy1000EPiSC_iS9_iiNS7_10__identityEEEvT0_T1_T2_T3_T4_T6_E12temp_storage+36];
	add.s32 	%r686, %r629, %r630;
	bra.uni 	$L__BB8_72;
$L__BB8_18:
	// begin inline asm
	mov.u32 %r520, %laneid;
	// end inline asm
	and.b32  	%r546, %r1, 992;
	add.s32 	%r547, %r546, 32;
	setp.gt.s32 	%p73, %r547, %r120;
	not.b32 	%r548, %r546;
	add.s32 	%r549, %r120, %r548;
	selp.b32 	%r544, %r549, 31, %p73;
	mov.b32 	%r523, 1;
	mov.b32 	%r545, -1;
	// begin inline asm
	shfl.sync.down.b32 %r521, %r644, %r523, %r544, %r545;
	// end inline asm
	setp.lt.s32 	%p74, %r520, %r544;
	selp.b32 	%r550, %r521, 0, %p74;
	add.s32 	%r527, %r550, %r644;
	mov.b32 	%r528, 2;
	// begin inline asm
	shfl.sync.down.b32 %r526, %r527, %r528, %r544, %r545;
	// end inline asm
	add.s32 	%r551, %r520, 2;
	setp.gt.s32 	%p75, %r551, %r544;
	selp.b32 	%r552, 0, %r526, %p75;
	add.s32 	%r532, %r527, %r552;
	mov.b32 	%r533, 4;
	// begin inline asm
	shfl.sync.down.b32 %r531, %r532, %r533, %r544, %r545;
	// end inline asm
	add.s32 	%r553, %r520, 4;
	setp.gt.s32 	%p76, %r553, %r544;
	selp.b32 	%r554, 0, %r531, %p76;
	add.s32 	%r537, %r532, %r554;
	mov.b32 	%r538, 8;
	// begin inline asm
	shfl.sync.down.b32 %r536, %r537, %r538, %r544, %r545;
	// end inline asm
	add.s32 	%r555, %r520, 8;
	setp.gt.s32 	%p77, %r555, %r544;
	selp.b32 	%r556, 0, %r536, %p77;
	add.s32 	%r542, %r537, %r556;
	mov.b32 	%r543, 16;
	// begin inline asm
	shfl.sync.down.b32 %r541, %r542, %r543, %r544, %r545;
	// end inline asm
	add.s32 	%r557, %r520, 16;
	setp.gt.s32 	%p78, %r557, %r544;
	selp.b32 	%r558, 0, %r541, %p78;
	add.s32 	%r686, %r542, %r558;
	setp.ne.s32 	%p79, %r520, 0;
	@%p79 bra 	$L__BB8_20;
	shr.u32 	%r559, %r1, 3;
	and.b32  	%r560, %r559, 124;
	mov.u32 	%r561, _ZZN3cub18CUB_300001_SM_10006detail6reduce28DeviceReduceSingleTileKernelINS2_10policy_hubIiyN4cuda3std3__44plusIiEEE10Policy1000EPiSC_iS9_iiNS7_10__identityEEEvT0_T1_T2_T3_T4_T6_E12temp_storage;
	add.s32 	%r562, %r561, %r560;
	st.shared.u32 	[%r562+8], %r686;
$L__BB8_20:
	bar.sync 	0;
	setp.ne.s32 	%p80, %r1, 0;
	@%p80 bra 	$L__BB8_72;
	setp.gt.s32 	%p81, %r120, 32;
	ld.shared.u32 	%r563, [_ZZN3cub18CUB_300001_SM_10006detail6reduce28DeviceReduceSingleTileKernelINS2_10policy_hubIiyN4cuda3std3__44plusIiEEE10Policy1000EPiSC_iS9_iiNS7_10__identityEEEvT0_T1_T2_T3_T4_T6_E12temp_storage+12];
	selp.b32 	%r564, %r563, 0, %p81;
	add.s32 	%r565, %r564, %r686;
	setp.gt.s32 	%p82, %r120, 64;
	ld.shared.u32 	%r566, [_ZZN3cub18CUB_300001_SM_10006detail6reduce28DeviceReduceSingleTileKernelINS2_10policy_hubIiyN4cuda3std3__44plusIiEEE10Policy1000EPiSC_iS9_iiNS7_10__identityEEEvT0_T1_T2_T3_T4_T6_E12temp_storage+16];
	selp.b32 	%r567, %r566, 0, %p82;
	add.s32 	%r568, %r565, %r567;
	setp.gt.s32 	%p83, %r120, 96;
	ld.shared.u32 	%r569, [_ZZN3cub18CUB_300001_SM_10006detail6reduce28DeviceReduceSingleTileKernelINS2_10policy_hubIiyN4cuda3std3__44plusIiEEE10Policy1000EPiSC_iS9_iiNS7_10__identityEEEvT0_T1_T2_T3_T4_T6_E12temp_storage+20];
	selp.b32 	%r570, %r569, 0, %p83;
	add.s32 	%r571, %r568, %r570;
	setp.gt.s32 	%p84, %r120, 128;
	ld.shared.u32 	%r572, [_ZZN3cub18CUB_300001_SM_10006detail6reduce28DeviceReduceSingleTileKernelINS2_10policy_hubIiyN4cuda3std3__44plusIiEEE10Policy1000EPiSC_iS9_iiNS7_10__identityEEEvT0_T1_T2_T3_T4_T6_E12temp_storage+24];
	selp.b32 	%r573, %r572, 0, %p84;
	add.s32 	%r574, %r571, %r573;
	setp.gt.s32 	%p85, %r120, 160;
	ld.shared.u32 	%r575, [_ZZN3cub18CUB_300001_SM_10006detail6reduce28DeviceReduceSingleTileKernelINS2_10policy_hubIiyN4cuda3std3__44plusIiEEE10Policy1000EPiSC_iS9_iiNS7_10__identityEEEvT0_T1_T2_T3_T4_T6_E12temp_storage+28];
	selp.b32 	%r576, %r575, 0, %p85;
	add.s32 	%r577, %r574, %r576;
	setp.gt.s32 	%p86, %r120, 192;
	ld.shared.u32 	%r578, [_ZZN3cub18CUB_300001_SM_10006detail6reduce28DeviceReduceSingleTileKernelINS2_10policy_hubIiyN4cuda3std3__44plusIiEEE10Policy1000EPiSC_iS9_iiNS7_10__identityEEEvT0_T1_T2_T3_T4_T6_E12temp_storage+32];
	selp.b32 	%r579, %r578, 0, %p86;
	add.s32 	%r580, %r577, %r579;
	setp.gt.s32 	%p87, %r120, 224;
	ld.shared.u32 	%r581, [_ZZN3cub18CUB_300001_SM_10006detail6reduce28DeviceReduceSingleTileKernelINS2_10policy_hubIiyN4cuda3std3__44plusIiEEE10Policy1000EPiSC_iS9_iiNS7_10__identityEEEvT0_T1_T2_T3_T4_T6_E12temp_storage+36];
	selp.b32 	%r582, %r581, 0, %p87;
	add.s32 	%r686, %r580, %r582;
	bra.uni 	$L__BB8_72;
$L__BB8_22:
	mov.u32 	%r26, %tid.x;
	shl.b32 	%r377, %r26, 2;
	mul.wide.u32 	%rd86, %r377, 4;
	add.s64 	%rd76, %rd16, %rd86;
	// begin inline asm
	ld.global.nc.v2.u64 {%rd74, %rd75}, [%rd76];
	// end inline asm
	mov.b64 	{%r378, %r379}, %rd75;
	mov.b64 	{%r380, %r381}, %rd74;
	add.s64 	%rd79, %rd76, 4096;
	// begin inline asm
	ld.global.nc.v2.u64 {%rd77, %rd78}, [%rd79];
	// end inline asm
	mov.b64 	{%r382, %r383}, %rd78;
	mov.b64 	{%r384, %r385}, %rd77;
	add.s64 	%rd82, %rd76, 8192;
	// begin inline asm
	ld.global.nc.v2.u64 {%rd80, %rd81}, [%rd82];
	// end inline asm
	mov.b64 	{%r386, %r387}, %rd81;
	mov.b64 	{%r388, %r389}, %rd80;
	add.s64 	%rd85, %rd76, 12288;
	// begin inline asm
	ld.global.nc.v2.u64 {%rd83, %rd84}, [%rd85];
	// end inline asm
	mov.b64 	{%r390, %r391}, %rd84;
	mov.b64 	{%r392, %r393}, %rd83;
	add.s32 	%r394, %r381, %r380;
	add.s32 	%r395, %r378, %r394;
	add.s32 	%r396, %r379, %r395;
	add.s32 	%r397, %r384, %r396;
	add.s32 	%r398, %r385, %r397;
	add.s32 	%r399, %r382, %r398;
	add.s32 	%r400, %r383, %r399;
	add.s32 	%r401, %r388, %r400;
	add.s32 	%r402, %r389, %r401;
	add.s32 	%r403, %r386, %r402;
	add.s32 	%r404, %r387, %r403;
	add.s32 	%r405, %r392, %r404;
	add.s32 	%r406, %r393, %r405;
	add.s32 	%r407, %r390, %r406;
	add.s32 	%r659, %r391, %r407;
	setp.lt.u32 	%p50, %r120, 8192;
	mov.b32 	%r648, 4096;
	@%p50 bra 	$L__BB8_26;
	add.s32 	%r28, %r120, -4096;
	mov.b32 	%r648, 4096;
$L__BB8_24:
	mul.wide.s32 	%rd99, %r648, 4;
	add.s64 	%rd89, %rd76, %rd99;
	// begin inline asm
	ld.global.nc.v2.u64 {%rd87, %rd88}, [%rd89];
	// end inline asm
	mov.b64 	{%r409, %r410}, %rd88;
	mov.b64 	{%r411, %r412}, %rd87;
	add.s64 	%rd92, %rd89, 4096;
	// begin inline asm
	ld.global.nc.v2.u64 {%rd90, %rd91}, [%rd92];
	// end inline asm
	mov.b64 	{%r413, %r414}, %rd91;
	mov.b64 	{%r415, %r416}, %rd90;
	add.s64 	%rd95, %rd89, 8192;
	// begin inline asm
	ld.global.nc.v2.u64 {%rd93, %rd94}, [%rd95];
	// end inline asm
	mov.b64 	{%r417, %r418}, %rd94;
	mov.b64 	{%r419, %r420}, %rd93;
	add.s64 	%rd98, %rd89, 12288;
	// begin inline asm
	ld.global.nc.v2.u64 {%rd96, %rd97}, [%rd98];
	// end inline asm
	mov.b64 	{%r421, %r422}, %rd97;
	mov.b64 	{%r423, %r424}, %rd96;
	add.s32 	%r425, %r411, %r659;
	add.s32 	%r426, %r412, %r425;
	add.s32 	%r427, %r409, %r426;
	add.s32 	%r428, %r410, %r427;
	add.s32 	%r429, %r415, %r428;
	add.s32 	%r430, %r416, %r429;
	add.s32 	%r431, %r413, %r430;
	add.s32 	%r432, %r414, %r431;
	add.s32 	%r433, %r419, %r432;
	add.s32 	%r434, %r420, %r433;
	add.s32 	%r435, %r417, %r434;
	add.s32 	%r436, %r418, %r435;
	add.s32 	%r437, %r423, %r436;
	add.s32 	%r438, %r424, %r437;
	add.s32 	%r439, %r421, %r438;
	add.s32 	%r659, %r422, %r439;
	sub.s32 	%r440, %r120, %r648;
	setp.lt.s32 	%p51, %r440, 4096;
	@%p51 bra 	$L__BB8_34;
	add.s32 	%r648, %r648, 4096;
	setp.le.s32 	%p52, %r648, %r28;
	@%p52 bra 	$L__BB8_24;
$L__BB8_26:
	setp.le.s32 	%p53, %r120, %r648;
	@%p53 bra 	$L__BB8_34;
	sub.s32 	%r35, %r120, %r648;
	setp.ge.s32 	%p54, %r26, %r35;
	@%p54 bra 	$L__BB8_34;
	not.b32 	%r442, %r26;
	add.s32 	%r443, %r120, %r442;
	sub.s32 	%r36, %r443, %r648;
	and.b32  	%r444, %r36, 768;
	setp.eq.s32 	%p55, %r444, 768;
	mov.u32 	%r653, %r26;
	@%p55 bra 	$L__BB8_31;
	add.s32 	%r650, %r26, %r648;
	shr.u32 	%r445, %r36, 8;
	add.s32 	%r446, %r445, 1;
	and.b32  	%r447, %r446, 3;
	neg.s32 	%r649, %r447;
	mov.u32 	%r653, %r26;
$L__BB8_30:
	.pragma "nounroll";
	mul.wide.u32 	%rd101, %r650, 4;
	add.s64 	%rd100, %rd16, %rd101;
	// begin inline asm
	ld.global.nc.u32 %r448, [%rd100];
	// end inline asm
	add.s32 	%r659, %r448, %r659;
	add.s32 	%r653, %r653, 256;
	add.s32 	%r650, %r650, 256;
	add.s32 	%r649, %r649, 1;
	setp.ne.s32 	%p56, %r649, 0;
	@%p56 bra 	$L__BB8_30;
$L__BB8_31:
	setp.lt.u32 	%p57, %r36, 768;
	@%p57 bra 	$L__BB8_34;
	cvt.u64.u32 	%rd102, %r653;
	cvt.u64.u32 	%rd103, %r648;
	add.s64 	%rd104, %rd102, %rd103;
	shl.b64 	%rd105, %rd104, 2;
	add.s64 	%rd106, %rd105, %rd16;
	add.s64 	%rd122, %rd106, 2048;
	add.s32 	%r656, %r653, %r648;
$L__BB8_33:
	mul.wide.u32 	%rd111, %r656, 4;
	add.s64 	%rd107, %rd16, %rd111;
	// begin inline asm
	ld.global.nc.u32 %r449, [%rd107];
	// end inline asm
	add.s32 	%r453, %r449, %r659;
	add.s64 	%rd108, %rd122, -1024;
	// begin inline asm
	ld.global.nc.u32 %r450, [%rd108];
	// end inline asm
	add.s32 	%r454, %r450, %r453;
	// begin inline asm
	ld.global.nc.u32 %r451, [%rd122];
	// end inline asm
	add.s32 	%r455, %r451, %r454;
	add.s64 	%rd110, %rd122, 1024;
	// begin inline asm
	ld.global.nc.u32 %r452, [%rd110];
	// end inline asm
	add.s32 	%r659, %r452, %r455;
	add.s32 	%r653, %r653, 1024;
	add.s64 	%rd122, %rd122, 4096;
	add.s32 	%r656, %r656, 1024;
	setp.lt.s32 	%p58, %r653, %r35;
	@%p58 bra 	$L__BB8_33;
$L__BB8_34:
	// begin inline asm
	mov.u32 %r456, %laneid;
	// end inline asm
	mov.b32 	%r459, 1;
	mov.b32 	%r480, 31;
	mov.b32 	%r481, -1;
	// begin inline asm
	shfl.sync.down.b32 %r457, %r659, %r459, %r480, %r481;
	// end inline asm
	setp.gt.s32 	%p59, %r456, 30;
	selp.b32 	%r482, 0, %r457, %p59;
	add.s32 	%r463, %r482, %r659;
	mov.b32 	%r464, 2;
	// begin inline asm
	shfl.sync.down.b32 %r462, %r463, %r464, %r480, %r481;
	// end inline asm
	setp.gt.s32 	%p60, %r456, 29;
	selp.b32 	%r483, 0, %r462, %p60;
	add.s32 	%r468, %r463, %r483;
	mov.b32 	%r469, 4;
	// begin inline asm
	shfl.sync.down.b32 %r467, %r468, %r469, %r480, %r481;
	// end inline asm
	setp.gt.s32 	%p61, %r456, 27;
	selp.b32 	%r484, 0, %r467, %p61;
	add.s32 	%r473, %r468, %r484;
	mov.b32 	%r474, 8;
	// begin inline asm
	shfl.sync.down.b32 %r472, %r473, %r474, %r480, %r481;
	// end inline asm
	setp.gt.s32 	%p62, %r456, 23;
	selp.b32 	%r485, 0, %r472, %p62;
	add.s32 	%r478, %r473, %r485;
	mov.b32 	%r479, 16;
	// begin inline asm
	shfl.sync.down.b32 %r477, %r478, %r479, %r480, %r481;
	// end inline asm
	setp.gt.s32 	%p63, %r456, 15;
	selp.b32 	%r486, 0, %r477, %p63;
	add.s32 	%r686, %r478, %r486;
	setp.ne.s32 	%p64, %r456, 0;
	@%p64 bra 	$L__BB8_36;
	shr.u32 	%r487, %r26, 3;
	and.b32  	%r488, %r487, 124;
	mov.u32 	%r489, _ZZN3cub18CUB_300001_SM_10006detail6reduce28DeviceReduceSingleTileKernelINS2_10policy_hubIiyN4cuda3std3__44plusIiEEE10Policy1000EPiSC_iS9_iiNS7_10__identityEEEvT0_T1_T2_T3_T4_T6_E12temp_storage;
	add.s32 	%r490, %r489, %r488;
	st.shared.u32 	[%r490+8], %r686;
$L__BB8_36:
	bar.sync 	0;
	setp.ne.s32 	%p65, %r26, 0;
	@%p65 bra 	$L__BB8_72;
	ld.shared.u32 	%r491, [_ZZN3cub18CUB_300001_SM_10006detail6reduce28DeviceReduceSingleTileKernelINS2_10policy_hubIiyN4cuda3std3__44plusIiEEE10Policy1000EPiSC_iS9_iiNS7_10__identityEEEvT0_T1_T2_T3_T4_T6_E12temp_storage+12];
	add.s32 	%r492, %r491, %r686;
	ld.shared.u32 	%r493, [_ZZN3cub18CUB_300001_SM_10006detail6reduce28DeviceReduceSingleTileKernelINS2_10policy_hubIiyN4cuda3std3__44plusIiEEE10Policy1000EPiSC_iS9_iiNS7_10__identityEEEvT0_T1_T2_T3_T4_T6_E12temp_storage+16];
	add.s32 	%r494, %r492, %r493;
	ld.shared.u32 	%r495, [_ZZN3cub18CUB_300001_SM_10006detail6reduce28DeviceReduceSingleTileKernelINS2_10policy_hubIiyN4cuda3std3__44plusIiEEE10Policy1000EPiSC_iS9_iiNS7_10__identityEEEvT0_T1_T2_T3_T4_T6_E12temp_storage+20];
	add.s32 	%r496, %r494, %r495;
	ld.shared.u32 	%r497, [_ZZN3cub18CUB_300001_SM_10006detail6reduce28DeviceReduceSingleTileKernelINS2_10policy_hubIiyN4cuda3std3__44plusIiEEE10Policy1000EPiSC_iS9_iiNS7_10__identityEEEvT0_T1_T2_T3_T4_T6_E12temp_storage+24];
	add.s32 	%r498, %r496, %r497;
	ld.shared.u32 	%r499, [_ZZN3cub18CUB_300001_SM_10006detail6reduce28DeviceReduceSingleTileKernelINS2_10policy_hubIiyN4cuda3std3__44plusIiEEE10Policy1000EPiSC_iS9_iiNS7_10__identityEEEvT0_T1_T2_T3_T4_T6_E12temp_storage+28];
	add.s32 	%r500, %r498, %r499;
	ld.shared.u32 	%r501, [_ZZN3cub18CUB_300001_SM_10006detail6reduce28DeviceReduceSingleTileKernelINS2_10policy_hubIiyN4cuda3std3__44plusIiEEE10Policy1000EPiSC_iS9_iiNS7_10__identityEEEvT0_T1_T2_T3_T4_T6_E12temp_storage+32];
	add.s32 	%r502, %r500, %r501;
	ld.shared.u32 	%r503, [_ZZN3cub18CUB_300001_SM_10006detail6reduce28DeviceReduceSingleTileKernelINS2_10policy_hubIiyN4cuda3std3__44plusIiEEE10Policy1000EPiSC_iS9_iiNS7_10__identityEEEvT0_T1_T2_T3_T4_T6_E12temp_storage+36];
	add.s32 	%r686, %r502, %r503;
	bra.uni 	$L__BB8_72;
$L__BB8_38:
	setp.gt.s32 	%p3, %r120, 4095;
	@%p3 bra 	$L__BB8_56;
	mov.u32 	%r60, %tid.x;
	setp.ge.s32 	%p20, %r60, %r120;
	mov.b32 	%r670, 0;
	mov.u32 	%r665, %r60;
	@%p20 bra 	$L__BB8_41;
	mul.wide.u32 	%rd66, %r60, 4;
	add.s64 	%rd65, %rd16, %rd66;
	// begin inline asm
	ld.global.nc.u32 %r670, [%rd65];
	// end inline asm
	add.s32 	%r665, %r60, 256;
$L__BB8_41:
	setp.ge.s32 	%p21, %r665, %r120;
	@%p21 bra 	$L__BB8_47;
	not.b32 	%r252, %r665;
	add.s32 	%r65, %r120, %r252;
	and.b32  	%r253, %r65, 768;
	setp.eq.s32 	%p22, %r253, 768;
	@%p22 bra 	$L__BB8_45;
	mul.wide.u32 	%rd67, %r665, 4;
	add.s64 	%rd123, %rd16, %rd67;
	shr.u32 	%r254, %r65, 8;
	add.s32 	%r255, %r254, 1;
	and.b32  	%r256, %r255, 3;
	neg.s32 	%r662, %r256;
$L__BB8_44:
	.pragma "nounroll";
	// begin inline asm
	ld.global.nc.u32 %r257, [%rd123];
	// end inline asm
	add.s32 	%r670, %r257, %r670;
	add.s32 	%r665, %r665, 256;
	add.s64 	%rd123, %rd123, 1024;
	add.s32 	%r662, %r662, 1;
	setp.ne.s32 	%p23, %r662, 0;
	@%p23 bra 	$L__BB8_44;
$L__BB8_45:
	setp.lt.u32 	%p24, %r65, 768;
	@%p24 bra 	$L__BB8_47;
$L__BB8_46:
	mul.wide.s32 	%rd73, %r665, 4;
	add.s64 	%rd69, %rd16, %rd73;
	// begin inline asm
	ld.global.nc.u32 %r258, [%rd69];
	// end inline asm
	add.s32 	%r262, %r258, %r670;
	add.s64 	%rd70, %rd69, 1024;
	// begin inline asm
	ld.global.nc.u32 %r259, [%rd70];
	// end inline asm
	add.s32 	%r263, %r259, %r262;
	add.s64 	%rd71, %rd69, 2048;
	// begin inline asm
	ld.global.nc.u32 %r260, [%rd71];
	// end inline asm
	add.s32 	%r264, %r260, %r263;
	add.s64 	%rd72, %rd69, 3072;
	// begin inline asm
	ld.global.nc.u32 %r261, [%rd72];
	// end inline asm
	add.s32 	%r670, %r261, %r264;
	add.s32 	%r665, %r665, 1024;
	setp.lt.s32 	%p25, %r665, %r120;
	@%p25 bra 	$L__BB8_46;
$L__BB8_47:
	setp.lt.s32 	%p26, %r120, 256;
	@%p26 bra 	$L__BB8_52;
	// begin inline asm
	mov.u32 %r328, %laneid;
	// end inline asm
	mov.b32 	%r331, 1;
	mov.b32 	%r352, 31;
	mov.b32 	%r353, -1;
	// begin inline asm
	shfl.sync.down.b32 %r329, %r670, %r331, %r352, %r353;
	// end inline asm
	setp.gt.s32 	%p42, %r328, 30;
	selp.b32 	%r354, 0, %r329, %p42;
	add.s32 	%r335, %r354, %r670;
	mov.b32 	%r336, 2;
	// begin inline asm
	shfl.sync.down.b32 %r334, %r335, %r336, %r352, %r353;
	// end inline asm
	setp.gt.s32 	%p43, %r328, 29;
	selp.b32 	%r355, 0, %r334, %p43;
	add.s32 	%r340, %r335, %r355;
	mov.b32 	%r341, 4;
	// begin inline asm
	shfl.sync.down.b32 %r339, %r340, %r341, %r352, %r353;
	// end inline asm
	setp.gt.s32 	%p44, %r328, 27;
	selp.b32 	%r356, 0, %r339, %p44;
	add.s32 	%r345, %r340, %r356;
	mov.b32 	%r346, 8;
	// begin inline asm
	shfl.sync.down.b32 %r344, %r345, %r346, %r352, %r353;
	// end inline asm
	setp.gt.s32 	%p45, %r328, 23;
	selp.b32 	%r357, 0, %r344, %p45;
	add.s32 	%r350, %r345, %r357;
	mov.b32 	%r351, 16;
	// begin inline asm
	shfl.sync.down.b32 %r349, %r350, %r351, %r352, %r353;
	// end inline asm
	setp.gt.s32 	%p46, %r328, 15;
	selp.b32 	%r358, 0, %r349, %p46;
	add.s32 	%r686, %r350, %r358;
	setp.ne.s32 	%p47, %r328, 0;
	@%p47 bra 	$L__BB8_50;
	shr.u32 	%r359, %r60, 3;
	and.b32  	%r360, %r359, 124;
	mov.u32 	%r361, _ZZN3cub18CUB_300001_SM_10006detail6reduce28DeviceReduceSingleTileKernelINS2_10policy_hubIiyN4cuda3std3__44plusIiEEE10Policy1000EPiSC_iS9_iiNS7_10__identityEEEvT0_T1_T2_T3_T4_T6_E12temp_storage;
	add.s32 	%r362, %r361, %r360;
	st.shared.u32 	[%r362+8], %r686;
$L__BB8_50:
	bar.sync 	0;
	setp.ne.s32 	%p48, %r60, 0;
	@%p48 bra 	$L__BB8_72;
	ld.shared.u32 	%r363, [_ZZN3cub18CUB_300001_SM_10006detail6reduce28DeviceReduceSingleTileKernelINS2_10policy_hubIiyN4cuda3std3__44plusIiEEE10Policy1000EPiSC_iS9_iiNS7_10__identityEEEvT0_T1_T2_T3_T4_T6_E12temp_storage+12];
	add.s32 	%r364, %r363, %r686;
	ld.shared.u32 	%r365, [_ZZN3cub18CUB_300001_SM_10006detail6reduce28DeviceReduceSingleTileKernelINS2_10policy_hubIiyN4cuda3std3__44plusIiEEE10Policy1000EPiSC_iS9_iiNS7_10__identityEEEvT0_T1_T2_T3_T4_T6_E12temp_storage+16];
	add.s32 	%r366, %r364, %r365;
	ld.shared.u32 	%r367, [_ZZN3cub18CUB_300001_SM_10006detail6reduce28DeviceReduceSingleTileKernelINS2_10policy_hubIiyN4cuda3std3__44plusIiEEE10Policy1000EPiSC_iS9_iiNS7_10__identityEEEvT0_T1_T2_T3_T4_T6_E12temp_storage+20];
	add.s32 	%r368, %r366, %r367;
	ld.shared.u32 	%r369, [_ZZN3cub18CUB_300001_SM_10006detail6reduce28DeviceReduceSingleTileKernelINS2_10policy_hubIiyN4cuda3std3__44plusIiEEE10Policy1000EPiSC_iS9_iiNS7_10__identityEEEvT0_T1_T2_T3_T4_T6_E12temp_storage+24];
	add.s32 	%r370, %r368, %r369;
	ld.shared.u32 	%r371, [_ZZN3cub18CUB_300001_SM_10006detail6reduce28DeviceReduceSingleTileKernelINS2_10policy_hubIiyN4cuda3std3__44plusIiEEE10Policy1000EPiSC_iS9_iiNS7_10__identityEEEvT0_T1_T2_T3_T4_T6_E12temp_storage+28];
	add.s32 	%r372, %r370, %r371;
	ld.shared.u32 	%r373, [_ZZN3cub18CUB_300001_SM_10006detail6reduce28DeviceReduceSingleTileKernelINS2_10policy_hubIiyN4cuda3std3__44plusIiEEE10Policy1000EPiSC_iS9_iiNS7_10__identityEEEvT0_T1_T2_T3_T4_T6_E12temp_storage+32];
	add.s32 	%r374, %r372, %r373;
	ld.shared.u32 	%r375, [_ZZN3cub18CUB_300001_SM_10006detail6reduce28DeviceReduceSingleTileKernelINS2_10policy_hubIiyN4cuda3std3__44plusIiEEE10Policy1000EPiSC_iS9_iiNS7_10__identityEEEvT0_T1_T2_T3_T4_T6_E12temp_storage+36];
	add.s32 	%r686, %r374, %r375;
	bra.uni 	$L__BB8_72;
$L__BB8_52:
	// begin inline asm
	mov.u32 %r265, %laneid;
	// end inline asm
	and.b32  	%r291, %r60, 992;
	add.s32 	%r292, %r291, 32;
	setp.gt.s32 	%p27, %r292, %r120;
	not.b32 	%r293, %r291;
	add.s32 	%r294, %r120, %r293;
	selp.b32 	%r289, %r294, 31, %p27;
	mov.b32 	%r268, 1;
	mov.b32 	%r290, -1;
	// begin inline asm
	shfl.sync.down.b32 %r266, %r670, %r268, %r289, %r290;
	// end inline asm
	setp.lt.s32 	%p28, %r265, %r289;
	selp.b32 	%r295, %r266, 0, %p28;
	add.s32 	%r272, %r295, %r670;
	mov.b32 	%r273, 2;
	// begin inline asm
	shfl.sync.down.b32 %r271, %r272, %r273, %r289, %r290;
	// end inline asm
	add.s32 	%r296, %r265, 2;
	setp.gt.s32 	%p29, %r296, %r289;
	selp.b32 	%r297, 0, %r271, %p29;
	add.s32 	%r277, %r272, %r297;
	mov.b32 	%r278, 4;
	// begin inline asm
	shfl.sync.down.b32 %r276, %r277, %r278, %r289, %r290;
	// end inline asm
	add.s32 	%r298, %r265, 4;
	setp.gt.s32 	%p30, %r298, %r289;
	selp.b32 	%r299, 0, %r276, %p30;
	add.s32 	%r282, %r277, %r299;
	mov.b32 	%r283, 8;
	// begin inline asm
	shfl.sync.down.b32 %r281, %r282, %r283, %r289, %r290;
	// end inline asm
	add.s32 	%r300, %r265, 8;
	setp.gt.s32 	%p31, %r300, %r289;
	selp.b32 	%r301, 0, %r281, %p31;
	add.s32 	%r287, %r282, %r301;
	mov.b32 	%r288, 16;
	// begin inline asm
	shfl.sync.down.b32 %r286, %r287, %r288, %r289, %r290;
	// end inline asm
	add.s32 	%r302, %r265, 16;
	setp.gt.s32 	%p32, %r302, %r289;
	selp.b32 	%r303, 0, %r286, %p32;
	add.s32 	%r686, %r287, %r303;
	setp.ne.s32 	%p33, %r265, 0;
	@%p33 bra 	$L__BB8_54;
	shr.u32 	%r304, %r60, 3;
	and.b32  	%r305, %r304, 124;
	mov.u32 	%r306, _ZZN3cub18CUB_300001_SM_10006detail6reduce28DeviceReduceSingleTileKernelINS2_10policy_hubIiyN4cuda3std3__44plusIiEEE10Policy1000EPiSC_iS9_iiNS7_10__identityEEEvT0_T1_T2_T3_T4_T6_E12temp_storage;
	add.s32 	%r307, %r306, %r305;
	st.shared.u32 	[%r307+8], %r686;
$L__BB8_54:
	bar.sync 	0;
	setp.ne.s32 	%p34, %r60, 0;
	@%p34 bra 	$L__BB8_72;
	setp.gt.s32 	%p35, %r120, 32;
	ld.shared.u32 	%r308, [_ZZN3cub18CUB_300001_SM_10006detail6reduce28DeviceReduceSingleTileKernelINS2_10policy_hubIiyN4cuda3std3__44plusIiEEE10Policy1000EPiSC_iS9_iiNS7_10__identityEEEvT0_T1_T2_T3_T4_T6_E12temp_storage+12];
	selp.b32 	%r309, %r308, 0, %p35;
	add.s32 	%r310, %r309, %r686;
	setp.gt.s32 	%p36, %r120, 64;
	ld.shared.u32 	%r311, [_ZZN3cub18CUB_300001_SM_10006detail6reduce28DeviceReduceSingleTileKernelINS2_10policy_hubIiyN4cuda3std3__44plusIiEEE10Policy1000EPiSC_iS9_iiNS7_10__identityEEEvT0_T1_T2_T3_T4_T6_E12temp_storage+16];
	selp.b32 	%r312, %r311, 0, %p36;
	add.s32 	%r313, %r310, %r312;
	setp.gt.s32 	%p37, %r120, 96;
	ld.shared.u32 	%r314, [_ZZN3cub18CUB_300001_SM_10006detail6reduce28DeviceReduceSingleTileKernelINS2_10policy_hubIiyN4cuda3std3__44plusIiEEE10Policy1000EPiSC_iS9_iiNS7_10__identityEEEvT0_T1_T2_T3_T4_T6_E12temp_storage+20];
	selp.b32 	%r315, %r314, 0, %p37;
	add.s32 	%r316, %r313, %r315;
	setp.gt.s32 	%p38, %r120, 128;
	ld.shared.u32 	%r317, [_ZZN3cub18CUB_300001_SM_10006detail6reduce28DeviceReduceSingleTileKernelINS2_10policy_hubIiyN4cuda3std3__44plusIiEEE10Policy1000EPiSC_iS9_iiNS7_10__identityEEEvT0_T1_T2_T3_T4_T6_E12temp_storage+24];
	selp.b32 	%r318, %r317, 0, %p38;
	add.s32 	%r319, %r316, %r318;
	setp.gt.s32 	%p39, %r120, 160;
	ld.shared.u32 	%r320, [_ZZN3cub18CUB_300001_SM_10006detail6reduce28DeviceReduceSingleTileKernelINS2_10policy_hubIiyN4cuda3std3__44plusIiEEE10Policy1000EPiSC_iS9_iiNS7_10__identityEEEvT0_T1_T2_T3_T4_T6_E12temp_storage+28];
	selp.b32 	%r321, %r320, 0, %p39;
	add.s32 	%r322, %r319, %r321;
	setp.gt.s32 	%p40, %r120, 192;
	ld.shared.u32 	%r323, [_ZZN3cub18CUB_300001_SM_10006detail6reduce28DeviceReduceSingleTileKernelINS2_10policy_hubIiyN4cuda3std3__44plusIiEEE10Policy1000EPiSC_iS9_iiNS7_10__identityEEEvT0_T1_T2_T3_T4_T6_E12temp_storage+32];
	selp.b32 	%r324, %r323, 0, %p40;
	add.s32 	%r325, %r322, %r324;
	setp.gt.s32 	%p41, %r120, 224;
	ld.shared.u32 	%r326, [_ZZN3cub18CUB_300001_SM_10006detail6reduce28DeviceReduceSingleTileKernelINS2_10policy_hubIiyN4cuda3std3__44plusIiEEE10Policy1000EPiSC_iS9_iiNS7_10__identityEEEvT0_T1_T2_T3_T4_T6_E12temp_storage+36];
	selp.b32 	%r327, %r326, 0, %p41;
	add.s32 	%r686, %r325, %r327;
	bra.uni 	$L__BB8_72;
$L__BB8_56:
	mov.u32 	%r85, %tid.x;
	mul.wide.u32 	%rd35, %r85, 4;
	add.s64 	%rd19, %rd16, %rd35;
	// begin inline asm
	ld.global.nc.u32 %r122, [%rd19];
	// end inline asm
	add.s64 	%rd20, %rd19, 1024;
	// begin inline asm
	ld.global.nc.u32 %r123, [%rd20];
	// end inline asm
	add.s64 	%rd21, %rd19, 2048;
	// begin inline asm
	ld.global.nc.u32 %r124, [%rd21];
	// end inline asm
	add.s64 	%rd22, %rd19, 3072;
	// begin inline asm
	ld.global.nc.u32 %r125, [%rd22];
	// end inline asm
	add.s64 	%rd23, %rd19, 4096;
	// begin inline asm
	ld.global.nc.u32 %r126, [%rd23];
	// end inline asm
	add.s64 	%rd24, %rd19, 5120;
	// begin inline asm
	ld.global.nc.u32 %r127, [%rd24];
	// end inline asm
	add.s64 	%rd25, %rd19, 6144;
	// begin inline asm
	ld.global.nc.u32 %r128, [%rd25];
	// end inline asm
	add.s64 	%rd26, %rd19, 7168;
	// begin inline asm
	ld.global.nc.u32 %r129, [%rd26];
	// end inline asm
	add.s64 	%rd27, %rd19, 8192;
	// begin inline asm
	ld.global.nc.u32 %r130, [%rd27];
	// end inline asm
	add.s64 	%rd28, %rd19, 9216;
	// begin inline asm
	ld.global.nc.u32 %r131, [%rd28];
	// end inline asm
	add.s64 	%rd29, %rd19, 10240;
	// begin inline asm
	ld.global.nc.u32 %r132, [%rd29];
	// end inline asm
	add.s64 	%rd30, %rd19, 11264;
	// begin inline asm
	ld.global.nc.u32 %r133, [%rd30];
	// end inline asm
	add.s64 	%rd31, %rd19, 12288;
	// begin inline asm
	ld.global.nc.u32 %r134, [%rd31];
	// end inline asm
	add.s64 	%rd32, %rd19, 13312;
	// begin inline asm
	ld.global.nc.u32 %r135, [%rd32];
	// end inline asm
	add.s64 	%rd33, %rd19, 14336;
	// begin inline asm
	ld.global.nc.u32 %r136, [%rd33];
	// end inline asm
	add.s64 	%rd34, %rd19, 15360;
	// begin inline asm
	ld.global.nc.u32 %r137, [%rd34];
	// end inline asm
	add.s32 	%r139, %r123, %r122;
	add.s32 	%r140, %r124, %r139;
	add.s32 	%r141, %r125, %r140;
	add.s32 	%r142, %r126, %r141;
	add.s32 	%r143, %r127, %r142;
	add.s32 	%r144, %r128, %r143;
	add.s32 	%r145, %r129, %r144;
	add.s32 	%r146, %r130, %r145;
	add.s32 	%r147, %r131, %r146;
	add.s32 	%r148, %r132, %r147;
	add.s32 	%r149, %r133, %r148;
	add.s32 	%r150, %r134, %r149;
	add.s32 	%r151, %r135, %r150;
	add.s32 	%r152, %r136, %r151;
	add.s32 	%r685, %r137, %r152;
	setp.lt.u32 	%p4, %r120, 8192;
	mov.b32 	%r674, 4096;
	@%p4 bra 	$L__BB8_60;
	add.s32 	%r87, %r120, -4096;
	mov.b32 	%r674, 4096;
$L__BB8_58:
	mul.wide.s32 	%rd52, %r674, 4;
	add.s64 	%rd36, %rd19, %rd52;
	// begin inline asm
	ld.global.nc.u32 %r154, [%rd36];
	// end inline asm
	add.s64 	%rd37, %rd36, 1024;
	// begin inline asm
	ld.global.nc.u32 %r155, [%rd37];
	// end inline asm
	add.s64 	%rd38, %rd36, 2048;
	// begin inline asm
	ld.global.nc.u32 %r156, [%rd38];
	// end inline asm
	add.s64 	%rd39, %rd36, 3072;
	// begin inline asm
	ld.global.nc.u32 %r157, [%rd39];
	// end inline asm
	add.s64 	%rd40, %rd36, 4096;
	// begin inline asm
	ld.global.nc.u32 %r158, [%rd40];
	// end inline asm
	add.s64 	%rd41, %rd36, 5120;
	// begin inline asm
	ld.global.nc.u32 %r159, [%rd41];
	// end inline asm
	add.s64 	%rd42, %rd36, 6144;
	// begin inline asm
	ld.global.nc.u32 %r160, [%rd42];
	// end inline asm
	add.s64 	%rd43, %rd36, 7168;
	// begin inline asm
	ld.global.nc.u32 %r161, [%rd43];
	// end inline asm
	add.s64 	%rd44, %rd36, 8192;
	// begin inline asm
	ld.global.nc.u32 %r162, [%rd44];
	// end inline asm
	add.s64 	%rd45, %rd36, 9216;
	// begin inline asm
	ld.global.nc.u32 %r163, [%rd45];
	// end inline asm
	add.s64 	%rd46, %rd36, 10240;
	// begin inline asm
	ld.global.nc.u32 %r164, [%rd46];
	// end inline asm
	add.s64 	%rd47, %rd36, 11264;
	// begin inline asm
	ld.global.nc.u32 %r165, [%rd47];
	// end inline asm
	add.s64 	%rd48, %rd36, 12288;
	// begin inline asm
	ld.global.nc.u32 %r166, [%rd48];
	// end inline asm
	add.s64 	%rd49, %rd36, 13312;
	// begin inline asm
	ld.global.nc.u32 %r167, [%rd49];
	// end inline asm
	add.s64 	%rd50, %rd36, 14336;
	// begin inline asm
	ld.global.nc.u32 %r168, [%rd50];
	// end inline asm
	add.s64 	%rd51, %rd36, 15360;
	// begin inline asm
	ld.global.nc.u32 %r169, [%rd51];
	// end inline asm
	add.s32 	%r170, %r154, %r685;
	add.s32 	%r171, %r155, %r170;
	add.s32 	%r172, %r156, %r171;
	add.s32 	%r173, %r157, %r172;
	add.s32 	%r174, %r158, %r173;
	add.s32 	%r175, %r159, %r174;
	add.s32 	%r176, %r160, %r175;
	add.s32 	%r177, %r161, %r176;
	add.s32 	%r178, %r162, %r177;
	add.s32 	%r179, %r163, %r178;
	add.s32 	%r180, %r164, %r179;
	add.s32 	%r181, %r165, %r180;
	add.s32 	%r182, %r166, %r181;
	add.s32 	%r183, %r167, %r182;
	add.s32 	%r184, %r168, %r183;
	add.s32 	%r685, %r169, %r184;
	sub.s32 	%r185, %r120, %r674;
	setp.lt.s32 	%p5, %r185, 4096;
	@%p5 bra 	$L__BB8_68;
	add.s32 	%r674, %r674, 4096;
	setp.le.s32 	%p6, %r674, %r87;
	@%p6 bra 	$L__BB8_58;
$L__BB8_60:
	setp.le.s32 	%p7, %r120, %r674;
	@%p7 bra 	$L__BB8_68;
	sub.s32 	%r94, %r120, %r674;
	setp.ge.s32 	%p8, %r85, %r94;
	@%p8 bra 	$L__BB8_68;
	not.b32 	%r187, %r85;
	add.s32 	%r188, %r120, %r187;
	sub.s32 	%r95, %r188, %r674;
	and.b32  	%r189, %r95, 768;
	setp.eq.s32 	%p9, %r189, 768;
	mov.u32 	%r679, %r85;
	@%p9 bra 	$L__BB8_65;
	add.s32 	%r676, %r85, %r674;
	shr.u32 	%r190, %r95, 8;
	add.s32 	%r191, %r190, 1;
	and.b32  	%r192, %r191, 3;
	neg.s32 	%r675, %r192;
	mov.u32 	%r679, %r85;
$L__BB8_64:
	.pragma "nounroll";
	mul.wide.u32 	%rd54, %r676, 4;
	add.s64 	%rd53, %rd16, %rd54;
	// begin inline asm
	ld.global.nc.u32 %r193, [%rd53];
	// end inline asm
	add.s32 	%r685, %r193, %r685;
	add.s32 	%r679, %r679, 256;
	add.s32 	%r676, %r676, 256;
	add.s32 	%r675, %r675, 1;
	setp.ne.s32 	%p10, %r675, 0;
	@%p10 bra 	$L__BB8_64;
$L__BB8_65:
	setp.lt.u32 	%p11, %r95, 768;
	@%p11 bra 	$L__BB8_68;
	cvt.u64.u32 	%rd55, %r679;
	cvt.u64.u32 	%rd56, %r674;
	add.s64 	%rd57, %rd55, %rd56;
	shl.b64 	%rd58, %rd57, 2;
	add.s64 	%rd59, %rd58, %rd16;
	add.s64 	%rd124, %rd59, 2048;
	add.s32 	%r682, %r679, %r674;
$L__BB8_67:
	mul.wide.u32 	%rd64, %r682, 4;
	add.s64 	%rd60, %rd16, %rd64;
	// begin inline asm
	ld.global.nc.u32 %r194, [%rd60];
	// end inline asm
	add.s32 	%r198, %r194, %r685;
	add.s64 	%rd61, %rd124, -1024;
	// begin inline asm
	ld.global.nc.u32 %r195, [%rd61];
	// end inline asm
	add.s32 	%r199, %r195, %r198;
	// begin inline asm
	ld.global.nc.u32 %r196, [%rd124];
	// end inline asm
	add.s32 	%r200, %r196, %r199;
	add.s64 	%rd63, %rd124, 1024;
	// begin inline asm
	ld.global.nc.u32 %r197, [%rd63];
	// end inline asm
	add.s32 	%r685, %r197, %r200;
	add.s32 	%r679, %r679, 1024;
	add.s64 	%rd124, %rd124, 4096;
	add.s32 	%r682, %r682, 1024;
	setp.lt.s32 	%p12, %r679, %r94;
	@%p12 bra 	$L__BB8_67;
$L__BB8_68:
	// begin inline asm
	mov.u32 %r201, %laneid;
	// end inline asm
	mov.b32 	%r204, 1;
	mov.b32 	%r225, 31;
	mov.b32 	%r226, -1;
	// begin inline asm
	shfl.sync.down.b32 %r202, %r685, %r204, %r225, %r226;
	// end inline asm
	setp.gt.s32 	%p13, %r201, 30;
	selp.b32 	%r227, 0, %r202, %p13;
	add.s32 	%r208, %r227, %r685;
	mov.b32 	%r209, 2;
	// begin inline asm
	shfl.sync.down.b32 %r207, %r208, %r209, %r225, %r226;
	// end inline asm
	setp.gt.s32 	%p14, %r201, 29;
	selp.b32 	%r228, 0, %r207, %p14;
	add.s32 	%r213, %r208, %r228;
	mov.b32 	%r214, 4;
	// begin inline asm
	shfl.sync.down.b32 %r212, %r213, %r214, %r225, %r226;
	// end inline asm
	setp.gt.s32 	%p15, %r201, 27;
	selp.b32 	%r229, 0, %r212, %p15;
	add.s32 	%r218, %r213, %r229;
	mov.b32 	%r219, 8;
	// begin inline asm
	shfl.sync.down.b32 %r217, %r218, %r219, %r225, %r226;
	// end inline asm
	setp.gt.s32 	%p16, %r201, 23;
	selp.b32 	%r230, 0, %r217, %p16;
	add.s32 	%r223, %r218, %r230;
	mov.b32 	%r224, 16;
	// begin inline asm
	shfl.sync.down.b32 %r222, %r223, %r224, %r225, %r226;
	// end inline asm
	setp.gt.s32 	%p17, %r201, 15;
	selp.b32 	%r231, 0, %r222, %p17;
	add.s32 	%r686, %r223, %r231;
	setp.ne.s32 	%p18, %r201, 0;
	@%p18 bra 	$L__BB8_70;
	shr.u32 	%r232, %r85, 3;
	and.b32  	%r233, %r232, 124;
	mov.u32 	%r234, _ZZN3cub18CUB_300001_SM_10006detail6reduce28DeviceReduceSingleTileKernelINS2_10policy_hubIiyN4cuda3std3__44plusIiEEE10Policy1000EPiSC_iS9_iiNS7_10__identityEEEvT0_T1_T2_T3_T4_T6_E12temp_storage;
	add.s32 	%r235, %r234, %r233;
	st.shared.u32 	[%r235+8], %r686;
$L__BB8_70:
	bar.sync 	0;
	setp.ne.s32 	%p19, %r85, 0;
	@%p19 bra 	$L__BB8_72;
	ld.shared.u32 	%r236, [_ZZN3cub18CUB_300001_SM_10006detail6reduce28DeviceReduceSingleTileKernelINS2_10policy_hubIiyN4cuda3std3__44plusIiEEE10Policy1000EPiSC_iS9_iiNS7_10__identityEEEvT0_T1_T2_T3_T4_T6_E12temp_storage+12];
	add.s32 	%r237, %r236, %r686;
	ld.shared.u32 	%r238, [_ZZN3cub18CUB_300001_SM_10006detail6reduce28DeviceReduceSingleTileKernelINS2_10policy_hubIiyN4cuda3std3__44plusIiEEE10Policy1000EPiSC_iS9_iiNS7_10__identityEEEvT0_T1_T2_T3_T4_T6_E12temp_storage+16];
	add.s32 	%r239, %r237, %r238;
	ld.shared.u32 	%r240, [_ZZN3cub18CUB_300001_SM_10006detail6reduce28DeviceReduceSingleTileKernelINS2_10policy_hubIiyN4cuda3std3__44plusIiEEE10Policy1000EPiSC_iS9_iiNS7_10__identityEEEvT0_T1_T2_T3_T4_T6_E12temp_storage+20];
	add.s32 	%r241, %r239, %r240;
	ld.shared.u32 	%r242, [_ZZN3cub18CUB_300001_SM_10006detail6reduce28DeviceReduceSingleTileKernelINS2_10policy_hubIiyN4cuda3std3__44plusIiEEE10Policy1000EPiSC_iS9_iiNS7_10__identityEEEvT0_T1_T2_T3_T4_T6_E12temp_storage+24];
	add.s32 	%r243, %r241, %r242;
	ld.shared.u32 	%r244, [_ZZN3cub18CUB_300001_SM_10006detail6reduce28DeviceReduceSingleTileKernelINS2_10policy_hubIiyN4cuda3std3__44plusIiEEE10Policy1000EPiSC_iS9_iiNS7_10__identityEEEvT0_T1_T2_T3_T4_T6_E12temp_storage+28];
	add.s32 	%r245, %r243, %r244;
	ld.shared.u32 	%r246, [_ZZN3cub18CUB_300001_SM_10006detail6reduce28DeviceReduceSingleTileKernelINS2_10policy_hubIiyN4cuda3std3__44plusIiEEE10Policy1000EPiSC_iS9_iiNS7_10__identityEEEvT0_T1_T2_T3_T4_T6_E12temp_storage+32];
	add.s32 	%r247, %r245, %r246;
	ld.shared.u32 	%r248, [_ZZN3cub18CUB_300001_SM_10006detail6reduce28DeviceReduceSingleTileKernelINS2_10policy_hubIiyN4cuda3std3__44plusIiEEE10Policy1000EPiSC_iS9_iiNS7_10__identityEEEvT0_T1_T2_T3_T4_T6_E12temp_storage+36];
	add.s32 	%r686, %r247, %r248;
$L__BB8_72:
	mov.u32 	%r631, %tid.x;
	setp.ne.s32 	%p95, %r631, 0;
	@%p95 bra 	$L__BB8_74;
	add.s32 	%r632, %r686, %r121;
	st.global.u32 	[%rd1], %r632;
$L__BB8_74:
	ret;

}


// ===== COMPILED SASS (sm_100) =====

	.target	sm_100

	.elftype	@"ET_EXEC"


//--------------------- .note.nv.tkinfo           --------------------------
	.section	.note.nv.tkinfo,"",@"SHT_NOTE"
	.sectionflags	@"SHF_NOTE_NV_TKINFO"
	.tkinfo
        /*0018*/ 	.word	0x00000002
        /*0030*/ 	.string	""
        /*0030*/ 	.string	"ptxas"
        /*0030*/ 	.string	"Cuda compilation tools, release 13.0, V13.0.88"
        /*0030*/ 	.string	"Build cuda_13.0.r13.0/compiler.36424714_0"
        /*0030*/ 	.string	"-arch sm_100 -m 64 "



//--------------------- .note.nv.cuinfo           --------------------------
	.section	.note.nv.cuinfo,"",@"SHT_NOTE"
	.sectionflags	@"SHF_NOTE_NV_CUINFO"
        /*0018*/ 	.short	0x0002
        /*001a*/ 	.short	0x0064
        /*001c*/ 	.short	0x0082
	.zero		2


//--------------------- .nv.info                  --------------------------
	.section	.nv.info,"",@"SHT_CUDA_INFO"
	.align	4


	//----- nvinfo : EIATTR_REGCOUNT
	.align		4
        /*0000*/ 	.byte	0x04, 0x2f
        /*0002*/ 	.short	(.L_46 - .L_45)
	.align		4
.L_45:
        /*0004*/ 	.word	index@(_Z10divNewTab2PfS_Piii)
        /*0008*/ 	.word	0x00000010


	//----- nvinfo : EIATTR_FRAME_SIZE
	.align		4
.L_46:
        /*000c*/ 	.byte	0x04, 0x11
        /*000e*/ 	.short	(.L_48 - .L_47)
	.align		4
.L_47:
        /*0010*/ 	.word	index@($__internal_0_$__cuda_sm3x_div_rn_noftz_f32_slowpath)
        /*0014*/ 	.word	0x00000000


	//----- nvinfo : EIATTR_FRAME_SIZE
	.align		4
.L_48:
        /*0018*/ 	.byte	0x04, 0x11
        /*001a*/ 	.short	(.L_50 - .L_49)
	.align		4
.L_49:
        /*001c*/ 	.word	index@(_Z10divNewTab2PfS_Piii)
        /*0020*/ 	.word	0x00000000


	//----- nvinfo : EIATTR_REGCOUNT
	.align		4
.L_50:
        /*0024*/ 	.byte	0x04, 0x2f
        /*0026*/ 	.short	(.L_52 - .L_51)
	.align		4
.L_51:
        /*0028*/ 	.word	index@(_Z22calculateBestDistance2PfS_S_PiS0_S0_iii)
        /*002c*/ 	.word	0x00000028


	//----- nvinfo : EIATTR_FRAME_SIZE
	.align		4
.L_52:
        /*0030*/ 	.byte	0x04, 0x11
        /*0032*/ 	.short	(.L_54 - .L_53)
	.align		4
.L_53:
        /*0034*/ 	.word	index@(_Z22calculateBestDistance2PfS_S_PiS0_S0_iii)
        /*0038*/ 	.word	0x00000000


	//----- nvinfo : EIATTR_REGCOUNT
	.align		4
.L_54:
        /*003c*/ 	.byte	0x04, 0x2f
        /*003e*/ 	.short	(.L_56 - .L_55)
	.align		4
.L_55:
        /*0040*/ 	.word	index@(_ZN3cub18CUB_300001_SM_10006detail11EmptyKernelIvEEvv)
        /*0044*/ 	.word	0x00000004


	//----- nvinfo : EIATTR_FRAME_SIZE
	.align		4
.L_56:
        /*0048*/ 	.byte	0x04, 0x11
        /*004a*/ 	.short	(.L_58 - .L_57)
	.align		4
.L_57:
        /*004c*/ 	.word	index@(_ZN3cub18CUB_300001_SM_10006detail11EmptyKernelIvEEvv)
        /*0050*/ 	.word	0x00000000


	//----- nvinfo : EIATTR_REGCOUNT
	.align		4
.L_58:
        /*0054*/ 	.byte	0x04, 0x2f
        /*0056*/ 	.short	(.L_60 - .L_59)
	.align		4
.L_59:
        /*0058*/ 	.word	index@(_ZN3cub18CUB_300001_SM_10006detail6reduce28DeviceReduceSingleTileKernelINS2_10policy_hubIijN4cuda3std3__44plusIiEEE10Policy1000EPiSC_jS9_iiNS7_10__identityEEEvT0_T1_T2_T3_T4_T6_)
        /*005c*/ 	.word	0x0000001e


	//----- nvinfo : EIATTR_FRAME_SIZE
	.align		4
.L_60:
        /*0060*/ 	.byte	0x04, 0x11
        /*0062*/ 	.short	(.L_62 - .L_61)
	.align		4
.L_61:
        /*0064*/ 	.word	index@(_ZN3cub18CUB_300001_SM_10006detail6reduce28DeviceReduceSingleTileKernelINS2_10policy_hubIijN4cuda3std3__44plusIiEEE10Policy1000EPiSC_jS9_iiNS7_10__identityEEEvT0_T1_T2_T3_T4_T6_)
        /*0068*/ 	.word	0x00000000


	//----- nvinfo : EIATTR_REGCOUNT
	.align		4
.L_62:
        /*006c*/ 	.byte	0x04, 0x2f
        /*006e*/ 	.short	(.L_64 - .L_63)
	.align		4
.L_63:
        /*0070*/ 	.word	index@(_ZN3cub18CUB_300001_SM_10006detail6reduce18DeviceReduceKernelINS2_10policy_hubIijN4cuda3std3__44plusIiEEE10Policy1000EPijS9_iNS7_10__identityEEEvT0_PT3_T1_NS0_13GridEvenShareISH_EET2_T4_)
        /*0074*/ 	.word	0x00000020


	//----- nvinfo : EIATTR_FRAME_SIZE
	.align		4
.L_64:
        /*0078*/ 	.byte	0x04, 0x11
        /*007a*/ 	.short	(.L_66 - .L_65)
	.align		4
.L_65:
        /*007c*/ 	.word	index@(_ZN3cub18CUB_300001_SM_10006detail6reduce18DeviceReduceKernelINS2_10policy_hubIijN4cuda3std3__44plusIiEEE10Policy1000EPijS9_iNS7_10__identityEEEvT0_PT3_T1_NS0_13GridEvenShareISH_EET2_T4_)
        /*0080*/ 	.word	0x00000000


	//----- nvinfo : EIATTR_REGCOUNT
	.align		4
.L_66:
        /*0084*/ 	.byte	0x04, 0x2f
        /*0086*/ 	.short	(.L_68 - .L_67)
	.align		4
.L_67:
        /*0088*/ 	.word	index@(_ZN3cub18CUB_300001_SM_10006detail6reduce28DeviceReduceSingleTileKernelINS2_10policy_hubIijN4cuda3std3__44plusIiEEE10Policy1000EPiSC_iS9_iiNS7_10__identityEEEvT0_T1_T2_T3_T4_T6_)
        /*008c*/ 	.word	0x00000020


	//----- nvinfo : EIATTR_FRAME_SIZE
	.align		4
.L_68:
        /*0090*/ 	.byte	0x04, 0x11
        /*0092*/ 	.short	(.L_70 - .L_69)
	.align		4
.L_69:
        /*0094*/ 	.word	index@(_ZN3cub18CUB_300001_SM_10006detail6reduce28DeviceReduceSingleTileKernelINS2_10policy_hubIijN4cuda3std3__44plusIiEEE10Policy1000EPiSC_iS9_iiNS7_10__identityEEEvT0_T1_T2_T3_T4_T6_)
        /*0098*/ 	.word	0x00000000


	//----- nvinfo : EIATTR_REGCOUNT
	.align		4
.L_70:
        /*009c*/ 	.byte	0x04, 0x2f
        /*009e*/ 	.short	(.L_72 - .L_71)
	.align		4
.L_71:
        /*00a0*/ 	.word	index@(_ZN3cub18CUB_300001_SM_10006detail6reduce28DeviceReduceSingleTileKernelINS2_10policy_hubIiyN4cuda3std3__44plusIiEEE10Policy1000EPiSC_yS9_iiNS7_10__identityEEEvT0_T1_T2_T3_T4_T6_)
        /*00a4*/ 	.word	0x00000020


	//----- nvinfo : EIATTR_FRAME_SIZE
	.align		4
.L_72:
        /*00a8*/ 	.byte	0x04, 0x11
        /*00aa*/ 	.short	(.L_74 - .L_73)
	.align		4
.L_73:
        /*00ac*/ 	.word	index@(_ZN3cub18CUB_300001_SM_10006detail6reduce28DeviceReduceSingleTileKernelINS2_10policy_hubIiyN4cuda3std3__44plusIiEEE10Policy1000EPiSC_yS9_iiNS7_10__identityEEEvT0_T1_T2_T3_T4_T6_)
        /*00b0*/ 	.word	0x00000000


	//----- nvinfo : EIATTR_REGCOUNT
	.align		4
.L_74:
        /*00b4*/ 	.byte	0x04, 0x2f
        /*00b6*/ 	.short	(.L_76 - .L_75)
	.align		4
.L_75:
        /*00b8*/ 	.word	index@(_ZN3cub18CUB_300001_SM_10006detail6reduce18DeviceReduceKernelINS2_10policy_hubIiyN4cuda3std3__44plusIiEEE10Policy1000EPiyS9_iNS7_10__identityEEEvT0_PT3_T1_NS0_13GridEvenShareISH_EET2_T4_)
        /*00bc*/ 	.word	0x0000001d


	//----- nvinfo : EIATTR_FRAME_SIZE
	.align		4
.L_76:
        /*00c0*/ 	.byte	0x04, 0x11
        /*00c2*/ 	.short	(.L_78 - .L_77)
	.align		4
.L_77:
        /*00c4*/ 	.word	index@(_ZN3cub18CUB_300001_SM_10006detail6reduce18DeviceReduceKernelINS2_10policy_hubIiyN4cuda3std3__44plusIiEEE10Policy1000EPiyS9_iNS7_10__identityEEEvT0_PT3_T1_NS0_13GridEvenShareISH_EET2_T4_)
        /*00c8*/ 	.word	0x00000000


	//----- nvinfo : EIATTR_REGCOUNT
	.align		4
.L_78:
        /*00cc*/ 	.byte	0x04, 0x2f
        /*00ce*/ 	.short	(.L_80 - .L_79)
	.align		4
.L_79:
        /*00d0*/ 	.word	index@(_ZN3cub18CUB_300001_SM_10006detail6reduce28DeviceReduceSingleTileKernelINS2_10policy_hubIiyN4cuda3std3__44plusIiEEE10Policy1000EPiSC_iS9_iiNS7_10__identityEEEvT0_T1_T2_T3_T4_T6_)
        /*00d4*/ 	.word	0x00000020


	//----- nvinfo : EIATTR_FRAME_SIZE
	.align		4
.L_80:
        /*00d8*/ 	.byte	0x04, 0x11
        /*00da*/ 	.short	(.L_82 - .L_81)
	.align		4
.L_81:
        /*00dc*/ 	.word	index@(_ZN3cub18CUB_300001_SM_10006detail6reduce28DeviceReduceSingleTileKernelINS2_10policy_hubIiyN4cuda3std3__44plusIiEEE10Policy1000EPiSC_iS9_iiNS7_10__identityEEEvT0_T1_T2_T3_T4_T6_)
        /*00e0*/ 	.word	0x00000000


	//----- nvinfo : EIATTR_MIN_STACK_SIZE
	.align		4
.L_82:
        /*00e4*/ 	.byte	0x04, 0x12
        /*00e6*/ 	.short	(.L_84 - .L_83)
	.align		4
.L_83:
        /*00e8*/ 	.word	index@(_ZN3cub18CUB_300001_SM_10006detail6reduce28DeviceReduceSingleTileKernelINS2_10policy_hubIiyN4cuda3std3__44plusIiEEE10Policy1000EPiSC_iS9_iiNS7_10__identityEEEvT0_T1_T2_T3_T4_T6_)
        /*00ec*/ 	.word	0x00000000


	//----- nvinfo : EIATTR_MIN_STACK_SIZE
	.align		4
.L_84:
        /*00f0*/ 	.byte	0x04, 0x12
        /*00f2*/ 	.short	(.L_86 - .L_85)
	.align		4
.L_85:
        /*00f4*/ 	.word	index@(_ZN3cub18CUB_300001_SM_10006detail6reduce18DeviceReduceKernelINS2_10policy_hubIiyN4cuda3std3__44plusIiEEE10Policy1000EPiyS9_iNS7_10__identityEEEvT0_PT3_T1_NS0_13GridEvenShareISH_EET2_T4_)
        /*00f8*/ 	.word	0x00000000


	//----- nvinfo : EIATTR_MIN_STACK_SIZE
	.align		4
.L_86:
        /*00fc*/ 	.byte	0x04, 0x12
        /*00fe*/ 	.short	(.L_88 - .L_87)
	.align		4
.L_87:
        /*0100*/ 	.word	index@(_ZN3cub18CUB_300001_SM_10006detail6reduce28DeviceReduceSingleTileKernelINS2_10policy_hubIiyN4cuda3std3__44plusIiEEE10Policy1000EPiSC_yS9_iiNS7_10__identityEEEvT0_T1_T2_T3_T4_T6_)
        /*0104*/ 	.word	0x00000000


	//----- nvinfo : EIATTR_MIN_STACK_SIZE
	.align		4
.L_88:
        /*0108*/ 	.byte	0x04, 0x12
        /*010a*/ 	.short	(.L_90 - .L_89)
	.align		4
.L_89:
        /*010c*/ 	.word	index@(_ZN3cub18CUB_300001_SM_10006detail6reduce28DeviceReduceSingleTileKernelINS2_10policy_hubIijN4cuda3std3__44plusIiEEE10Policy1000EPiSC_iS9_iiNS7_10__identityEEEvT0_T1_T2_T3_T4_T6_)
        /*0110*/ 	.word	0x00000000


	//----- nvinfo : EIATTR_MIN_STACK_SIZE
	.align		4
.L_90:
        /*0114*/ 	.byte	0x04, 0x12
        /*0116*/ 	.short	(.L_92 - .L_91)
	.align		4
.L_91:
        /*0118*/ 	.word	index@(_ZN3cub18CUB_300001_SM_10006detail6reduce18DeviceReduceKernelINS2_10policy_hubIijN4cuda3std3__44plusIiEEE10Policy1000EPijS9_iNS7_10__identityEEEvT0_PT3_T1_NS0_13GridEvenShareISH_EET2_T4_)
        /*011c*/ 	.word	0x00000000


	//----- nvinfo : EIATTR_MIN_STACK_SIZE
	.align		4
.L_92:
        /*0120*/ 	.byte	0x04, 0x12
        /*0122*/ 	.short	(.L_94 - .L_93)
	.align		4
.L_93:
        /*0124*/ 	.word	index@(_ZN3cub18CUB_300001_SM_10006detail6reduce28DeviceReduceSingleTileKernelINS2_10policy_hubIijN4cuda3std3__44plusIiEEE10Policy1000EPiSC_jS9_iiNS7_10__identityEEEvT0_T1_T2_T3_T4_T6_)
        /*0128*/ 	.word	0x00000000


	//----- nvinfo : EIATTR_MIN_STACK_SIZE
	.align		4
.L_94:
        /*012c*/ 	.byte	0x04, 0x12
        /*012e*/ 	.short	(.L_96 - .L_95)
	.align		4
.L_95:
        /*0130*/ 	.word	index@(_ZN3cub18CUB_300001_SM_10006detail11EmptyKernelIvEEvv)
        /*0134*/ 	.word	0x00000000


	//----- nvinfo : EIATTR_MIN_STACK_SIZE
	.align		4
.L_96:
        /*0138*/ 	.byte	0x04, 0x12
        /*013a*/ 	.short	(.L_98 - .L_97)
	.align		4
.L_97:
        /*013c*/ 	.word	index@(_Z22calculateBestDistance2PfS_S_PiS0_S0_iii)
        /*0140*/ 	.word	0x00000000


	//----- nvinfo : EIATTR_MIN_STACK_SIZE
	.align		4
.L_98:
        /*0144*/ 	.byte	0x04, 0x12
        /*0146*/ 	.short	(.L_100 - .L_99)
	.align		4
.L_99:
        /*0148*/ 	.word	index@(_Z10divNewTab2PfS_Piii)
        /*014c*/ 	.word	0x00000000
.L_100:


//--------------------- .nv.compat                --------------------------
	.section	.nv.compat,"",@"SHT_CUDA_COMPAT_INFO"
	.align	4
        /*0000*/ 	.byte	0x02, 0x09, 0x00, 0x00, 0x02, 0x02, 0x01, 0x00, 0x02, 0x05, 0x05, 0x00, 0x03, 0x07, 0x01, 0x01
        /*0010*/ 	.byte	0x02, 0x03, 0x00, 0x00, 0x02, 0x06, 0x01, 0x00, 0x04, 0x0b, 0x08, 0x00, 0x01, 0x00, 0x00, 0x00
        /*0020*/ 	.byte	0x00, 0x00, 0x00, 0x00


//--------------------- .nv.info._ZN3cub18CUB_300001_SM_10006detail6reduce28DeviceReduceSingleTileKernelINS2_10policy_hubIiyN4cuda3std3__44plusIiEEE10Policy1000EPiSC_iS9_iiNS7_10__identityEEEvT0_T1_T2_T3_T4_T6_ --------------------------
	.section	.nv.info._ZN3cub18CUB_300001_SM_10006detail6reduce28DeviceReduceSingleTileKernelINS2_10policy_hubIiyN4cuda3std3__44plusIiEEE10Policy1000EPiSC_iS9_iiNS7_10__identityEEEvT0_T1_T2_T3_T4_T6_,"",@"SHT_CUDA_INFO"
	.sectionflags	@""
	.align	4


	//----- nvinfo : EIATTR_CUDA_API_VERSION
	.align		4
        /*0000*/ 	.byte	0x04, 0x37
        /*0002*/ 	.short	(.L_102 - .L_101)
.L_101:
        /*0004*/ 	.word	0x00000082


	//----- nvinfo : EIATTR_KPARAM_INFO
	.align		4
.L_102:
        /*0008*/ 	.byte	0x04, 0x17
        /*000a*/ 	.short	(.L_104 - .L_103)
.L_103:
        /*000c*/ 	.word	0x00000000
        /*0010*/ 	.short	0x0005
        /*0012*/ 	.short	0x001c
        /*0014*/ 	.byte	0x00, 0xf0, 0x05, 0x00


	//----- nvinfo : EIATTR_KPARAM_INFO
	.align		4
.L_104:
        /*0018*/ 	.byte	0x04, 0x17
        /*001a*/ 	.short	(.L_106 - .L_105)
.L_105:
        /*001c*/ 	.word	0x00000000
        /*0020*/ 	.short	0x0004
        /*0022*/ 	.short	0x0018
        /*0024*/ 	.byte	0x00, 0xf0, 0x11, 0x00


	//----- nvinfo : EIATTR_KPARAM_INFO
	.align		4
.L_106:
        /*0028*/ 	.byte	0x04, 0x17
        /*002a*/ 	.short	(.L_108 - .L_107)
.L_107:
        /*002c*/ 	.word	0x00000000
        /*0030*/ 	.short	0x0003
        /*0032*/ 	.short	0x0014
        /*0034*/ 	.byte	0x00, 0xf0, 0x05, 0x00


	//----- nvinfo : EIATTR_KPARAM_INFO
	.align		4
.L_108:
        /*0038*/ 	.byte	0x04, 0x17
        /*003a*/ 	.short	(.L_110 - .L_109)
.L_109:
        /*003c*/ 	.word	0x00000000
        /*0040*/ 	.short	0x0002
        /*0042*/ 	.short	0x0010
        /*0044*/ 	.byte	0x00, 0xf0, 0x11, 0x00


	//----- nvinfo : EIATTR_KPARAM_INFO
	.align		4
.L_110:
        /*0048*/ 	.byte	0x04, 0x17
        /*004a*/ 	.short	(.L_112 - .L_111)
.L_111:
        /*004c*/ 	.word	0x00000000
        /*0050*/ 	.short	0x0001
        /*0052*/ 	.short	0x0008
        /*0054*/ 	.byte	0x00, 0xf5, 0x21, 0x00


	//----- nvinfo : EIATTR_KPARAM_INFO
	.align		4
.L_112:
        /*0058*/ 	.byte	0x04, 0x17
        /*005a*/ 	.short	(.L_114 - .L_113)
.L_113:
        /*005c*/ 	.word	0x00000000
        /*0060*/ 	.short	0x0000
        /*0062*/ 	.short	0x0000
        /*0064*/ 	.byte	0x00, 0xf5, 0x21, 0x00


	//----- nvinfo : EIATTR_SPARSE_MMA_MASK
	.align		4
.L_114:
        /*0068*/ 	.byte	0x03, 0x50
        /*006a*/ 	.short	0x0000


	//----- nvinfo : EIATTR_MAXREG_COUNT
	.align		4
        /*006c*/ 	.byte	0x03, 0x1b
        /*006e*/ 	.short	0x00ff


	//----- nvinfo : EIATTR_NUM_BARRIERS
	.align		4
        /*0070*/ 	.byte	0x02, 0x4c
        /*0072*/ 	.byte	0x01
	.zero		1


	//----- nvinfo : EIATTR_MERCURY_ISA_VERSION
	.align		4
        /*0074*/ 	.byte	0x03, 0x5f
        /*0076*/ 	.short	0x0101


	//----- nvinfo : EIATTR_COOP_GROUP_MASK_REGIDS
	.align		4
        /*0078*/ 	.byte	0x04, 0x29
        /*007a*/ 	.short	(.L_116 - .L_115)


	//   ....[0]....
.L_115:
        /*007c*/ 	.word	0xffffffff


	//   ....[1]....
        /*0080*/ 	.word	0xffffffff


	//   ....[2]....
        /*0084*/ 	.word	0xffffffff


	//   ....[3]....
        /*0088*/ 	.word	0xffffffff


	//   ....[4]....
        /*008c*/ 	.word	0xffffffff


	//   ....[5]....
        /*0090*/ 	.word	0xffffffff


	//   ....[6]....
        /*0094*/ 	.word	0xffffffff


	//   ....[7]....
        /*0098*/ 	.word	0xffffffff


	//   ....[8]....
        /*009c*/ 	.word	0xffffffff


	//   ....[9]....
        /*00a0*/ 	.word	0xffffffff


	//   ....[10]....
        /*00a4*/ 	.word	0xffffffff


	//   ....[11]....
        /*00a8*/ 	.word	0xffffffff


	//   ....[12]....
        /*00ac*/ 	.word	0xffffffff


	//   ....[13]....
        /*00b0*/ 	.word	0xffffffff


	//   ....[14]....
        /*00b4*/ 	.word	0xffffffff


	//   ....[15]....
        /*00b8*/ 	.word	0xffffffff


	//   ....[16]....
        /*00bc*/ 	.word	0xffffffff


	//   ....[17]....
        /*00c0*/ 	.word	0xffffffff


	//   ....[18]....
        /*00c4*/ 	.word	0xffffffff


	//   ....[19]....
        /*00c8*/ 	.word	0xffffffff


	//   ....[20]....
        /*00cc*/ 	.word	0xffffffff


	//   ....[21]....
        /*00d0*/ 	.word	0xffffffff


	//   ....[22]....
        /*00d4*/ 	.word	0xffffffff


	//   ....[23]....
        /*00d8*/ 	.word	0xffffffff


	//   ....[24]....
        /*00dc*/ 	.word	0xffffffff


	//   ....[25]....
        /*00e0*/ 	.word	0xffffffff


	//   ....[26]....
        /*00e4*/ 	.word	0xffffffff


	//   ....[27]....
        /*00e8*/ 	.word	0xffffffff


	//   ....[28]....
        /*00ec*/ 	.word	0xffffffff


	//   ....[29]....
        /*00f0*/ 	.word	0xffffffff


	//----- nvinfo : EIATTR_COOP_GROUP_INSTR_OFFSETS
	.align		4
.L_116:
        /*00f4*/ 	.byte	0x04, 0x28
        /*00f6*/ 	.short	(.L_118 - .L_117)


	//   ....[0]....
.L_117:
        /*00f8*/ 	.word	0x00000890


	//   ....[1]....
        /*00fc*/ 	.word	0x000008f0


	//   ....[2]....
        /*0100*/ 	.word	0x00000940


	//   ....[3]....
        /*0104*/ 	.word	0x000009b0


	//   ....[4]....
        /*0108*/ 	.word	0x00000a10


	//   ....[5]....
        /*010c*/ 	.word	0x00000ba0


	//   ....[6]....
        /*0110*/ 	.word	0x00000c40


	//   ....[7]....
        /*0114*/ 	.word	0x00000cc0


	//   ....[8]....
        /*0118*/ 	.word	0x00000d20


	//   ....[9]....
        /*011c*/ 	.word	0x00000d60


	//   ....[10]....
        /*0120*/ 	.word	0x000019d0


	//   ....[11]....
        /*0124*/ 	.word	0x00001a30


	//   ....[12]....
        /*0128*/ 	.word	0x00001a90


	//   ....[13]....
        /*012c*/ 	.word	0x00001af0


	//   ....[14]....
        /*0130*/ 	.word	0x00001b50


	//   ....[15]....
        /*0134*/ 	.word	0x000023f0


	//   ....[16]....
        /*0138*/ 	.word	0x00002450


	//   ....[17]....
        /*013c*/ 	.word	0x000024a0


	//   ....[18]....
        /*0140*/ 	.word	0x00002510


	//   ....[19]....
        /*0144*/ 	.word	0x00002570


	//   ....[20]....
        /*0148*/ 	.word	0x00002700


	//   ....[21]....
        /*014c*/ 	.word	0x00002790


	//   ....[22]....
        /*0150*/ 	.word	0x000027e0


	//   ....[23]....
        /*0154*/ 	.word	0x00002850


	//   ....[24]....
        /*0158*/ 	.word	0x000028c0


	//   ....[25]....
        /*015c*/ 	.word	0x000036a0


	//   ....[26]....
        /*0160*/ 	.word	0x00003700


	//   ....[27]....
        /*0164*/ 	.word	0x00003760


	//   ....[28]....
        /*0168*/ 	.word	0x000037c0


	//   ....[29]....
        /*016c*/ 	.word	0x00003820


	//----- nvinfo : EIATTR_VRC_CTA_INIT_COUNT
	.align		4
.L_118:
        /*0170*/ 	.byte	0x02, 0x4a
	.zero		1
	.zero		1


	//----- nvinfo : EIATTR_EXIT_INSTR_OFFSETS
	.align		4
        /*0174*/ 	.byte	0x04, 0x1c
        /*0176*/ 	.short	(.L_120 - .L_119)


	//   ....[0]....
.L_119:
        /*0178*/ 	.word	0x00000080


	//   ....[1]....
        /*017c*/ 	.word	0x000000c0


	//   ....[2]....
        /*0180*/ 	.word	0x00003940


	//   ....[3]....
        /*0184*/ 	.word	0x00003990


	//----- nvinfo : EIATTR_MAX_THREADS
	.align		4
.L_120:
        /*0188*/ 	.byte	0x04, 0x05
        /*018a*/ 	.short	(.L_122 - .L_121)
.L_121:
        /*018c*/ 	.word	0x00000100
        /*0190*/ 	.word	0x00000001
        /*0194*/ 	.word	0x00000001


	//----- nvinfo : EIATTR_CRS_STACK_SIZE
	.align		4
.L_122:
        /*0198*/ 	.byte	0x04, 0x1e
        /*019a*/ 	.short	(.L_124 - .L_123)
.L_123:
        /*019c*/ 	.word	0x00000000


	//----- nvinfo : EIATTR_CBANK_PARAM_SIZE
	.align		4
.L_124:
        /*01a0*/ 	.byte	0x03, 0x19
        /*01a2*/ 	.short	0x001d


	//----- nvinfo : EIATTR_PARAM_CBANK
	.align		4
        /*01a4*/ 	.byte	0x04, 0x0a
        /*01a6*/ 	.short	(.L_126 - .L_125)
	.align		4
.L_125:
        /*01a8*/ 	.word	index@(.nv.constant0._ZN3cub18CUB_300001_SM_10006detail6reduce28DeviceReduceSingleTileKernelINS2_10policy_hubIiyN4cuda3std3__44plusIiEEE10Policy1000EPiSC_iS9_iiNS7_10__identityEEEvT0_T1_T2_T3_T4_T6_)
        /*01ac*/ 	.short	0x0380
        /*01ae*/ 	.short	0x001d


	//----- nvinfo : EIATTR_SW_WAR
	.align		4
.L_126:
        /*01b0*/ 	.byte	0x04, 0x36
        /*01b2*/ 	.short	(.L_128 - .L_127)
.L_127:
        /*01b4*/ 	.word	0x00000008
.L_128:


//--------------------- .nv.info._ZN3cub18CUB_300001_SM_10006detail6reduce18DeviceReduceKernelINS2_10policy_hubIiyN4cuda3std3__44plusIiEEE10Policy1000EPiyS9_iNS7_10__identityEEEvT0_PT3_T1_NS0_13GridEvenShareISH_EET2_T4_ --------------------------
	.section	.nv.info._ZN3cub18CUB_300001_SM_10006detail6reduce18DeviceReduceKernelINS2_10policy_hubIiyN4cuda3std3__44plusIiEEE10Policy1000EPiyS9_iNS7_10__identityEEEvT0_PT3_T1_NS0_13GridEvenShareISH_EET2_T4_,"",@"SHT_CUDA_INFO"
	.sectionflags	@""
	.align	4


	//----- nvinfo : EIATTR_CUDA_API_VERSION
	.align		4
        /*0000*/ 	.byte	0x04, 0x37
        /*0002*/ 	.short	(.L_130 - .L_129)
.L_129:
        /*0004*/ 	.word	0x00000082


	//----- nvinfo : EIATTR_KPARAM_INFO
	.align		4
.L_130:
        /*0008*/ 	.byte	0x04, 0x17
        /*000a*/ 	.short	(.L_132 - .L_131)
.L_131:
        /*000c*/ 	.word	0x00000000
        /*0010*/ 	.short	0x0005
        /*0012*/ 	.short	0x0061
        /*0014*/ 	.byte	0x00, 0xf0, 0x05, 0x00


	//----- nvinfo : EIATTR_KPARAM_INFO
	.align		4
.L_132:
        /*0018*/ 	.byte	0x04, 0x17
        /*001a*/ 	.short	(.L_134 - .L_133)
.L_133:
        /*001c*/ 	.word	0x00000000
        /*0020*/ 	.short	0x0004
        /*0022*/ 	.short	0x0060
        /*0024*/ 	.byte	0x00, 0xf0, 0x05, 0x00


	//----- nvinfo : EIATTR_KPARAM_INFO
	.align		4
.L_134:
        /*0028*/ 	.byte	0x04, 0x17
        /*002a*/ 	.short	(.L_136 - .L_135)
.L_135:
        /*002c*/ 	.word	0x00000000
        /*0030*/ 	.short	0x0003
        /*0032*/ 	.short	0x0018
        /*0034*/ 	.byte	0x00, 0xf0, 0x21, 0x01


	//----- nvinfo : EIATTR_KPARAM_INFO
	.align		4
.L_136:
        /*0038*/ 	.byte	0x04, 0x17
        /*003a*/ 	.short	(.L_138 - .L_137)
.L_137:
        /*003c*/ 	.word	0x00000000
        /*0040*/ 	.short	0x0002
        /*0042*/ 	.short	0x0010
        /*0044*/ 	.byte	0x00, 0xf0, 0x21, 0x00


	//----- nvinfo : EIATTR_KPARAM_INFO
	.align		4
.L_138:
        /*0048*/ 	.byte	0x04, 0x17
        /*004a*/ 	.short	(.L_140 - .L_139)
.L_139:
        /*004c*/ 	.word	0x00000000
        /*0050*/ 	.short	0x0001
        /*0052*/ 	.short	0x0008
        /*0054*/ 	.byte	0x00, 0xf5, 0x21, 0x00


	//----- nvinfo : EIATTR_KPARAM_INFO
	.align		4
.L_140:
        /*0058*/ 	.byte	0x04, 0x17
        /*005a*/ 	.short	(.L_142 - .L_141)
.L_141:
        /*005c*/ 	.word	0x00000000
        /*0060*/ 	.short	0x0000
        /*0062*/ 	.short	0x0000
        /*0064*/ 	.byte	0x00, 0xf5, 0x21, 0x00


	//----- nvinfo : EIATTR_SPARSE_MMA_MASK
	.align		4
.L_142:
        /*0068*/ 	.byte	0x03, 0x50
        /*006a*/ 	.short	0x0000


	//----- nvinfo : EIATTR_MAXREG_COUNT
	.align		4
        /*006c*/ 	.byte	0x03, 0x1b
        /*006e*/ 	.short	0x00ff


	//----- nvinfo : EIATTR_NUM_BARRIERS
	.align		4
        /*0070*/ 	.byte	0x02, 0x4c
        /*0072*/ 	.byte	0x01
	.zero		1


	//----- nvinfo : EIATTR_MERCURY_ISA_VERSION
	.align		4
        /*0074*/ 	.byte	0x03, 0x5f
        /*0076*/ 	.short	0x0101


	//----- nvinfo : EIATTR_COOP_GROUP_MASK_REGIDS
	.align		4
        /*0078*/ 	.byte	0x04, 0x29
        /*007a*/ 	.short	(.L_144 - .L_143)


	//   ....[0]....
.L_143:
        /*007c*/ 	.word	0xffffffff


	//   ....[1]....
        /*0080*/ 	.word	0xffffffff


	//   ....[2]....
        /*0084*/ 	.word	0xffffffff


	//   ....[3]....
        /*0088*/ 	.word	0xffffffff


	//   ....[4]....
        /*008c*/ 	.word	0xffffffff


	//   ....[5]....
        /*0090*/ 	.word	0xffffffff


	//   ....[6]....
        /*0094*/ 	.word	0xffffffff


	//   ....[7]....
        /*0098*/ 	.word	0xffffffff


	//   ....[8]....
        /*009c*/ 	.word	0xffffffff


	//   ....[9]....
        /*00a0*/ 	.word	0xffffffff


	//   ....[10]....
        /*00a4*/ 	.word	0xffffffff


	//   ....[11]....
        /*00a8*/ 	.word	0xffffffff


	//   ....[12]....
        /*00ac*/ 	.word	0xffffffff


	//   ....[13]....
        /*00b0*/ 	.word	0xffffffff


	//   ....[14]....
        /*00b4*/ 	.word	0xffffffff


	//   ....[15]....
        /*00b8*/ 	.word	0xffffffff


	//   ....[16]....
        /*00bc*/ 	.word	0xffffffff


	//   ....[17]....
        /*00c0*/ 	.word	0xffffffff


	//   ....[18]....
        /*00c4*/ 	.word	0xffffffff


	//   ....[19]....
        /*00c8*/ 	.word	0xffffffff


	//   ....[20]....
        /*00cc*/ 	.word	0xffffffff


	//   ....[21]....
        /*00d0*/ 	.word	0xffffffff


	//   ....[22]....
        /*00d4*/ 	.word	0xffffffff


	//   ....[23]....
        /*00d8*/ 	.word	0xffffffff


	//   ....[24]....
        /*00dc*/ 	.word	0xffffffff


	//   ....[25]....
        /*00e0*/ 	.word	0xffffffff


	//   ....[26]....
        /*00e4*/ 	.word	0xffffffff


	//   ....[27]....
        /*00e8*/ 	.word	0xffffffff


	//   ....[28]....
        /*00ec*/ 	.word	0xffffffff


	//   ....[29]....
        /*00f0*/ 	.word	0xffffffff


	//----- nvinfo : EIATTR_COOP_GROUP_INSTR_OFFSETS
	.align		4
.L_144:
        /*00f4*/ 	.byte	0x04, 0x28
        /*00f6*/ 	.short	(.L_146 - .L_145)


	//   ....[0]....
.L_145:
        /*00f8*/ 	.word	0x00000a40


	//   ....[1]....
        /*00fc*/ 	.word	0x00000aa0


	//   ....[2]....
        /*0100*/ 	.word	0x00000b00


	//   ....[3]....
        /*0104*/ 	.word	0x00000b60


	//   ....[4]....
        /*0108*/ 	.word	0x00000bc0


	//   ....[5]....
        /*010c*/ 	.word	0x00000d50


	//   ....[6]....
        /*0110*/ 	.word	0x00000e00


	//   ....[7]....
        /*0114*/ 	.word	0x00000e80


	//   ....[8]....
        /*0118*/ 	.word	0x00000ed0


	//   ....[9]....
        /*011c*/ 	.word	0x00000f10


	//   ....[10]....
        /*0120*/ 	.word	0x00001cd0


	//   ....[11]....
        /*0124*/ 	.word	0x00001d30


	//   ....[12]....
        /*0128*/ 	.word	0x00001d90


	//   ....[13]....
        /*012c*/ 	.word	0x00001df0


	//   ....[14]....
        /*0130*/ 	.word	0x00001e50


	//   ....[15]....
        /*0134*/ 	.word	0x00002910


	//   ....[16]....
        /*0138*/ 	.word	0x00002970


	//   ....[17]....
        /*013c*/ 	.word	0x000029d0


	//   ....[18]....
        /*0140*/ 	.word	0x00002a30


	//   ....[19]....
        /*0144*/ 	.word	0x00002a90


	//   ....[20]....
        /*0148*/ 	.word	0x00002c20


	//   ....[21]....
        /*014c*/ 	.word	0x00002cd0


	//   ....[22]....
        /*0150*/ 	.word	0x00002d20


	//   ....[23]....
        /*0154*/ 	.word	0x00002d80


	//   ....[24]....
        /*0158*/ 	.word	0x00002dd0


	//   ....[25]....
        /*015c*/ 	.word	0x00003d40


	//   ....[26]....
        /*0160*/ 	.word	0x00003db0


	//   ....[27]....
        /*0164*/ 	.word	0x00003e20


	//   ....[28]....
        /*0168*/ 	.word	0x00003e90


	//   ....[29]....
        /*016c*/ 	.word	0x00003ed0


	//----- nvinfo : EIATTR_VRC_CTA_INIT_COUNT
	.align		4
.L_146:
        /*0170*/ 	.byte	0x02, 0x4a
	.zero		1
	.zero		1


	//----- nvinfo : EIATTR_EXIT_INSTR_OFFSETS
	.align		4
        /*0174*/ 	.byte	0x04, 0x1c
        /*0176*/ 	.short	(.L_148 - .L_147)


	//   ....[0]....
.L_147:
        /*0178*/ 	.word	0x00003ff0


	//   ....[1]....
        /*017c*/ 	.word	0x00004050


	//----- nvinfo : EIATTR_MAX_THREADS
	.align		4
.L_148:
        /*0180*/ 	.byte	0x04, 0x05
        /*0182*/ 	.short	(.L_150 - .L_149)
.L_149:
        /*0184*/ 	.word	0x00000100
        /*0188*/ 	.word	0x00000001
        /*018c*/ 	.word	0x00000001


	//----- nvinfo : EIATTR_CRS_STACK_SIZE
	.align		4
.L_150:
        /*0190*/ 	.byte	0x04, 0x1e
        /*0192*/ 	.short	(.L_152 - .L_151)
.L_151:
        /*0194*/ 	.word	0x00000000


	//----- nvinfo : EIATTR_CBANK_PARAM_SIZE
	.align		4
.L_152:
        /*0198*/ 	.byte	0x03, 0x19
        /*019a*/ 	.short	0x0062


	//----- nvinfo : EIATTR_PARAM_CBANK
	.align		4
        /*019c*/ 	.byte	0x04, 0x0a
        /*019e*/ 	.short	(.L_154 - .L_153)
	.align		4
.L_153:
        /*01a0*/ 	.word	index@(.nv.constant0._ZN3cub18CUB_300001_SM_10006detail6reduce18DeviceReduceKernelINS2_10policy_hubIiyN4cuda3std3__44plusIiEEE10Policy1000EPiyS9_iNS7_10__identityEEEvT0_PT3_T1_NS0_13GridEvenShareISH_EET2_T4_)
        /*01a4*/ 	.short	0x0380
        /*01a6*/ 	.short	0x0062


	//----- nvinfo : EIATTR_SW_WAR
	.align		4
.L_154:
        /*01a8*/ 	.byte	0x04, 0x36
        /*01aa*/ 	.short	(.L_156 - .L_155)
.L_155:
        /*01ac*/ 	.word	0x00000008
.L_156:


//--------------------- .nv.info._ZN3cub18CUB_300001_SM_10006detail6reduce28DeviceReduceSingleTileKernelINS2_10policy_hubIiyN4cuda3std3__44plusIiEEE10Policy1000EPiSC_yS9_iiNS7_10__identityEEEvT0_T1_T2_T3_T4_T6_ --------------------------
	.section	.nv.info._ZN3cub18CUB_300001_SM_10006detail6reduce28DeviceReduceSingleTileKernelINS2_10policy_hubIiyN4cuda3std3__44plusIiEEE10Policy1000EPiSC_yS9_iiNS7_10__identityEEEvT0_T1_T2_T3_T4_T6_,"",@"SHT_CUDA_INFO"
	.sectionflags	@""
	.align	4


	//----- nvinfo : EIATTR_CUDA_API_VERSION
	.align		4
        /*0000*/ 	.byte	0x04, 0x37
        /*0002*/ 	.short	(.L_158 - .L_157)
.L_157:
        /*0004*/ 	.word	0x00000082


	//----- nvinfo : EIATTR_KPARAM_INFO
	.align		4
.L_158:
        /*0008*/ 	.byte	0x04, 0x17
        /*000a*/ 	.short	(.L_160 - .L_159)
.L_159:
        /*000c*/ 	.word	0x00000000
        /*0010*/ 	.short	0x0005
        /*0012*/ 	.short	0x0020
        /*0014*/ 	.byte	0x00, 0xf0, 0x05, 0x00


	//----- nvinfo : EIATTR_KPARAM_INFO
	.align		4
.L_160:
        /*0018*/ 	.byte	0x04, 0x17
        /*001a*/ 	.short	(.L_162 - .L_161)
.L_161:
        /*001c*/ 	.word	0x00000000
        /*0020*/ 	.short	0x0004
        /*0022*/ 	.short	0x001c
        /*0024*/ 	.byte	0x00, 0xf0, 0x11, 0x00


	//----- nvinfo : EIATTR_KPARAM_INFO
	.align		4
.L_162:
        /*0028*/ 	.byte	0x04, 0x17
        /*002a*/ 	.short	(.L_164 - .L_163)
.L_163:
        /*002c*/ 	.word	0x00000000
        /*0030*/ 	.short	0x0003
        /*0032*/ 	.short	0x0018
        /*0034*/ 	.byte	0x00, 0xf0, 0x05, 0x00


	//----- nvinfo : EIATTR_KPARAM_INFO
	.align		4
.L_164:
        /*0038*/ 	.byte	0x04, 0x17
        /*003a*/ 	.short	(.L_166 - .L_165)
.L_165:
        /*003c*/ 	.word	0x00000000
        /*0040*/ 	.short	0x0002
        /*0042*/ 	.short	0x0010
        /*0044*/ 	.byte	0x00, 0xf0, 0x21, 0x00


	//----- nvinfo : EIATTR_KPARAM_INFO
	.align		4
.L_166:
        /*0048*/ 	.byte	0x04, 0x17
        /*004a*/ 	.short	(.L_168 - .L_167)
.L_167:
        /*004c*/ 	.word	0x00000000
        /*0050*/ 	.short	0x0001
        /*0052*/ 	.short	0x0008
        /*0054*/ 	.byte	0x00, 0xf5, 0x21, 0x00


	//----- nvinfo : EIATTR_KPARAM_INFO
	.align		4
.L_168:
        /*0058*/ 	.byte	0x04, 0x17
        /*005a*/ 	.short	(.L_170 - .L_169)
.L_169:
        /*005c*/ 	.word	0x00000000
        /*0060*/ 	.short	0x0000
        /*0062*/ 	.short	0x0000
        /*0064*/ 	.byte	0x00, 0xf5, 0x21, 0x00


	//----- nvinfo : EIATTR_SPARSE_MMA_MASK
	.align		4
.L_170:
        /*0068*/ 	.byte	0x03, 0x50
        /*006a*/ 	.short	0x0000


	//----- nvinfo : EIATTR_MAXREG_COUNT
	.align		4
        /*006c*/ 	.byte	0x03, 0x1b
        /*006e*/ 	.short	0x00ff


	//----- nvinfo : EIATTR_NUM_BARRIERS
	.align		4
        /*0070*/ 	.byte	0x02, 0x4c
        /*0072*/ 	.byte	0x01
	.zero		1


	//----- nvinfo : EIATTR_MERCURY_ISA_VERSION
	.align		4
        /*0074*/ 	.byte	0x03, 0x5f
        /*0076*/ 	.short	0x0101


	//----- nvinfo : EIATTR_COOP_GROUP_MASK_REGIDS
	.align		4
        /*0078*/ 	.byte	0x04, 0x29
        /*007a*/ 	.short	(.L_172 - .L_171)


	//   ....[0]....
.L_171:
        /*007c*/ 	.word	0xffffffff


	//   ....[1]....
        /*0080*/ 	.word	0xffffffff


	//   ....[2]....
        /*0084*/ 	.word	0xffffffff


	//   ....[3]....
        /*0088*/ 	.word	0xffffffff


	//   ....[4]....
        /*008c*/ 	.word	0xffffffff


	//   ....[5]....
        /*0090*/ 	.word	0xffffffff


	//   ....[6]....
        /*0094*/ 	.word	0xffffffff


	//   ....[7]....
        /*0098*/ 	.word	0xffffffff


	//   ....[8]....
        /*009c*/ 	.word	0xffffffff


	//   ....[9]....
        /*00a0*/ 	.word	0xffffffff


	//   ....[10]....
        /*00a4*/ 	.word	0xffffffff


	//   ....[11]....
        /*00a8*/ 	.word	0xffffffff


	//   ....[12]....
        /*00ac*/ 	.word	0xffffffff


	//   ....[13]....
        /*00b0*/ 	.word	0xffffffff


	//   ....[14]....
        /*00b4*/ 	.word	0xffffffff


	//   ....[15]....
        /*00b8*/ 	.word	0xffffffff


	//   ....[16]....
        /*00bc*/ 	.word	0xffffffff


	//   ....[17]....
        /*00c0*/ 	.word	0xffffffff


	//   ....[18]....
        /*00c4*/ 	.word	0xffffffff


	//   ....[19]....
        /*00c8*/ 	.word	0xffffffff


	//   ....[20]....
        /*00cc*/ 	.word	0xffffffff


	//   ....[21]....
        /*00d0*/ 	.word	0xffffffff


	//   ....[22]....
        /*00d4*/ 	.word	0xffffffff


	//   ....[23]....
        /*00d8*/ 	.word	0xffffffff


	//   ....[24]....
        /*00dc*/ 	.word	0xffffffff


	//   ....[25]....
        /*00e0*/ 	.word	0xffffffff


	//   ....[26]....
        /*00e4*/ 	.word	0xffffffff


	//   ....[27]....
        /*00e8*/ 	.word	0xffffffff


	//   ....[28]....
        /*00ec*/ 	.word	0xffffffff


	//   ....[29]....
        /*00f0*/ 	.word	0xffffffff


	//----- nvinfo : EIATTR_COOP_GROUP_INSTR_OFFSETS
	.align		4
.L_172:
        /*00f4*/ 	.byte	0x04, 0x28
        /*00f6*/ 	.short	(.L_174 - .L_173)


	//   ....[0]....
.L_173:
        /*00f8*/ 	.word	0x000008e0


	//   ....[1]....
        /*00fc*/ 	.word	0x00000940


	//   ....[2]....
        /*0100*/ 	.word	0x00000990


	//   ....[3]....
        /*0104*/ 	.word	0x00000a00


	//   ....[4]....
        /*0108*/ 	.word	0x00000a60


	//   ....[5]....
        /*010c*/ 	.word	0x00000bf0


	//   ....[6]....
        /*0110*/ 	.word	0x00000c90


	//   ....[7]....
        /*0114*/ 	.word	0x00000d10


	//   ....[8]....
        /*0118*/ 	.word	0x00000d70


	//   ....[9]....
        /*011c*/ 	.word	0x00000db0


	//   ....[10]....
        /*0120*/ 	.word	0x00001a60


	//   ....[11]....
        /*0124*/ 	.word	0x00001ac0


	//   ....[12]....
        /*0128*/ 	.word	0x00001b20


	//   ....[13]....
        /*012c*/ 	.word	0x00001b80


	//   ....[14]....
        /*0130*/ 	.word	0x00001be0


	//   ....[15]....
        /*0134*/ 	.word	0x000024a0


	//   ....[16]....
        /*0138*/ 	.word	0x00002500


	//   ....[17]....
        /*013c*/ 	.word	0x00002550


	//   ....[18]....
        /*0140*/ 	.word	0x000025c0


	//   ....[19]....
        /*0144*/ 	.word	0x00002620


	//   ....[20]....
        /*0148*/ 	.word	0x000027b0


	//   ....[21]....
        /*014c*/ 	.word	0x00002840


	//   ....[22]....
        /*0150*/ 	.word	0x00002890


	//   ....[23]....
        /*0154*/ 	.word	0x00002900


	//   ....[24]....
        /*0158*/ 	.word	0x00002970


	//   ....[25]....
        /*015c*/ 	.word	0x00003780


	//   ....[26]....
        /*0160*/ 	.word	0x000037e0


	//   ....[27]....
        /*0164*/ 	.word	0x00003830


	//   ....[28]....
        /*0168*/ 	.word	0x00003880


	//   ....[29]....
        /*016c*/ 	.word	0x000038e0


	//----- nvinfo : EIATTR_VRC_CTA_INIT_COUNT
	.align		4
.L_174:
        /*0170*/ 	.byte	0x02, 0x4a
	.zero		1
	.zero		1


	//----- nvinfo : EIATTR_EXIT_INSTR_OFFSETS
	.align		4
        /*0174*/ 	.byte	0x04, 0x1c
        /*0176*/ 	.short	(.L_176 - .L_175)


	//   ....[0]....
.L_175:
        /*0178*/ 	.word	0x000000a0


	//   ....[1]....
        /*017c*/ 	.word	0x000000e0


	//   ....[2]....
        /*0180*/ 	.word	0x00003a10


	//   ....[3]....
        /*0184*/ 	.word	0x00003a60


	//----- nvinfo : EIATTR_MAX_THREADS
	.align		4
.L_176:
        /*0188*/ 	.byte	0x04, 0x05
        /*018a*/ 	.short	(.L_178 - .L_177)
.L_177:
        /*018c*/ 	.word	0x00000100
        /*0190*/ 	.word	0x00000001
        /*0194*/ 	.word	0x00000001


	//----- nvinfo : EIATTR_CRS_STACK_SIZE
	.align		4
.L_178:
        /*0198*/ 	.byte	0x04, 0x1e
        /*019a*/ 	.short	(.L_180 - .L_179)
.L_179:
        /*019c*/ 	.word	0x00000000


	//----- nvinfo : EIATTR_CBANK_PARAM_SIZE
	.align		4
.L_180:
        /*01a0*/ 	.byte	0x03, 0x19
        /*01a2*/ 	.short	0x0021


	//----- nvinfo : EIATTR_PARAM_CBANK
	.align		4
        /*01a4*/ 	.byte	0x04, 0x0a
        /*01a6*/ 	.short	(.L_182 - .L_181)
	.align		4
.L_181:
        /*01a8*/ 	.word	index@(.nv.constant0._ZN3cub18CUB_300001_SM_10006detail6reduce28DeviceReduceSingleTileKernelINS2_10policy_hubIiyN4cuda3std3__44plusIiEEE10Policy1000EPiSC_yS9_iiNS7_10__identityEEEvT0_T1_T2_T3_T4_T6_)
        /*01ac*/ 	.short	0x0380
        /*01ae*/ 	.short	0x0021


	//----- nvinfo : EIATTR_SW_WAR
	.align		4
.L_182:
        /*01b0*/ 	.byte	0x04, 0x36
        /*01b2*/ 	.short	(.L_184 - .L_183)
.L_183:
        /*01b4*/ 	.word	0x00000008
.L_184:


//--------------------- .nv.info._ZN3cub18CUB_300001_SM_10006detail6reduce28DeviceReduceSingleTileKernelINS2_10policy_hubIijN4cuda3std3__44plusIiEEE10Policy1000EPiSC_iS9_iiNS7_10__identityEEEvT0_T1_T2_T3_T4_T6_ --------------------------
	.section	.nv.info._ZN3cub18CUB_300001_SM_10006detail6reduce28DeviceReduceSingleTileKernelINS2_10policy_hubIijN4cuda3std3__44plusIiEEE10Policy1000EPiSC_iS9_iiNS7_10__identityEEEvT0_T1_T2_T3_T4_T6_,"",@"SHT_CUDA_INFO"
	.sectionflags	@""
	.align	4


	//----- nvinfo : EIATTR_CUDA_API_VERSION
	.align		4
        /*0000*/ 	.byte	0x04, 0x37
        /*0002*/ 	.short	(.L_186 - .L_185)
.L_185:
        /*0004*/ 	.word	0x00000082


	//----- nvinfo : EIATTR_KPARAM_INFO
	.align		4
.L_186:
        /*0008*/ 	.byte	0x04, 0x17
        /*000a*/ 	.short	(.L_188 - .L_187)
.L_187:
        /*000c*/ 	.word	0x00000000
        /*0010*/ 	.short	0x0005
        /*0012*/ 	.short	0x001c
        /*0014*/ 	.byte	0x00, 0xf0, 0x05, 0x00


	//----- nvinfo : EIATTR_KPARAM_INFO
	.align		4
.L_188:
        /*0018*/ 	.byte	0x04, 0x17
        /*001a*/ 	.short	(.L_190 - .L_189)
.L_189:
        /*001c*/ 	.word	0x00000000
        /*0020*/ 	.short	0x0004
        /*0022*/ 	.short	0x0018
        /*0024*/ 	.byte	0x00, 0xf0, 0x11, 0x00


	//----- nvinfo : EIATTR_KPARAM_INFO
	.align		4
.L_190:
        /*0028*/ 	.byte	0x04, 0x17
        /*002a*/ 	.short	(.L_192 - .L_191)
.L_191:
        /*002c*/ 	.word	0x00000000
        /*0030*/ 	.short	0x0003
        /*0032*/ 	.short	0x0014
        /*0034*/ 	.byte	0x00, 0xf0, 0x05, 0x00


	//----- nvinfo : EIATTR_KPARAM_INFO
	.align		4
.L_192:
        /*0038*/ 	.byte	0x04, 0x17
        /*003a*/ 	.short	(.L_194 - .L_193)
.L_193:
        /*003c*/ 	.word	0x00000000
        /*0040*/ 	.short	0x0002
        /*0042*/ 	.short	0x0010
        /*0044*/ 	.byte	0x00, 0xf0, 0x11, 0x00


	//----- nvinfo : EIATTR_KPARAM_INFO
	.align		4
.L_194:
        /*0048*/ 	.byte	0x04, 0x17
        /*004a*/ 	.short	(.L_196 - .L_195)
.L_195:
        /*004c*/ 	.word	0x00000000
        /*0050*/ 	.short	0x0001
        /*0052*/ 	.short	0x0008
        /*0054*/ 	.byte	0x00, 0xf5, 0x21, 0x00


	//----- nvinfo : EIATTR_KPARAM_INFO
	.align		4
.L_196:
        /*0058*/ 	.byte	0x04, 0x17
        /*005a*/ 	.short	(.L_198 - .L_197)
.L_197:
        /*005c*/ 	.word	0x00000000
        /*0060*/ 	.short	0x0000
        /*0062*/ 	.short	0x0000
        /*0064*/ 	.byte	0x00, 0xf5, 0x21, 0x00


	//----- nvinfo : EIATTR_SPARSE_MMA_MASK
	.align		4
.L_198:
        /*0068*/ 	.byte	0x03, 0x50
        /*006a*/ 	.short	0x0000


	//----- nvinfo : EIATTR_MAXREG_COUNT
	.align		4
        /*006c*/ 	.byte	0x03, 0x1b
        /*006e*/ 	.short	0x00ff


	//----- nvinfo : EIATTR_NUM_BARRIERS
	.align		4
        /*0070*/ 	.byte	0x02, 0x4c
        /*0072*/ 	.byte	0x01
	.zero		1


	//----- nvinfo : EIATTR_MERCURY_ISA_VERSION
	.align		4
        /*0074*/ 	.byte	0x03, 0x5f
        /*0076*/ 	.short	0x0101


	//----- nvinfo : EIATTR_COOP_GROUP_MASK_REGIDS
	.align		4
        /*0078*/ 	.byte	0x04, 0x29
        /*007a*/ 	.short	(.L_200 - .L_199)


	//   ....[0]....
.L_199:
        /*007c*/ 	.word	0xffffffff


	//   ....[1]....
        /*0080*/ 	.word	0xffffffff


	//   ....[2]....
        /*0084*/ 	.word	0xffffffff


	//   ....[3]....
        /*0088*/ 	.word	0xffffffff


	//   ....[4]....
        /*008c*/ 	.word	0xffffffff


	//   ....[5]....
        /*0090*/ 	.word	0xffffffff


	//   ....[6]....
        /*0094*/ 	.word	0xffffffff


	//   ....[7]....
        /*0098*/ 	.word	0xffffffff


	//   ....[8]....
        /*009c*/ 	.word	0xffffffff


	//   ....[9]....
        /*00a0*/ 	.word	0xffffffff


	//   ....[10]....
        /*00a4*/ 	.word	0xffffffff


	//   ....[11]....
        /*00a8*/ 	.word	0xffffffff


	//   ....[12]....
        /*00ac*/ 	.word	0xffffffff


	//   ....[13]....
        /*00b0*/ 	.word	0xffffffff


	//   ....[14]....
        /*00b4*/ 	.word	0xffffffff


	//   ....[15]....
        /*00b8*/ 	.word	0xffffffff


	//   ....[16]....
        /*00bc*/ 	.word	0xffffffff


	//   ....[17]....
        /*00c0*/ 	.word	0xffffffff


	//   ....[18]....
        /*00c4*/ 	.word	0xffffffff


	//   ....[19]....
        /*00c8*/ 	.word	0xffffffff


	//   ....[20]....
        /*00cc*/ 	.word	0xffffffff


	//   ....[21]....
        /*00d0*/ 	.word	0xffffffff


	//   ....[22]....
        /*00d4*/ 	.word	0xffffffff


	//   ....[23]....
        /*00d8*/ 	.word	0xffffffff


	//   ....[24]....
        /*00dc*/ 	.word	0xffffffff


	//   ....[25]....
        /*00e0*/ 	.word	0xffffffff


	//   ....[26]....
        /*00e4*/ 	.word	0xffffffff


	//   ....[27]....
        /*00e8*/ 	.word	0xffffffff


	//   ....[28]....
        /*00ec*/ 	.word	0xffffffff


	//   ....[29]....
        /*00f0*/ 	.word	0xffffffff


	//----- nvinfo : EIATTR_COOP_GROUP_INSTR_OFFSETS
	.align		4
.L_200:
        /*00f4*/ 	.byte	0x04, 0x28
        /*00f6*/ 	.short	(.L_202 - .L_201)


	//   ....[0]....
.L_201:
        /*00f8*/ 	.word	0x00000890


	//   ....[1]....
        /*00fc*/ 	.word	0x000008f0


	//   ....[2]....
        /*0100*/ 	.word	0x00000940


	//   ....[3]....
        /*0104*/ 	.word	0x000009b0


	//   ....[4]....
        /*0108*/ 	.word	0x00000a10


	//   ....[5]....
        /*010c*/ 	.word	0x00000ba0


	//   ....[6]....
        /*0110*/ 	.word	0x00000c40


	//   ....[7]....
        /*0114*/ 	.word	0x00000cc0


	//   ....[8]....
        /*0118*/ 	.word	0x00000d20


	//   ....[9]....
        /*011c*/ 	.word	0x00000d60


	//   ....[10]....
        /*0120*/ 	.word	0x000019d0


	//   ....[11]....
        /*0124*/ 	.word	0x00001a30


	//   ....[12]....
        /*0128*/ 	.word	0x00001a90


	//   ....[13]....
        /*012c*/ 	.word	0x00001af0


	//   ....[14]....
        /*0130*/ 	.word	0x00001b50


	//   ....[15]....
        /*0134*/ 	.word	0x000023f0


	//   ....[16]....
        /*0138*/ 	.word	0x00002450


	//   ....[17]....
        /*013c*/ 	.word	0x000024a0


	//   ....[18]....
        /*0140*/ 	.word	0x00002510


	//   ....[19]....
        /*0144*/ 	.word	0x00002570


	//   ....[20]....
        /*0148*/ 	.word	0x00002700


	//   ....[21]....
        /*014c*/ 	.word	0x00002790


	//   ....[22]....
        /*0150*/ 	.word	0x000027e0


	//   ....[23]....
        /*0154*/ 	.word	0x00002850


	//   ....[24]....
        /*0158*/ 	.word	0x000028c0


	//   ....[25]....
        /*015c*/ 	.word	0x000036a0


	//   ....[26]....
        /*0160*/ 	.word	0x00003700


	//   ....[27]....
        /*0164*/ 	.word	0x00003760


	//   ....[28]....
        /*0168*/ 	.word	0x000037c0


	//   ....[29]....
        /*016c*/ 	.word	0x00003820


	//----- nvinfo : EIATTR_VRC_CTA_INIT_COUNT
	.align		4
.L_202:
        /*0170*/ 	.byte	0x02, 0x4a
	.zero		1
	.zero		1


	//----- nvinfo : EIATTR_EXIT_INSTR_OFFSETS
	.align		4
        /*0174*/ 	.byte	0x04, 0x1c
        /*0176*/ 	.short	(.L_204 - .L_203)


	//   ....[0]....
.L_203:
        /*0178*/ 	.word	0x00000080


	//   ....[1]....
        /*017c*/ 	.word	0x000000c0


	//   ....[2]....
        /*0180*/ 	.word	0x00003940


	//   ....[3]....
        /*0184*/ 	.word	0x00003990


	//----- nvinfo : EIATTR_MAX_THREADS
	.align		4
.L_204:
        /*0188*/ 	.byte	0x04, 0x05
        /*018a*/ 	.short	(.L_206 - .L_205)
.L_205:
        /*018c*/ 	.word	0x00000100
        /*0190*/ 	.word	0x00000001
        /*0194*/ 	.word	0x00000001


	//----- nvinfo : EIATTR_CRS_STACK_SIZE
	.align		4
.L_206:
        /*0198*/ 	.byte	0x04, 0x1e
        /*019a*/ 	.short	(.L_208 - .L_207)
.L_207:
        /*019c*/ 	.word	0x00000000


	//----- nvinfo : EIATTR_CBANK_PARAM_SIZE
	.align		4
.L_208:
        /*01a0*/ 	.byte	0x03, 0x19
        /*01a2*/ 	.short	0x001d


	//----- nvinfo : EIATTR_PARAM_CBANK
	.align		4
        /*01a4*/ 	.byte	0x04, 0x0a
        /*01a6*/ 	.short	(.L_210 - .L_209)
	.align		4
.L_209:
        /*01a8*/ 	.word	index@(.nv.constant0._ZN3cub18CUB_300001_SM_10006detail6reduce28DeviceReduceSingleTileKernelINS2_10policy_hubIijN4cuda3std3__44plusIiEEE10Policy1000EPiSC_iS9_iiNS7_10__identityEEEvT0_T1_T2_T3_T4_T6_)
        /*01ac*/ 	.short	0x0380
        /*01ae*/ 	.short	0x001d


	//----- nvinfo : EIATTR_SW_WAR
	.align		4
.L_210:
        /*01b0*/ 	.byte	0x04, 0x36
        /*01b2*/ 	.short	(.L_212 - .L_211)
.L_211:
        /*01b4*/ 	.word	0x00000008
.L_212:


//--------------------- .nv.info._ZN3cub18CUB_300001_SM_10006detail6reduce18DeviceReduceKernelINS2_10policy_hubIijN4cuda3std3__44plusIiEEE10Policy1000EPijS9_iNS7_10__identityEEEvT0_PT3_T1_NS0_13GridEvenShareISH_EET2_T4_ --------------------------
	.section	.nv.info._ZN3cub18CUB_300001_SM_10006detail6reduce18DeviceReduceKernelINS2_10policy_hubIijN4cuda3std3__44plusIiEEE10Policy1000EPijS9_iNS7_10__identityEEEvT0_PT3_T1_NS0_13GridEvenShareISH_EET2_T4_,"",@"SHT_CUDA_INFO"
	.sectionflags	@""
	.align	4


	//----- nvinfo : EIATTR_CUDA_API_VERSION
	.align		4
        /*0000*/ 	.byte	0x04, 0x37
        /*0002*/ 	.short	(.L_214 - .L_213)
.L_213:
        /*0004*/ 	.word	0x00000082


	//----- nvinfo : EIATTR_KPARAM_INFO
	.align		4
.L_214:
        /*0008*/ 	.byte	0x04, 0x17
        /*000a*/ 	.short	(.L_216 - .L_215)
.L_215:
        /*000c*/ 	.word	0x00000000
        /*0010*/ 	.short	0x0005
        /*0012*/ 	.short	0x003d
        /*0014*/ 	.byte	0x00, 0xf0, 0x05, 0x00


	//----- nvinfo : EIATTR_KPARAM_INFO
	.align		4
.L_216:
        /*0018*/ 	.byte	0x04, 0x17
        /*001a*/ 	.short	(.L_218 - .L_217)
.L_217:
        /*001c*/ 	.word	0x00000000
        /*0020*/ 	.short	0x0004
        /*0022*/ 	.short	0x003c
        /*0024*/ 	.byte	0x00, 0xf0, 0x05, 0x00


	//----- nvinfo : EIATTR_KPARAM_INFO
	.align		4
.L_218:
        /*0028*/ 	.byte	0x04, 0x17
        /*002a*/ 	.short	(.L_220 - .L_219)
.L_219:
        /*002c*/ 	.word	0x00000000
        /*0030*/ 	.short	0x0003
        /*0032*/ 	.short	0x0014
        /*0034*/ 	.byte	0x00, 0xf0, 0xa1, 0x00


	//----- nvinfo : EIATTR_KPARAM_INFO
	.align		4
.L_220:
        /*0038*/ 	.byte	0x04, 0x17
        /*003a*/ 	.short	(.L_222 - .L_221)
.L_221:
        /*003c*/ 	.word	0x00000000
        /*0040*/ 	.short	0x0002
        /*0042*/ 	.short	0x0010
        /*0044*/ 	.byte	0x00, 0xf0, 0x11, 0x00


	//----- nvinfo : EIATTR_KPARAM_INFO
	.align		4
.L_222:
        /*0048*/ 	.byte	0x04, 0x17
        /*004a*/ 	.short	(.L_224 - .L_223)
.L_223:
        /*004c*/ 	.word	0x00000000
        /*0050*/ 	.short	0x0001
        /*0052*/ 	.short	0x0008
        /*0054*/ 	.byte	0x00, 0xf5, 0x21, 0x00


	//----- nvinfo : EIATTR_KPARAM_INFO
	.align		4
.L_224:
        /*0058*/ 	.byte	0x04, 0x17
        /*005a*/ 	.short	(.L_226 - .L_225)
.L_225:
        /*005c*/ 	.word	0x00000000
        /*0060*/ 	.short	0x0000
        /*0062*/ 	.short	0x0000
        /*0064*/ 	.byte	0x00, 0xf5, 0x21, 0x00


	//----- nvinfo : EIATTR_SPARSE_MMA_MASK
	.align		4
.L_226:
        /*0068*/ 	.byte	0x03, 0x50
        /*006a*/ 	.short	0x0000


	//----- nvinfo : EIATTR_MAXREG_COUNT
	.align		4
        /*006c*/ 	.byte	0x03, 0x1b
        /*006e*/ 	.short	0x00ff


	//----- nvinfo : EIATTR_NUM_BARRIERS
	.align		4
        /*0070*/ 	.byte	0x02, 0x4c
        /*0072*/ 	.byte	0x01
	.zero		1


	//----- nvinfo : EIATTR_MERCURY_ISA_VERSION
	.align		4
        /*0074*/ 	.byte	0x03, 0x5f
        /*0076*/ 	.short	0x0101


	//----- nvinfo : EIATTR_COOP_GROUP_MASK_REGIDS
	.align		4
        /*0078*/ 	.byte	0x04, 0x29
        /*007a*/ 	.short	(.L_228 - .L_227)


	//   ....[0]....
.L_227:
        /*007c*/ 	.word	0xffffffff


	//   ....[1]....
        /*0080*/ 	.word	0xffffffff


	//   ....[2]....
        /*0084*/ 	.word	0xffffffff


	//   ....[3]....
        /*0088*/ 	.word	0xffffffff


	//   ....[4]....
        /*008c*/ 	.word	0xffffffff


	//   ....[5]....
        /*0090*/ 	.word	0xffffffff


	//   ....[6]....
        /*0094*/ 	.word	0xffffffff


	//   ....[7]....
        /*0098*/ 	.word	0xffffffff


	//   ....[8]....
        /*009c*/ 	.word	0xffffffff


	//   ....[9]....
        /*00a0*/ 	.word	0xffffffff


	//   ....[10]....
        /*00a4*/ 	.word	0xffffffff


	//   ....[11]....
        /*00a8*/ 	.word	0xffffffff


	//   ....[12]....
        /*00ac*/ 	.word	0xffffffff


	//   ....[13]....
        /*00b0*/ 	.word	0xffffffff


	//   ....[14]....
        /*00b4*/ 	.word	0xffffffff


	//   ....[15]....
        /*00b8*/ 	.word	0xffffffff


	//   ....[16]....
        /*00bc*/ 	.word	0xffffffff


	//   ....[17]....
        /*00c0*/ 	.word	0xffffffff


	//   ....[18]....
        /*00c4*/ 	.word	0xffffffff


	//   ....[19]....
        /*00c8*/ 	.word	0xffffffff


	//   ....[20]....
        /*00cc*/ 	.word	0xffffffff


	//   ....[21]....
        /*00d0*/ 	.word	0xffffffff


	//   ....[22]....
        /*00d4*/ 	.word	0xffffffff


	//   ....[23]....
        /*00d8*/ 	.word	0xffffffff


	//   ....[24]....
        /*00dc*/ 	.word	0xffffffff


	//   ....[25]....
        /*00e0*/ 	.word	0xffffffff


	//   ....[26]....
        /*00e4*/ 	.word	0xffffffff


	//   ....[27]....
        /*00e8*/ 	.word	0xffffffff


	//   ....[28]....
        /*00ec*/ 	.word	0xffffffff


	//   ....[29]....
        /*00f0*/ 	.word	0xffffffff


	//----- nvinfo : EIATTR_COOP_GROUP_INSTR_OFFSETS
	.align		4
.L_228:
        /*00f4*/ 	.byte	0x04, 0x28
        /*00f6*/ 	.short	(.L_230 - .L_229)


	//   ....[0]....
.L_229:
        /*00f8*/ 	.word	0x000004d0


	//   ....[1]....
        /*00fc*/ 	.word	0x00000530


	//   ....[2]....
        /*0100*/ 	.word	0x00000580


	//   ....[3]....
        /*0104*/ 	.word	0x000005f0


	//   ....[4]....
        /*0108*/ 	.word	0x00000650


	//   ....[5]....
        /*010c*/ 	.word	0x000007e0


	//   ....[6]....
        /*0110*/ 	.word	0x00000880


	//   ....[7]....
        /*0114*/ 	.word	0x00000900


	//   ....[8]....
        /*0118*/ 	.word	0x00000960


	//   ....[9]....
        /*011c*/ 	.word	0x000009a0


	//   ....[10]....
        /*0120*/ 	.word	0x00001250


	//   ....[11]....
        /*0124*/ 	.word	0x000012b0


	//   ....[12]....
        /*0128*/ 	.word	0x00001310


	//   ....[13]....
        /*012c*/ 	.word	0x00001370


	//   ....[14]....
        /*0130*/ 	.word	0x000013d0


	//   ....[15]....
        /*0134*/ 	.word	0x00001920


	//   ....[16]....
        /*0138*/ 	.word	0x00001980


	//   ....[17]....
        /*013c*/ 	.word	0x000019e0


	//   ....[18]....
        /*0140*/ 	.word	0x00001a40


	//   ....[19]....
        /*0144*/ 	.word	0x00001aa0


	//   ....[20]....
        /*0148*/ 	.word	0x00001c30


	//   ....[21]....
        /*014c*/ 	.word	0x00001cc0


	//   ....[22]....
        /*0150*/ 	.word	0x00001d30


	//   ....[23]....
        /*0154*/ 	.word	0x00001d80


	//   ....[24]....
        /*0158*/ 	.word	0x00001dd0


	//   ....[25]....
        /*015c*/ 	.word	0x00002860


	//   ....[26]....
        /*0160*/ 	.word	0x000028c0


	//   ....[27]....
        /*0164*/ 	.word	0x00002920


	//   ....[28]....
        /*0168*/ 	.word	0x00002980


	//   ....[29]....
        /*016c*/ 	.word	0x000029e0


	//----- nvinfo : EIATTR_VRC_CTA_INIT_COUNT
	.align		4
.L_230:
        /*0170*/ 	.byte	0x02, 0x4a
	.zero		1
	.zero		1


	//----- nvinfo : EIATTR_EXIT_INSTR_OFFSETS
	.align		4
        /*0174*/ 	.byte	0x04, 0x1c
        /*0176*/ 	.short	(.L_232 - .L_231)


	//   ....[0]....
.L_231:
        /*0178*/ 	.word	0x00002b00


	//   ....[1]....
        /*017c*/ 	.word	0x00002b40


	//----- nvinfo : EIATTR_MAX_THREADS
	.align		4
.L_232:
        /*0180*/ 	.byte	0x04, 0x05
        /*0182*/ 	.short	(.L_234 - .L_233)
.L_233:
        /*0184*/ 	.word	0x00000100
        /*0188*/ 	.word	0x00000001
        /*018c*/ 	.word	0x00000001


	//----- nvinfo : EIATTR_CRS_STACK_SIZE
	.align		4
.L_234:
        /*0190*/ 	.byte	0x04, 0x1e
        /*0192*/ 	.short	(.L_236 - .L_235)
.L_235:
        /*0194*/ 	.word	0x00000000


	//----- nvinfo : EIATTR_CBANK_PARAM_SIZE
	.align		4
.L_236:
        /*0198*/ 	.byte	0x03, 0x19
        /*019a*/ 	.short	0x003e


	//----- nvinfo : EIATTR_PARAM_CBANK
	.align		4
        /*019c*/ 	.byte	0x04, 0x0a
        /*019e*/ 	.short	(.L_238 - .L_237)
	.align		4
.L_237:
        /*01a0*/ 	.word	index@(.nv.constant0._ZN3cub18CUB_300001_SM_10006detail6reduce18DeviceReduceKernelINS2_10policy_hubIijN4cuda3std3__44plusIiEEE10Policy1000EPijS9_iNS7_10__identityEEEvT0_PT3_T1_NS0_13GridEvenShareISH_EET2_T4_)
        /*01a4*/ 	.short	0x0380
        /*01a6*/ 	.short	0x003e


	//----- nvinfo : EIATTR_SW_WAR
	.align		4
.L_238:
        /*01a8*/ 	.byte	0x04, 0x36
        /*01aa*/ 	.short	(.L_240 - .L_239)
.L_239:
        /*01ac*/ 	.word	0x00000008
.L_240:


//--------------------- .nv.info._ZN3cub18CUB_300001_SM_10006detail6reduce28DeviceReduceSingleTileKernelINS2_10policy_hubIijN4cuda3std3__44plusIiEEE10Policy1000EPiSC_jS9_iiNS7_10__identityEEEvT0_T1_T2_T3_T4_T6_ --------------------------
	.section	.nv.info._ZN3cub18CUB_300001_SM_10006detail6reduce28DeviceReduceSingleTileKernelINS2_10policy_hubIijN4cuda3std3__44plusIiEEE10Policy1000EPiSC_jS9_iiNS7_10__identityEEEvT0_T1_T2_T3_T4_T6_,"",@"SHT_CUDA_INFO"
	.sectionflags	@""
	.align	4


	//----- nvinfo : EIATTR_CUDA_API_VERSION
	.align		4
        /*0000*/ 	.byte	0x04, 0x37
        /*0002*/ 	.short	(.L_242 - .L_241)
.L_241:
        /*0004*/ 	.word	0x00000082


	//----- nvinfo : EIATTR_KPARAM_INFO
	.align		4
.L_242:
        /*0008*/ 	.byte	0x04, 0x17
        /*000a*/ 	.short	(.L_244 - .L_243)
.L_243:
        /*000c*/ 	.word	0x00000000
        /*0010*/ 	.short	0x0005
        /*0012*/ 	.short	0x001c
        /*0014*/ 	.byte	0x00, 0xf0, 0x05, 0x00


	//----- nvinfo : EIATTR_KPARAM_INFO
	.align		4
.L_244:
        /*0018*/ 	.byte	0x04, 0x17
        /*001a*/ 	.short	(.L_246 - .L_245)
.L_245:
        /*001c*/ 	.word	0x00000000
        /*0020*/ 	.short	0x0004
        /*0022*/ 	.short	0x0018
        /*0024*/ 	.byte	0x00, 0xf0, 0x11, 0x00


	//----- nvinfo : EIATTR_KPARAM_INFO
	.align		4
.L_246:
        /*0028*/ 	.byte	0x04, 0x17
        /*002a*/ 	.short	(.L_248 - .L_247)
.L_247:
        /*002c*/ 	.word	0x00000000
        /*0030*/ 	.short	0x0003
        /*0032*/ 	.short	0x0014
        /*0034*/ 	.byte	0x00, 0xf0, 0x05, 0x00


	//----- nvinfo : EIATTR_KPARAM_INFO
	.align		4
.L_248:
        /*0038*/ 	.byte	0x04, 0x17
        /*003a*/ 	.short	(.L_250 - .L_249)
.L_249:
        /*003c*/ 	.word	0x00000000
        /*0040*/ 	.short	0x0002
        /*0042*/ 	.short	0x0010
        /*0044*/ 	.byte	0x00, 0xf0, 0x11, 0x00


	//----- nvinfo : EIATTR_KPARAM_INFO
	.align		4
.L_250:
        /*0048*/ 	.byte	0x04, 0x17
        /*004a*/ 	.short	(.L_252 - .L_251)
.L_251:
        /*004c*/ 	.word	0x00000000
        /*0050*/ 	.short	0x0001
        /*0052*/ 	.short	0x0008
        /*0054*/ 	.byte	0x00, 0xf5, 0x21, 0x00


	//----- nvinfo : EIATTR_KPARAM_INFO
	.align		4
.L_252:
        /*0058*/ 	.byte	0x04, 0x17
        /*005a*/ 	.short	(.L_254 - .L_253)
.L_253:
        /*005c*/ 	.word	0x00000000
        /*0060*/ 	.short	0x0000
        /*0062*/ 	.short	0x0000
        /*0064*/ 	.byte	0x00, 0xf5, 0x21, 0x00


	//----- nvinfo : EIATTR_SPARSE_MMA_MASK
	.align		4
.L_254:
        /*0068*/ 	.byte	0x03, 0x50
        /*006a*/ 	.short	0x0000


	//----- nvinfo : EIATTR_MAXREG_COUNT
	.align		4
        /*006c*/ 	.byte	0x03, 0x1b
        /*006e*/ 	.short	0x00ff


	//----- nvinfo : EIATTR_NUM_BARRIERS
	.align		4
        /*0070*/ 	.byte	0x02, 0x4c
        /*0072*/ 	.byte	0x01
	.zero		1


	//----- nvinfo : EIATTR_MERCURY_ISA_VERSION
	.align		4
        /*0074*/ 	.byte	0x03, 0x5f
        /*0076*/ 	.short	0x0101


	//----- nvinfo : EIATTR_COOP_GROUP_MASK_REGIDS
	.align		4
        /*0078*/ 	.byte	0x04, 0x29
        /*007a*/ 	.short	(.L_256 - .L_255)


	//   ....[0]....
.L_255:
        /*007c*/ 	.word	0xffffffff


	//   ....[1]....
        /*0080*/ 	.word	0xffffffff


	//   ....[2]....
        /*0084*/ 	.word	0xffffffff


	//   ....[3]....
        /*0088*/ 	.word	0xffffffff


	//   ....[4]....
        /*008c*/ 	.word	0xffffffff


	//   ....[5]....
        /*0090*/ 	.word	0xffffffff


	//   ....[6]....
        /*0094*/ 	.word	0xffffffff


	//   ....[7]....
        /*0098*/ 	.word	0xffffffff


	//   ....[8]....
        /*009c*/ 	.word	0xffffffff


	//   ....[9]....
        /*00a0*/ 	.word	0xffffffff


	//   ....[10]....
        /*00a4*/ 	.word	0xffffffff


	//   ....[11]....
        /*00a8*/ 	.word	0xffffffff


	//   ....[12]....
        /*00ac*/ 	.word	0xffffffff


	//   ....[13]....
        /*00b0*/ 	.word	0xffffffff


	//   ....[14]....
        /*00b4*/ 	.word	0xffffffff


	//   ....[15]....
        /*00b8*/ 	.word	0xffffffff


	//   ....[16]....
        /*00bc*/ 	.word	0xffffffff


	//   ....[17]....
        /*00c0*/ 	.word	0xffffffff


	//   ....[18]....
        /*00c4*/ 	.word	0xffffffff


	//   ....[19]....
        /*00c8*/ 	.word	0xffffffff


	//   ....[20]....
        /*00cc*/ 	.word	0xffffffff


	//   ....[21]....
        /*00d0*/ 	.word	0xffffffff


	//   ....[22]....
        /*00d4*/ 	.word	0xffffffff


	//   ....[23]....
        /*00d8*/ 	.word	0xffffffff


	//   ....[24]....
        /*00dc*/ 	.word	0xffffffff


	//   ....[25]....
        /*00e0*/ 	.word	0xffffffff


	//   ....[26]....
        /*00e4*/ 	.word	0xffffffff


	//   ....[27]....
        /*00e8*/ 	.word	0xffffffff


	//   ....[28]....
        /*00ec*/ 	.word	0xffffffff


	//   ....[29]....
        /*00f0*/ 	.word	0xffffffff


	//----- nvinfo : EIATTR_COOP_GROUP_INSTR_OFFSETS
	.align		4
.L_256:
        /*00f4*/ 	.byte	0x04, 0x28
        /*00f6*/ 	.short	(.L_258 - .L_257)


	//   ....[0]....
.L_257:
        /*00f8*/ 	.word	0x00000840


	//   ....[1]....
        /*00fc*/ 	.word	0x000008a0


	//   ....[2]....
        /*0100*/ 	.word	0x00000900


	//   ....[3]....
        /*0104*/ 	.word	0x00000960


	//   ....[4]....
        /*0108*/ 	.word	0x000009c0


	//   ....[5]....
        /*010c*/ 	.word	0x00000b50


	//   ....[6]....
        /*0110*/ 	.word	0x00000bf0


	//   ....[7]....
        /*0114*/ 	.word	0x00000c60


	//   ....[8]....
        /*0118*/ 	.word	0x00000ca0


	//   ....[9]....
        /*011c*/ 	.word	0x00000cf0


	//   ....[10]....
        /*0120*/ 	.word	0x00001510


	//   ....[11]....
        /*0124*/ 	.word	0x00001570


	//   ....[12]....
        /*0128*/ 	.word	0x000015d0


	//   ....[13]....
        /*012c*/ 	.word	0x00001630


	//   ....[14]....
        /*0130*/ 	.word	0x00001690


	//   ....[15]....
        /*0134*/ 	.word	0x00001ee0


	//   ....[16]....
        /*0138*/ 	.word	0x00001f40


	//   ....[17]....
        /*013c*/ 	.word	0x00001fa0


	//   ....[18]....
        /*0140*/ 	.word	0x00002000


	//   ....[19]....
        /*0144*/ 	.word	0x00002060


	//   ....[20]....
        /*0148*/ 	.word	0x000021f0


	//   ....[21]....
        /*014c*/ 	.word	0x00002280


	//   ....[22]....
        /*0150*/ 	.word	0x000022d0


	//   ....[23]....
        /*0154*/ 	.word	0x00002350


	//   ....[24]....
        /*0158*/ 	.word	0x000023b0


	//   ....[25]....
        /*015c*/ 	.word	0x00002d30


	//   ....[26]....
        /*0160*/ 	.word	0x00002d90


	//   ....[27]....
        /*0164*/ 	.word	0x00002df0


	//   ....[28]....
        /*0168*/ 	.word	0x00002e50


	//   ....[29]....
        /*016c*/ 	.word	0x00002eb0


	//----- nvinfo : EIATTR_VRC_CTA_INIT_COUNT
	.align		4
.L_258:
        /*0170*/ 	.byte	0x02, 0x4a
	.zero		1
	.zero		1


	//----- nvinfo : EIATTR_EXIT_INSTR_OFFSETS
	.align		4
        /*0174*/ 	.byte	0x04, 0x1c
        /*0176*/ 	.short	(.L_260 - .L_259)


	//   ....[0]....
.L_259:
        /*0178*/ 	.word	0x00000080


	//   ....[1]....
        /*017c*/ 	.word	0x000000c0


	//   ....[2]....
        /*0180*/ 	.word	0x00002fd0


	//   ....[3]....
        /*0184*/ 	.word	0x00003020


	//----- nvinfo : EIATTR_MAX_THREADS
	.align		4
.L_260:
        /*0188*/ 	.byte	0x04, 0x05
        /*018a*/ 	.short	(.L_262 - .L_261)
.L_261:
        /*018c*/ 	.word	0x00000100
        /*0190*/ 	.word	0x00000001
        /*0194*/ 	.word	0x00000001


	//----- nvinfo : EIATTR_CRS_STACK_SIZE
	.align		4
.L_262:
        /*0198*/ 	.byte	0x04, 0x1e
        /*019a*/ 	.short	(.L_264 - .L_263)
.L_263:
        /*019c*/ 	.word	0x00000000


	//----- nvinfo : EIATTR_CBANK_PARAM_SIZE
	.align		4
.L_264:
        /*01a0*/ 	.byte	0x03, 0x19
        /*01a2*/ 	.short	0x001d


	//----- nvinfo : EIATTR_PARAM_CBANK
	.align		4
        /*01a4*/ 	.byte	0x04, 0x0a
        /*01a6*/ 	.short	(.L_266 - .L_265)
	.align		4
.L_265:
        /*01a8*/ 	.word	index@(.nv.constant0._ZN3cub18CUB_300001_SM_10006detail6reduce28DeviceReduceSingleTileKernelINS2_10policy_hubIijN4cuda3std3__44plusIiEEE10Policy1000EPiSC_jS9_iiNS7_10__identityEEEvT0_T1_T2_T3_T4_T6_)
        /*01ac*/ 	.short	0x0380
        /*01ae*/ 	.short	0x001d


	//----- nvinfo : EIATTR_SW_WAR
	.align		4
.L_266:
        /*01b0*/ 	.byte	0x04, 0x36
        /*01b2*/ 	.short	(.L_268 - .L_267)
.L_267:
        /*01b4*/ 	.word	0x00000008
.L_268:


//--------------------- .nv.info._ZN3cub18CUB_300001_SM_10006detail11EmptyKernelIvEEvv --------------------------
	.section	.nv.info._ZN3cub18CUB_300001_SM_10006detail11EmptyKernelIvEEvv,"",@"SHT_CUDA_INFO"
	.sectionflags	@""
	.align	4


	//----- nvinfo : EIATTR_CUDA_API_VERSION
	.align		4
        /*0000*/ 	.byte	0x04, 0x37
        /*0002*/ 	.short	(.L_270 - .L_269)
.L_269:
        /*0004*/ 	.word	0x00000082


	//----- nvinfo : EIATTR_SPARSE_MMA_MASK
	.align		4
.L_270:
        /*0008*/ 	.byte	0x03, 0x50
        /*000a*/ 	.short	0x0000


	//----- nvinfo : EIATTR_MAXREG_COUNT
	.align		4
        /*000c*/ 	.byte	0x03, 0x1b
        /*000e*/ 	.short	0x00ff


	//----- nvinfo : EIATTR_MERCURY_ISA_VERSION
	.align		4
        /*0010*/ 	.byte	0x03, 0x5f
        /*0012*/ 	.short	0x0101


	//----- nvinfo : EIATTR_VRC_CTA_INIT_COUNT
	.align		4
        /*0014*/ 	.byte	0x02, 0x4a
	.zero		1
	.zero		1


	//----- nvinfo : EIATTR_EXIT_INSTR_OFFSETS
	.align		4
        /*0018*/ 	.byte	0x04, 0x1c
        /*001a*/ 	.short	(.L_272 - .L_271)


	//   ....[0]....
.L_271:
        /*001c*/ 	.word	0x00000010


	//----- nvinfo : EIATTR_SW_WAR
	.align		4
.L_272:
        /*0020*/ 	.byte	0x04, 0x36
        /*0022*/ 	.short	(.L_274 - .L_273)
.L_273:
        /*0024*/ 	.word	0x00000008
.L_274:


//--------------------- .nv.info._Z22calculateBestDistance2PfS_S_PiS0_S0_iii --------------------------
	.section	.nv.info._Z22calculateBestDistance2PfS_S_PiS0_S0_iii,"",@"SHT_CUDA_INFO"
	.sectionflags	@""
	.align	4


	//----- nvinfo : EIATTR_CUDA_API_VERSION
	.align		4
        /*0000*/ 	.byte	0x04, 0x37
        /*0002*/ 	.short	(.L_276 - .L_275)
.L_275:
        /*0004*/ 	.word	0x00000082


	//----- nvinfo : EIATTR_KPARAM_INFO
	.align		4
.L_276:
        /*0008*/ 	.byte	0x04, 0x17
        /*000a*/ 	.short	(.L_278 - .L_277)
.L_277:
        /*000c*/ 	.word	0x00000000
        /*0010*/ 	.short	0x0008
        /*0012*/ 	.short	0x0038
        /*0014*/ 	.byte	0x00, 0xf0, 0x11, 0x00


	//----- nvinfo : EIATTR_KPARAM_INFO
	.align		4
.L_278:
        /*0018*/ 	.byte	0x04, 0x17
        /*001a*/ 	.short	(.L_280 - .L_279)
.L_279:
        /*001c*/ 	.word	0x00000000
        /*0020*/ 	.short	0x0007
        /*0022*/ 	.short	0x0034
        /*0024*/ 	.byte	0x00, 0xf0, 0x11, 0x00


	//----- nvinfo : EIATTR_KPARAM_INFO
	.align		4
.L_280:
        /*0028*/ 	.byte	0x04, 0x17
        /*002a*/ 	.short	(.L_282 - .L_281)
.L_281:
        /*002c*/ 	.word	0x00000000
        /*0030*/ 	.short	0x0006
        /*0032*/ 	.short	0x0030
        /*0034*/ 	.byte	0x00, 0xf0, 0x11, 0x00


	//----- nvinfo : EIATTR_KPARAM_INFO
	.align		4
.L_282:
        /*0038*/ 	.byte	0x04, 0x17
        /*003a*/ 	.short	(.L_284 - .L_283)
.L_283:
        /*003c*/ 	.word	0x00000000
        /*0040*/ 	.short	0x0005
        /*0042*/ 	.short	0x0028
        /*0044*/ 	.byte	0x00, 0xf5, 0x21, 0x00


	//----- nvinfo : EIATTR_KPARAM_INFO
	.align		4
.L_284:
        /*0048*/ 	.byte	0x04, 0x17
        /*004a*/ 	.short	(.L_286 - .L_285)
.L_285:
        /*004c*/ 	.word	0x00000000
        /*0050*/ 	.short	0x0004
        /*0052*/ 	.short	0x0020
        /*0054*/ 	.byte	0x00, 0xf5, 0x21, 0x00


	//----- nvinfo : EIATTR_KPARAM_INFO
	.align		4
.L_286:
        /*0058*/ 	.byte	0x04, 0x17
        /*005a*/ 	.short	(.L_288 - .L_287)
.L_287:
        /*005c*/ 	.word	0x00000000
        /*0060*/ 	.short	0x0003
        /*0062*/ 	.short	0x0018
        /*0064*/ 	.byte	0x00, 0xf5, 0x21, 0x00


	//----- nvinfo : EIATTR_KPARAM_INFO
	.align		4
.L_288:
        /*0068*/ 	.byte	0x04, 0x17
        /*006a*/ 	.short	(.L_290 - .L_289)
.L_289:
        /*006c*/ 	.word	0x00000000
        /*0070*/ 	.short	0x0002
        /*0072*/ 	.short	0x0010
        /*0074*/ 	.byte	0x00, 0xf5, 0x21, 0x00


	//----- nvinfo : EIATTR_KPARAM_INFO
	.align		4
.L_290:
        /*0078*/ 	.byte	0x04, 0x17
        /*007a*/ 	.short	(.L_292 - .L_291)
.L_291:
        /*007c*/ 	.word	0x00000000
        /*0080*/ 	.short	0x0001
        /*0082*/ 	.short	0x0008
        /*0084*/ 	.byte	0x00, 0xf5, 0x21, 0x00


	//----- nvinfo : EIATTR_KPARAM_INFO
	.align		4
.L_292:
        /*0088*/ 	.byte	0x04, 0x17
        /*008a*/ 	.short	(.L_294 - .L_293)
.L_293:
        /*008c*/ 	.word	0x00000000
        /*0090*/ 	.short	0x0000
        /*0092*/ 	.short	0x0000
        /*0094*/ 	.byte	0x00, 0xf5, 0x21, 0x00


	//----- nvinfo : EIATTR_SPARSE_MMA_MASK
	.align		4
.L_294:
        /*0098*/ 	.byte	0x03, 0x50
        /*009a*/ 	.short	0x0000


	//----- nvinfo : EIATTR_MAXREG_COUNT
	.align		4
        /*009c*/ 	.byte	0x03, 0x1b
        /*009e*/ 	.short	0x00ff


	//----- nvinfo : EIATTR_MERCURY_ISA_VERSION
	.align		4
        /*00a0*/ 	.byte	0x03, 0x5f
        /*00a2*/ 	.short	0x0101


	//----- nvinfo : EIATTR_VRC_CTA_INIT_COUNT
	.align		4
        /*00a4*/ 	.byte	0x02, 0x4a
	.zero		1
	.zero		1


	//----- nvinfo : EIATTR_EXIT_INSTR_OFFSETS
	.align		4
        /*00a8*/ 	.byte	0x04, 0x1c
        /*00aa*/ 	.short	(.L_296 - .L_295)


	//   ....[0]....
.L_295:
        /*00ac*/ 	.word	0x00000080


	//   ....[1]....
        /*00b0*/ 	.word	0x00001210


	//   ....[2]....
        /*00b4*/ 	.word	0x00001920


	//   ....[3]....
        /*00b8*/ 	.word	0x00001c50


	//   ....[4]....
        /*00bc*/ 	.word	0x00001e40


	//   ....[5]....
        /*00c0*/ 	.word	0x00001f50


	//----- nvinfo : EIATTR_CBANK_PARAM_SIZE
	.align		4
.L_296:
        /*00c4*/ 	.byte	0x03, 0x19
        /*00c6*/ 	.short	0x003c


	//----- nvinfo : EIATTR_PARAM_CBANK
	.align		4
        /*00c8*/ 	.byte	0x04, 0x0a
        /*00ca*/ 	.short	(.L_298 - .L_297)
	.align		4
.L_297:
        /*00cc*/ 	.word	index@(.nv.constant0._Z22calculateBestDistance2PfS_S_PiS0_S0_iii)
        /*00d0*/ 	.short	0x0380
        /*00d2*/ 	.short	0x003c


	//----- nvinfo : EIATTR_SW_WAR
	.align		4
.L_298:
        /*00d4*/ 	.byte	0x04, 0x36
        /*00d6*/ 	.short	(.L_300 - .L_299)
.L_299:
        /*00d8*/ 	.word	0x00000008
.L_300:


//--------------------- .nv.info._Z10divNewTab2PfS_Piii --------------------------
	.section	.nv.info._Z10divNewTab2PfS_Piii,"",@"SHT_CUDA_INFO"
	.sectionflags	@""
	.align	4


	//----- nvinfo : EIATTR_CUDA_API_VERSION
	.align		4
        /*0000*/ 	.byte	0x04, 0x37
        /*0002*/ 	.short	(.L_302 - .L_301)
.L_301:
        /*0004*/ 	.word	0x00000082


	//----- nvinfo : EIATTR_KPARAM_INFO
	.align		4
.L_302:
        /*0008*/ 	.byte	0x04, 0x17
        /*000a*/ 	.short	(.L_304 - .L_303)
.L_303:
        /*000c*/ 	.word	0x00000000
        /*0010*/ 	.short	0x0004
        /*0012*/ 	.short	0x001c
        /*0014*/ 	.byte	0x00, 0xf0, 0x11, 0x00


	//----- nvinfo : EIATTR_KPARAM_INFO
	.align		4
.L_304:
        /*0018*/ 	.byte	0x04, 0x17
        /*001a*/ 	.short	(.L_306 - .L_305)
.L_305:
        /*001c*/ 	.word	0x00000000
        /*0020*/ 	.short	0x0003
        /*0022*/ 	.short	0x0018
        /*0024*/ 	.byte	0x00, 0xf0, 0x11, 0x00


	//----- nvinfo : EIATTR_KPARAM_INFO
	.align		4
.L_306:
        /*0028*/ 	.byte	0x04, 0x17
        /*002a*/ 	.short	(.L_308 - .L_307)
.L_307:
        /*002c*/ 	.word	0x00000000
        /*0030*/ 	.short	0x0002
        /*0032*/ 	.short	0x0010
        /*0034*/ 	.byte	0x00, 0xf5, 0x21, 0x00


	//----- nvinfo : EIATTR_KPARAM_INFO
	.align		4
.L_308:
        /*0038*/ 	.byte	0x04, 0x17
        /*003a*/ 	.short	(.L_310 - .L_309)
.L_309:
        /*003c*/ 	.word	0x00000000
        /*0040*/ 	.short	0x0001
        /*0042*/ 	.short	0x0008
        /*0044*/ 	.byte	0x00, 0xf5, 0x21, 0x00


	//----- nvinfo : EIATTR_KPARAM_INFO
	.align		4
.L_310:
        /*0048*/ 	.byte	0x04, 0x17
        /*004a*/ 	.short	(.L_312 - .L_311)
.L_311:
        /*004c*/ 	.word	0x00000000
        /*0050*/ 	.short	0x0000
        /*0052*/ 	.short	0x0000
        /*0054*/ 	.byte	0x00, 0xf5, 0x21, 0x00


	//----- nvinfo : EIATTR_SPARSE_MMA_MASK
	.align		4
.L_312:
        /*0058*/ 	.byte	0x03, 0x50
        /*005a*/ 	.short	0x0000


	//----- nvinfo : EIATTR_MAXREG_COUNT
	.align		4
        /*005c*/ 	.byte	0x03, 0x1b
        /*005e*/ 	.short	0x00ff


	//----- nvinfo : EIATTR_MERCURY_ISA_VERSION
	.align		4
        /*0060*/ 	.byte	0x03, 0x5f
        /*0062*/ 	.short	0x0101


	//----- nvinfo : EIATTR_VRC_CTA_INIT_COUNT
	.align		4
        /*0064*/ 	.byte	0x02, 0x4a
	.zero		1
	.zero		1


	//----- nvinfo : EIATTR_EXIT_INSTR_OFFSETS
	.align		4
        /*0068*/ 	.byte	0x04, 0x1c
        /*006a*/ 	.short	(.L_314 - .L_313)


	//   ....[0]....
.L_313:
        /*006c*/ 	.word	0x000000c0


	//   ....[1]....
        /*0070*/ 	.word	0x00000120


	//   ....[2]....
        /*0074*/ 	.word	0x00000280


	//----- nvinfo : EIATTR_CRS_STACK_SIZE
	.align		4
.L_314:
        /*0078*/ 	.byte	0x04, 0x1e
        /*007a*/ 	.short	(.L_316 - .L_315)
.L_315:
        /*007c*/ 	.word	0x00000000


	//----- nvinfo : EIATTR_CBANK_PARAM_SIZE
	.align		4
.L_316:
        /*0080*/ 	.byte	0x03, 0x19
        /*0082*/ 	.short	0x0020


	//----- nvinfo : EIATTR_PARAM_CBANK
	.align		4
        /*0084*/ 	.byte	0x04, 0x0a
        /*0086*/ 	.short	(.L_318 - .L_317)
	.align		4
.L_317:
        /*0088*/ 	.word	index@(.nv.constant0._Z10divNewTab2PfS_Piii)
        /*008c*/ 	.short	0x0380
        /*008e*/ 	.short	0x0020


	//----- nvinfo : EIATTR_SW_WAR
	.align		4
.L_318:
        /*0090*/ 	.byte	0x04, 0x36
        /*0092*/ 	.short	(.L_320 - .L_319)
.L_319:
        /*0094*/ 	.word	0x00000008
.L_320:


//--------------------- .nv.callgraph             --------------------------
	.section	.nv.callgraph,"",@"SHT_CUDA_CALLGRAPH"
	.align	4
	.sectionentsize	8
	.align		4
        /*0000*/ 	.word	0x00000000
	.align		4
        /*0004*/ 	.word	0xffffffff
	.align		4
        /*0008*/ 	.word	0x00000000
	.align		4
        /*000c*/ 	.word	0xfffffffe
	.align		4
        /*0010*/ 	.word	0x00000000
	.align		4
        /*0014*/ 	.word	0xfffffffd
	.align		4
        /*0018*/ 	.word	0x00000000
	.align		4
        /*001c*/ 	.word	0xfffffffc


//--------------------- .nv.constant4             --------------------------
	.section	.nv.constant4,"a",@progbits
	.align	8
	.align		8
.nv.constant4:
        /*0000*/ 	.dword	_ZN34_INTERNAL_77dfd9c4_4_k_cu_a3a5be794cuda3std3__45__cpo5beginE
	.align		8
        /*0008*/ 	.dword	_ZN34_INTERNAL_77dfd9c4_4_k_cu_a3a5be794cuda3std3__45__cpo3endE
	.align		8
        /*0010*/ 	.dword	_ZN34_INTERNAL_77dfd9c4_4_k_cu_a3a5be794cuda3std3__45__cpo6cbeginE
	.align		8
        /*0018*/ 	.dword	_ZN34_INTERNAL_77dfd9c4_4_k_cu_a3a5be794cuda3std3__45__cpo4cendE
	.align		8
        /*0020*/ 	.dword	_ZN34_INTERNAL_77dfd9c4_4_k_cu_a3a5be794cuda3std3__45__cpo6rbeginE
	.align		8
        /*0028*/ 	.dword	_ZN34_INTERNAL_77dfd9c4_4_k_cu_a3a5be794cuda3std3__45__cpo4rendE
	.align		8
        /*0030*/ 	.dword	_ZN34_INTERNAL_77dfd9c4_4_k_cu_a3a5be794cuda3std3__45__cpo7crbeginE
	.align		8
        /*0038*/ 	.dword	_ZN34_INTERNAL_77dfd9c4_4_k_cu_a3a5be794cuda3std3__45__cpo5crendE
	.align		8
        /*0040*/ 	.dword	_ZN34_INTERNAL_77dfd9c4_4_k_cu_a3a5be794cuda3std3__436_GLOBAL__N__77dfd9c4_4_k_cu_a3a5be796ignoreE
	.align		8
        /*0048*/ 	.dword	_ZN34_INTERNAL_77dfd9c4_4_k_cu_a3a5be794cuda3std3__419piecewise_constructE
	.align		8
        /*0050*/ 	.dword	_ZN34_INTERNAL_77dfd9c4_4_k_cu_a3a5be794cuda3std3__48in_placeE
	.align		8
        /*0058*/ 	.dword	_ZN34_INTERNAL_77dfd9c4_4_k_cu_a3a5be794cuda3std3__420unreachable_sentinelE
	.align		8
        /*0060*/ 	.dword	_ZN34_INTERNAL_77dfd9c4_4_k_cu_a3a5be794cuda3std3__47nulloptE
	.align		8
        /*0068*/ 	.dword	_ZN34_INTERNAL_77dfd9c4_4_k_cu_a3a5be794cuda3std3__48unexpectE
	.align		8
        /*0070*/ 	.dword	_ZN34_INTERNAL_77dfd9c4_4_k_cu_a3a5be794cuda3std6ranges3__45__cpo4swapE
	.align		8
        /*0078*/ 	.dword	_ZN34_INTERNAL_77dfd9c4_4_k_cu_a3a5be794cuda3std6ranges3__45__cpo9iter_moveE
	.align		8
        /*0080*/ 	.dword	_ZN34_INTERNAL_77dfd9c4_4_k_cu_a3a5be794cuda3std6ranges3__45__cpo5beginE
	.align		8
        /*0088*/ 	.dword	_ZN34_INTERNAL_77dfd9c4_4_k_cu_a3a5be794cuda3std6ranges3__45__cpo3endE
	.align		8
        /*0090*/ 	.dword	_ZN34_INTERNAL_77dfd9c4_4_k_cu_a3a5be794cuda3std6ranges3__45__cpo6cbeginE
	.align		8
        /*0098*/ 	.dword	_ZN34_INTERNAL_77dfd9c4_4_k_cu_a3a5be794cuda3std6ranges3__45__cpo4cendE
	.align		8
        /*00a0*/ 	.dword	_ZN34_INTERNAL_77dfd9c4_4_k_cu_a3a5be794cuda3std6ranges3__45__cpo7advanceE
	.align		8
        /*00a8*/ 	.dword	_ZN34_INTERNAL_77dfd9c4_4_k_cu_a3a5be794cuda3std6ranges3__45__cpo9iter_swapE
	.align		8
        /*00b0*/ 	.dword	_ZN34_INTERNAL_77dfd9c4_4_k_cu_a3a5be794cuda3std6ranges3__45__cpo4nextE
	.align		8
        /*00b8*/ 	.dword	_ZN34_INTERNAL_77dfd9c4_4_k_cu_a3a5be794cuda3std6ranges3__45__cpo4prevE
	.align		8
        /*00c0*/ 	.dword	_ZN34_INTERNAL_77dfd9c4_4_k_cu_a3a5be794cuda3std6ranges3__45__cpo4dataE
	.align		8
        /*00c8*/ 	.dword	_ZN34_INTERNAL_77dfd9c4_4_k_cu_a3a5be794cuda3std6ranges3__45__cpo5cdataE
	.align		8
        /*00d0*/ 	.dword	_ZN34_INTERNAL_77dfd9c4_4_k_cu_a3a5be794cuda3std6ranges3__45__cpo4sizeE
	.align		8
        /*00d8*/ 	.dword	_ZN34_INTERNAL_77dfd9c4_4_k_cu_a3a5be794cuda3std6ranges3__45__cpo5ssizeE
	.align		8
        /*00e0*/ 	.dword	_ZN34_INTERNAL_77dfd9c4_4_k_cu_a3a5be794cuda3std6ranges3__45__cpo8distanceE
	.align		8
        /*00e8*/ 	.dword	_ZN34_INTERNAL_77dfd9c4_4_k_cu_a3a5be796thrust24THRUST_300001_SM_1000_NS8cuda_cub3parE
	.align		8
        /*00f0*/ 	.dword	_ZN34_INTERNAL_77dfd9c4_4_k_cu_a3a5be796thrust24THRUST_300001_SM_1000_NS8cuda_cub10par_nosyncE
	.align		8
        /*00f8*/ 	.dword	_ZN34_INTERNAL_77dfd9c4_4_k_cu_a3a5be796thrust24THRUST_300001_SM_1000_NS6system6detail10sequential3seqE
	.align		8
        /*0100*/ 	.dword	_ZN34_INTERNAL_77dfd9c4_4_k_cu_a3a5be796thrust24THRUST_300001_SM_1000_NS6system3cpp3parE
	.align		8
        /*0108*/ 	.dword	_ZN34_INTERNAL_77dfd9c4_4_k_cu_a3a5be796thrust24THRUST_300001_SM_1000_NS12placeholders2_1E
	.align		8
        /*0110*/ 	.dword	_ZN34_INTERNAL_77dfd9c4_4_k_cu_a3a5be796thrust24THRUST_300001_SM_1000_NS12placeholders2_2E
	.align		8
        /*0118*/ 	.dword	_ZN34_INTERNAL_77dfd9c4_4_k_cu_a3a5be796thrust24THRUST_300001_SM_1000_NS12placeholders2_3E
	.align		8
        /*0120*/ 	.dword	_ZN34_INTERNAL_77dfd9c4_4_k_cu_a3a5be796thrust24THRUST_300001_SM_1000_NS12placeholders2_4E
	.align		8
        /*0128*/ 	.dword	_ZN34_INTERNAL_77dfd9c4_4_k_cu_a3a5be796thrust24THRUST_300001_SM_1000_NS12placeholders2_5E
	.align		8
        /*0130*/ 	.dword	_ZN34_INTERNAL_77dfd9c4_4_k_cu_a3a5be796thrust24THRUST_300001_SM_1000_NS12placeholders2_6E
	.align		8
        /*0138*/ 	.dword	_ZN34_INTERNAL_77dfd9c4_4_k_cu_a3a5be796thrust24THRUST_300001_SM_1000_NS12placeholders2_7E
	.align		8
        /*0140*/ 	.dword	_ZN34_INTERNAL_77dfd9c4_4_k_cu_a3a5be796thrust24THRUST_300001_SM_1000_NS12placeholders2_8E
	.align		8
        /*0148*/ 	.dword	_ZN34_INTERNAL_77dfd9c4_4_k_cu_a3a5be796thrust24THRUST_300001_SM_1000_NS12placeholders2_9E
	.align		8
        /*0150*/ 	.dword	_ZN34_INTERNAL_77dfd9c4_4_k_cu_a3a5be796thrust24THRUST_300001_SM_1000_NS12placeholders3_10E
	.align		8
        /*0158*/ 	.dword	_ZN34_INTERNAL_77dfd9c4_4_k_cu_a3a5be796thrust24THRUST_300001_SM_1000_NS3seqE
	.align		8
        /*0160*/ 	.dword	_ZN34_INTERNAL_77dfd9c4_4_k_cu_a3a5be796thrust24THRUST_300001_SM_1000_NS6deviceE


//--------------------- .text._ZN3cub18CUB_300001_SM_10006detail6reduce28DeviceReduceSingleTileKernelINS2_10policy_hubIiyN4cuda3std3__44plusIiEEE10Policy1000EPiSC_iS9_iiNS7_10__identityEEEvT0_T1_T2_T3_T4_T6_ --------------------------
	.section	.text._ZN3cub18CUB_300001_SM_10006detail6reduce28DeviceReduceSingleTileKernelINS2_10policy_hubIiyN4cuda3std3__44plusIiEEE10Policy1000EPiSC_iS9_iiNS7_10__identityEEEvT0_T1_T2_T3_T4_T6_,"ax",@progbits
	.align	128
        .global         _ZN3cub18CUB_300001_SM_10006detail6reduce28DeviceReduceSingleTileKernelINS2_10policy_hubIiyN4cuda3std3__44plusIiEEE10Policy1000EPiSC_iS9_iiNS7_10__identityEEEvT0_T1_T2_T3_T4_T6_
        .type           _ZN3cub18CUB_300001_SM_10006detail6reduce28DeviceReduceSingleTileKernelINS2_10policy_hubIiyN4cuda3std3__44plusIiEEE10Policy1000EPiSC_iS9_iiNS7_10__identityEEEvT0_T1_T2_T3_T4_T6_,@function
        .size           _ZN3cub18CUB_300001_SM_10006detail6reduce28DeviceReduceSingleTileKernelINS2_10policy_hubIiyN4cuda3std3__44plusIiEEE10Policy1000EPiSC_iS9_iiNS7_10__identityEEEvT0_T1_T2_T3_T4_T6_,(.L_x_351 - _ZN3cub18CUB_300001_SM_10006detail6reduce28DeviceReduceSingleTileKernelINS2_10policy_hubIiyN4cuda3std3__44plusIiEEE10Policy1000EPiSC_iS9_iiNS7_10__identityEEEvT0_T1_T2_T3_T4_T6_)
        .other          _ZN3cub18CUB_300001_SM_10006detail6reduce28DeviceReduceSingleTileKernelINS2_10policy_hubIiyN4cuda3std3__44plusIiEEE10Policy1000EPiSC_iS9_iiNS7_10__identityEEEvT0_T1_T2_T3_T4_T6_,@"STO_CUDA_ENTRY STV_DEFAULT"
_ZN3cub18CUB_300001_SM_10006detail6reduce28DeviceReduceSingleTileKernelINS2_10policy_hubIiyN4cuda3std3__44plusIiEEE10Policy1000EPiSC_iS9_iiNS7_10__identityEEEvT0_T1_T2_T3_T4_T6_:
.text._ZN3cub18CUB_300001_SM_10006detail6reduce28DeviceReduceSingleTileKernelINS2_10policy_hubIiyN4cuda3std3__44plusIiEEE10Policy1000EPiSC_iS9_iiNS7_10__identityEEEvT0_T1_T2_T3_T4_T6_:
[----:B------:R-:W-:Y:S01]  /*0000*/  LDC R1, c[0x0][0x37c] ;  /* 0x0000df00ff017b82 */ /* 0x000fe20000000800 */
[----:B------:R-:W0:Y:S01]  /*0010*/  LDCU UR4, c[0x0][0x390] ;  /* 0x00007200ff0477ac */ /* 0x000e220008000800 */
[----:B------:R-:W1:Y:S01]  /*0020*/  LDCU.64 UR6, c[0x0][0x358] ;  /* 0x00006b00ff0677ac */ /* 0x000e620008000a00 */
[----:B0-----:R-:W-:-:S05]  /*0030*/  IMAD.U32 R20, RZ, RZ, UR4 ;  /* 0x00000004ff147e24 */ /* 0x001fca000f8e00ff */
[----:B------:R-:W-:-:S13]  /*0040*/  ISETP.NE.AND P0, PT, R20, RZ, PT ;  /* 0x000000ff1400720c */ /* 0x000fda0003f05270 */
[----:B-1----:R-:W-:Y:S05]  /*0050*/  @P0 BRA `(.L_x_0) ;  /* 0x00000000001c0947 */ /* 0x002fea0003800000 */
[----:B------:R-:W0:Y:S02]  /*0060*/  S2R R0, SR_TID.X ;  /* 0x0000000000007919 */ /* 0x000e240000002100 */
[----:B0-----:R-:W-:-:S13]  /*0070*/  ISETP.NE.AND P0, PT, R0, RZ, PT ;  /* 0x000000ff0000720c */ /* 0x001fda0003f05270 */
[----:B------:R-:W-:Y:S05]  /*0080*/  @P0 EXIT ;  /* 0x000000000000094d */ /* 0x000fea0003800000 */
[----:B------:R-:W0:Y:S08]  /*0090*/  LDC R5, c[0x0][0x398] ;  /* 0x0000e600ff057b82 */ /* 0x000e300000000800 */
[----:B------:R-:W0:Y:S02]  /*00a0*/  LDC.64 R2, c[0x0][0x388] ;  /* 0x0000e200ff027b82 */ /* 0x000e240000000a00 */
[----:B0-----:R-:W-:Y:S01]  /*00b0*/  STG.E desc[UR6][R2.64], R5 ;  /* 0x0000000502007986 */ /* 0x001fe2000c101906 */
[----:B------:R-:W-:Y:S05]  /*00c0*/  EXIT ;  /* 0x000000000000794d */ /* 0x000fea0003800000 */
.L_x_0:
[----:B------:R-:W0:Y:S01]  /*00d0*/  LDCU UR4, c[0x0][0x380] ;  /* 0x00007000ff0477ac */ /* 0x000e220008000800 */
[----:B------:R-:W-:Y:S01]  /*00e0*/  BSSY.RECONVERGENT B0, `(.L_x_1) ;  /* 0x0000385000007945 */ /* 0x000fe20003800200 */
[----:B0-----:R-:W-:-:S09]  /*00f0*/  ULOP3.LUT UP0, URZ, UR4, 0xf, URZ, 0xc0, !UPT ;  /* 0x0000000f04ff7892 */ /* 0x001fd2000f80c0ff */
[----:B------:R-:W-:Y:S05]  /*0100*/  BRA.U UP0, `(.L_x_2) ;  /* 0x0000001900d87547 */ /* 0x000fea000b800000 */
[----:B------:R-:W-:-:S13]  /*0110*/  ISETP.GT.AND P0, PT, R20, 0xfff, PT ;  /* 0x00000fff1400780c */ /* 0x000fda0003f04270 */
[----:B------:R-:W-:Y:S05]  /*0120*/  @P0 BRA `(.L_x_3) ;  /* 0x0000000c008c0947 */ /* 0x000fea0003800000 */
[----:B------:R-:W0:Y:S01]  /*0130*/  S2R R9, SR_TID.X ;  /* 0x0000000000097919 */ /* 0x000e220000002100 */
[----:B------:R-:W-:Y:S01]  /*0140*/  BSSY.RECONVERGENT B1, `(.L_x_4) ;  /* 0x0000009000017945 */ /* 0x000fe20003800200 */
[----:B------:R-:W-:Y:S01]  /*0150*/  IMAD.MOV.U32 R0, RZ, RZ, RZ ;  /* 0x000000ffff007224 */ /* 0x000fe200078e00ff */
[----:B0-----:R-:W-:Y:S01]  /*0160*/  ISETP.GE.AND P0, PT, R9, R20, PT ;  /* 0x000000140900720c */ /* 0x001fe20003f06270 */
[----:B------:R-:W-:-:S12]  /*0170*/  IMAD.MOV.U32 R11, RZ, RZ, R9 ;  /* 0x000000ffff0b7224 */ /* 0x000fd800078e0009 */
[----:B------:R-:W-:Y:S05]  /*0180*/  @P0 BRA `(.L_x_5) ;  /* 0x0000000000100947 */ /* 0x000fea0003800000 */
[----:B------:R-:W0:Y:S02]  /*0190*/  LDC.64 R2, c[0x0][0x380] ;  /* 0x0000e000ff027b82 */ /* 0x000e240000000a00 */
[----:B0-----:R-:W-:-:S05]  /*01a0*/  IMAD.WIDE.U32 R2, R9, 0x4, R2 ;  /* 0x0000000409027825 */ /* 0x001fca00078e0002 */
[----:B------:R0:W5:Y:S01]  /*01b0*/  LDG.E.CONSTANT R0, desc[UR6][R2.64] ;  /* 0x0000000602007981 */ /* 0x000162000c1e9900 */
[----:B------:R-:W-:-:S07]  /*01c0*/  VIADD R11, R9, 0x100 ;  /* 0x00000100090b7836 */ /* 0x000fce0000000000 */
.L_x_5:
[----:B------:R-:W-:Y:S05]  /*01d0*/  BSYNC.RECONVERGENT B1 ;  /* 0x0000000000017941 */ /* 0x000fea0003800200 */
.L_x_4:
[----:B------:R-:W-:Y:S01]  /*01e0*/  ISETP.GE.AND P0, PT, R11, R20, PT ;  /* 0x000000140b00720c */ /* 0x000fe20003f06270 */
[----:B------:R-:W-:-:S12]  /*01f0*/  BSSY.RECONVERGENT B1, `(.L_x_6) ;  /* 0x0000066000017945 */ /* 0x000fd80003800200 */
[----:B------:R-:W-:Y:S05]  /*0200*/  @P0 BRA `(.L_x_7) ;  /* 0x0000000400900947 */ /* 0x000fea0003800000 */
[----:B0-----:R-:W-:Y:S01]  /*0210*/  LOP3.LUT R3, RZ, R11, RZ, 0x33, !PT ;  /* 0x0000000bff037212 */ /* 0x001fe200078e33ff */
[----:B------:R-:W-:Y:S04]  /*0220*/  BSSY.RECONVERGENT B2, `(.L_x_8) ;  /* 0x0000015000027945 */ /* 0x000fe80003800200 */
[----:B------:R-:W-:-:S05]  /*0230*/  IMAD.IADD R4, R3, 0x1, R20 ;  /* 0x0000000103047824 */ /* 0x000fca00078e0214 */
[C---:B------:R-:W-:Y:S02]  /*0240*/  LOP3.LUT R2, R4.reuse, 0x300, RZ, 0xc0, !PT ;  /* 0x0000030004027812 */ /* 0x040fe400078ec0ff */
[----:B------:R-:W-:Y:S02]  /*0250*/  ISETP.GE.U32.AND P1, PT, R4, 0x300, PT ;  /* 0x000003000400780c */ /* 0x000fe40003f26070 */
[----:B------:R-:W-:-:S13]  /*0260*/  ISETP.NE.AND P0, PT, R2, 0x300, PT ;  /* 0x000003000200780c */ /* 0x000fda0003f05270 */
[----:B------:R-:W-:Y:S05]  /*0270*/  @!P0 BRA `(.L_x_9) ;  /* 0x00000000003c8947 */ /* 0x000fea0003800000 */
[----:B------:R-:W0:Y:S01]  /*0280*/  LDC.64 R2, c[0x0][0x380] ;  /* 0x0000e000ff027b82 */ /* 0x000e220000000a00 */
[----:B------:R-:W-:-:S04]  /*0290*/  LEA.HI R4, R4, 0x1, RZ, 0x18 ;  /* 0x0000000104047811 */ /* 0x000fc800078fc0ff */
[----:B------:R-:W-:-:S05]  /*02a0*/  LOP3.LUT R4, R4, 0x3, RZ, 0xc0, !PT ;  /* 0x0000000304047812 */ /* 0x000fca00078ec0ff */
[----:B------:R-:W-:Y:S02]  /*02b0*/  IMAD.MOV R4, RZ, RZ, -R4 ;  /* 0x000000ffff047224 */ /* 0x000fe400078e0a04 */
[----:B0-----:R-:W-:-:S04]  /*02c0*/  IMAD.WIDE.U32 R2, R11, 0x4, R2 ;  /* 0x000000040b027825 */ /* 0x001fc800078e0002 */
[----:B------:R-:W-:-:S07]  /*02d0*/  IMAD.MOV.U32 R5, RZ, RZ, R3 ;  /* 0x000000ffff057224 */ /* 0x000fce00078e0003 */
.L_x_10:
[----:B------:R-:W-:-:S06]  /*02e0*/  IMAD.MOV.U32 R3, RZ, RZ, R5 ;  /* 0x000000ffff037224 */ /* 0x000fcc00078e0005 */
[----:B------:R0:W2:Y:S01]  /*02f0*/  LDG.E.CONSTANT R3, desc[UR6][R2.64] ;  /* 0x0000000602037981 */ /* 0x0000a2000c1e9900 */
[----:B------:R-:W-:Y:S02]  /*0300*/  VIADD R4, R4, 0x1 ;  /* 0x0000000104047836 */ /* 0x000fe40000000000 */
[----:B------:R-:W-:-:S03]  /*0310*/  VIADD R11, R11, 0x100 ;  /* 0x000001000b0b7836 */ /* 0x000fc60000000000 */
[----:B------:R-:W-:Y:S02]  /*0320*/  ISETP.NE.AND P0, PT, R4, RZ, PT ;  /* 0x000000ff0400720c */ /* 0x000fe40003f05270 */
[----:B0-----:R-:W-:-:S05]  /*0330*/  IADD3 R2, P2, PT, R2, 0x400, RZ ;  /* 0x0000040002027810 */ /* 0x001fca0007f5e0ff */
[----:B------:R-:W-:Y:S02]  /*0340*/  IMAD.X R5, RZ, RZ, R5, P2 ;  /* 0x000000ffff057224 */ /* 0x000fe400010e0605 */
[----:B--2--5:R-:W-:-:S04]  /*0350*/  IMAD.IADD R0, R3, 0x1, R0 ;  /* 0x0000000103007824 */ /* 0x024fc800078e0200 */
[----:B------:R-:W-:Y:S05]  /*0360*/  @P0 BRA `(.L_x_10) ;  /* 0xfffffffc00dc0947 */ /* 0x000fea000383ffff */
.L_x_9:
[----:B------:R-:W-:Y:S05]  /*0370*/  BSYNC.RECONVERGENT B2 ;  /* 0x0000000000027941 */ /* 0x000fea0003800200 */
.L_x_8:
[----:B------:R-:W-:Y:S05]  /*0380*/  @!P1 BRA `(.L_x_7) ;  /* 0x0000000400309947 */ /* 0x000fea0003800000 */
[----:B------:R-:W-:Y:S01]  /*0390*/  IMAD.IADD R2, R20, 0x1, -R11 ;  /* 0x0000000114027824 */ /* 0x000fe200078e0a0b */
[----:B------:R-:W-:Y:S01]  /*03a0*/  BSSY.RECONVERGENT B2, `(.L_x_11) ;  /* 0x0000029000027945 */ /* 0x000fe20003800200 */
[----:B------:R-:W-:-:S03]  /*03b0*/  PLOP3.LUT P0, PT, PT, PT, PT, 0x80, 0x8 ;  /* 0x000000000008781c */ /* 0x000fc60003f0f070 */
[----:B------:R-:W-:-:S13]  /*03c0*/  ISETP.GT.AND P1, PT, R2, 0xc00, PT ;  /* 0x00000c000200780c */ /* 0x000fda0003f24270 */
[----:B------:R-:W-:Y:S05]  /*03d0*/  @!P1 BRA `(.L_x_12) ;  /* 0x0000000000949947 */ /* 0x000fea0003800000 */
[----:B------:R-:W-:Y:S01]  /*03e0*/  PLOP3.LUT P0, PT, PT, PT, PT, 0x8, 0x80 ;  /* 0x000000000080781c */ /* 0x000fe20003f0e170 */
[----:B------:R-:W-:-:S12]  /*03f0*/  VIADD R8, R20, 0xfffff400 ;  /* 0xfffff40014087836 */ /* 0x000fd80000000000 */
.L_x_13:
[----:B------:R-:W0:Y:S01]  /*0400*/  LDC.64 R4, c[0x0][0x380] ;  /* 0x0000e000ff047b82 */ /* 0x000e220000000a00 */
[C---:B------:R-:W-:Y:S02]  /*0410*/  VIADD R7, R11.reuse, 0x400 ;  /* 0x000004000b077836 */ /* 0x040fe40000000000 */
[C---:B------:R-:W-:Y:S02]  /*0420*/  VIADD R3, R11.reuse, 0x800 ;  /* 0x000008000b037836 */ /* 0x040fe40000000000 */
[----:B0-----:R-:W-:-:S05]  /*0430*/  IMAD.WIDE R22, R11, 0x4, R4 ;  /* 0x000000040b167825 */ /* 0x001fca00078e0204 */
[----:B------:R-:W2:Y:S01]  /*0440*/  LDG.E.CONSTANT R13, desc[UR6][R22.64] ;  /* 0x00000006160d7981 */ /* 0x000ea2000c1e9900 */
[----:B------:R-:W-:-:S03]  /*0450*/  IMAD.WIDE R6, R7, 0x4, R4 ;  /* 0x0000000407067825 */ /* 0x000fc600078e0204 */
[----:B------:R-:W2:Y:S04]  /*0460*/  LDG.E.CONSTANT R10, desc[UR6][R22.64+0x400] ;  /* 0x00040006160a7981 */ /* 0x000ea8000c1e9900 */
[----:B------:R-:W3:Y:S04]  /*0470*/  LDG.E.CONSTANT R12, desc[UR6][R22.64+0x800] ;  /* 0x00080006160c7981 */ /* 0x000ee8000c1e9900 */
[----:B------:R-:W3:Y:S01]  /*0480*/  LDG.E.CONSTANT R19, desc[UR6][R22.64+0xc00] ;  /* 0x000c000616137981 */ /* 0x000ee2000c1e9900 */
[----:B------:R-:W-:-:S03]  /*0490*/  IMAD.WIDE R2, R3, 0x4, R4 ;  /* 0x0000000403027825 */ /* 0x000fc600078e0204 */
[----:B------:R-:W4:Y:S04]  /*04a0*/  LDG.E.CONSTANT R16, desc[UR6][R6.64] ;  /* 0x0000000606107981 */ /* 0x000f28000c1e9900 */
[----:B------:R-:W4:Y:S01]  /*04b0*/  LDG.E.CONSTANT R15, desc[UR6][R6.64+0x400] ;  /* 0x00040006060f7981 */ /* 0x000f22000c1e9900 */
[----:B------:R-:W-:-:S03]  /*04c0*/  VIADD R25, R11, 0xc00 ;  /* 0x00000c000b197836 */ /* 0x000fc60000000000 */
[----:B------:R-:W4:Y:S04]  /*04d0*/  LDG.E.CONSTANT R14, desc[UR6][R6.64+0x800] ;  /* 0x00080006060e7981 */ /* 0x000f28000c1e9900 */
[----:B------:R-:W4:Y:S01]  /*04e0*/  LDG.E.CONSTANT R21, desc[UR6][R6.64+0xc00] ;  /* 0x000c000606157981 */ /* 0x000f22000c1e9900 */
[----:B------:R-:W-:-:S03]  /*04f0*/  IMAD.WIDE R4, R25, 0x4, R4 ;  /* 0x0000000419047825 */ /* 0x000fc600078e0204 */
[----:B------:R-:W4:Y:S04]  /*0500*/  LDG.E.CONSTANT R18, desc[UR6][R2.64] ;  /* 0x0000000602127981 */ /* 0x000f28000c1e9900 */
[----:B------:R-:W4:Y:S04]  /*0510*/  LDG.E.CONSTANT R17, desc[UR6][R2.64+0x400] ;  /* 0x0004000602117981 */ /* 0x000f28000c1e9900 */
[----:B------:R-:W4:Y:S04]  /*0520*/  LDG.E.CONSTANT R23, desc[UR6][R2.64+0x800] ;  /* 0x0008000602177981 */ /* 0x000f28000c1e9900 */
[----:B------:R-:W4:Y:S04]  /*0530*/  LDG.E.CONSTANT R24, desc[UR6][R2.64+0xc00] ;  /* 0x000c000602187981 */ /* 0x000f28000c1e9900 */
[----:B------:R-:W4:Y:S04]  /*0540*/  LDG.E.CONSTANT R25, desc[UR6][R4.64] ;  /* 0x0000000604197981 */ /* 0x000f28000c1e9900 */
[----:B------:R-:W4:Y:S04]  /*0550*/  LDG.E.CONSTANT R26, desc[UR6][R4.64+0x400] ;  /* 0x00040006041a7981 */ /* 0x000f28000c1e9900 */
[----:B------:R-:W4:Y:S04]  /*0560*/  LDG.E.CONSTANT R22, desc[UR6][R4.64+0x800] ;  /* 0x0008000604167981 */ /* 0x000f28000c1e9900 */
[----:B------:R-:W4:Y:S01]  /*0570*/  LDG.E.CONSTANT R27, desc[UR6][R4.64+0xc00] ;  /* 0x000c0006041b7981 */ /* 0x000f22000c1e9900 */
[----:B------:R-:W-:-:S05]  /*0580*/  VIADD R11, R11, 0x1000 ;  /* 0x000010000b0b7836 */ /* 0x000fca0000000000 */
[----:B------:R-:W-:Y:S02]  /*0590*/  ISETP.GE.AND P1, PT, R11, R8, PT ;  /* 0x000000080b00720c */ /* 0x000fe40003f26270 */
[----:B--2--5:R-:W-:-:S04]  /*05a0*/  IADD3 R10, PT, PT, R10, R13, R0 ;  /* 0x0000000d0a0a7210 */ /* 0x024fc80007ffe000 */
[----:B---3--:R-:W-:-:S04]  /*05b0*/  IADD3 R10, PT, PT, R19, R12, R10 ;  /* 0x0000000c130a7210 */ /* 0x008fc80007ffe00a */
[----:B----4-:R-:W-:-:S04]  /*05c0*/  IADD3 R10, PT, PT, R15, R16, R10 ;  /* 0x000000100f0a7210 */ /* 0x010fc80007ffe00a */
[----:B------:R-:W-:-:S04]  /*05d0*/  IADD3 R10, PT, PT, R21, R14, R10 ;  /* 0x0000000e150a7210 */ /* 0x000fc80007ffe00a */
[----:B------:R-:W-:-:S04]  /*05e0*/  IADD3 R10, PT, PT, R17, R18, R10 ;  /* 0x00000012110a7210 */ /* 0x000fc80007ffe00a */
[----:B------:R-:W-:-:S04]  /*05f0*/  IADD3 R10, PT, PT, R24, R23, R10 ;  /* 0x00000017180a7210 */ /* 0x000fc80007ffe00a */
[----:B------:R-:W-:-:S04]  /*0600*/  IADD3 R25, PT, PT, R26, R25, R10 ;  /* 0x000000191a197210 */ /* 0x000fc80007ffe00a */
[----:B------:R-:W-:Y:S01]  /*0610*/  IADD3 R0, PT, PT, R27, R22, R25 ;  /* 0x000000161b007210 */ /* 0x000fe20007ffe019 */
[----:B------:R-:W-:Y:S06]  /*0620*/  @!P1 BRA `(.L_x_13) ;  /* 0xfffffffc00749947 */ /* 0x000fec000383ffff */
.L_x_12:
[----:B------:R-:W-:Y:S05]  /*0630*/  BSYNC.RECONVERGENT B2 ;  /* 0x0000000000027941 */ /* 0x000fea0003800200 */
.L_x_11:
[----:B------:R-:W-:Y:S01]  /*0640*/  IMAD.IADD R2, R20, 0x1, -R11 ;  /* 0x0000000114027824 */ /* 0x000fe200078e0a0b */
[----:B------:R-:W-:Y:S04]  /*0650*/  BSSY.RECONVERGENT B2, `(.L_x_14) ;  /* 0x0000015000027945 */ /* 0x000fe80003800200 */
[----:B------:R-:W-:-:S13]  /*0660*/  ISETP.GT.AND P1, PT, R2, 0x400, PT ;  /* 0x000004000200780c */ /* 0x000fda0003f24270 */
[----:B------:R-:W-:Y:S05]  /*0670*/  @!P1 BRA `(.L_x_15) ;  /* 0x0000000000489947 */ /* 0x000fea0003800000 */
[----:B------:R-:W0:Y:S01]  /*0680*/  LDC.64 R4, c[0x0][0x380] ;  /* 0x0000e000ff047b82 */ /* 0x000e220000000a00 */
[C---:B------:R-:W-:Y:S02]  /*0690*/  VIADD R13, R11.reuse, 0x400 ;  /* 0x000004000b0d7836 */ /* 0x040fe40000000000 */
[----:B0-----:R-:W-:-:S05]  /*06a0*/  IMAD.WIDE R2, R11, 0x4, R4 ;  /* 0x000000040b027825 */ /* 0x001fca00078e0204 */
[----:B------:R-:W2:Y:S01]  /*06b0*/  LDG.E.CONSTANT R7, desc[UR6][R2.64] ;  /* 0x0000000602077981 */ /* 0x000ea2000c1e9900 */
[----:B------:R-:W-:-:S03]  /*06c0*/  IMAD.WIDE R4, R13, 0x4, R4 ;  /* 0x000000040d047825 */ /* 0x000fc600078e0204 */
[----:B------:R-:W2:Y:S04]  /*06d0*/  LDG.E.CONSTANT R6, desc[UR6][R2.64+0x400] ;  /* 0x0004000602067981 */ /* 0x000ea8000c1e9900 */
[----:B------:R-:W3:Y:S04]  /*06e0*/  LDG.E.CONSTANT R13, desc[UR6][R2.64+0x800] ;  /* 0x00080006020d7981 */ /* 0x000ee8000c1e9900 */
[----:B------:R-:W3:Y:S04]  /*06f0*/  LDG.E.CONSTANT R8, desc[UR6][R2.64+0xc00] ;  /* 0x000c000602087981 */ /* 0x000ee8000c1e9900 */
[----:B------:R-:W4:Y:S04]  /*0700*/  LDG.E.CONSTANT R15, desc[UR6][R4.64] ;  /* 0x00000006040f7981 */ /* 0x000f28000c1e9900 */
[----:B------:R-:W4:Y:S04]  /*0710*/  LDG.E.CONSTANT R10, desc[UR6][R4.64+0x400] ;  /* 0x00040006040a7981 */ /* 0x000f28000c1e9900 */
[----:B------:R-:W4:Y:S04]  /*0720*/  LDG.E.CONSTANT R17, desc[UR6][R4.64+0x800] ;  /* 0x0008000604117981 */ /* 0x000f28000c1e9900 */
[----:B------:R-:W4:Y:S01]  /*0730*/  LDG.E.CONSTANT R12, desc[UR6][R4.64+0xc00] ;  /* 0x000c0006040c7981 */ /* 0x000f22000c1e9900 */
[----:B------:R-:W-:Y:S01]  /*0740*/  PLOP3.LUT P0, PT, PT, PT, PT, 0x8, 0x80 ;  /* 0x000000000080781c */ /* 0x000fe20003f0e170 */
[----:B------:R-:W-:Y:S01]  /*0750*/  VIADD R11, R11, 0x800 ;  /* 0x000008000b0b7836 */ /* 0x000fe20000000000 */
[----:B--2--5:R-:W-:-:S04]  /*0760*/  IADD3 R6, PT, PT, R6, R7, R0 ;  /* 0x0000000706067210 */ /* 0x024fc80007ffe000 */
[----:B---3--:R-:W-:-:S04]  /*0770*/  IADD3 R6, PT, PT, R8, R13, R6 ;  /* 0x0000000d08067210 */ /* 0x008fc80007ffe006 */
[----:B----4-:R-:W-:-:S04]  /*0780*/  IADD3 R6, PT, PT, R10, R15, R6 ;  /* 0x0000000f0a067210 */ /* 0x010fc80007ffe006 */
[----:B------:R-:W-:-:S07]  /*0790*/  IADD3 R0, PT, PT, R12, R17, R6 ;  /* 0x000000110c007210 */ /* 0x000fce0007ffe006 */
.L_x_15:
[----:B------:R-:W-:Y:S05]  /*07a0*/  BSYNC.RECONVERGENT B2 ;  /* 0x0000000000027941 */ /* 0x000fea0003800200 */
.L_x_14:
[----:B------:R-:W-:-:S13]  /*07b0*/  ISETP.LT.OR P0, PT, R11, R20, P0 ;  /* 0x000000140b00720c */ /* 0x000fda0000701670 */
[----:B------:R-:W-:Y:S05]  /*07c0*/  @!P0 BRA `(.L_x_7) ;  /* 0x0000000000208947 */ /* 0x000fea0003800000 */
[----:B------:R-:W0:Y:S02]  /*07d0*/  LDC.64 R2, c[0x0][0x380] ;  /* 0x0000e000ff027b82 */ /* 0x000e240000000a00 */
[----:B0-----:R-:W-:-:S05]  /*07e0*/  IMAD.WIDE R2, R11, 0x4, R2 ;  /* 0x000000040b027825 */ /* 0x001fca00078e0202 */
[----:B------:R-:W2:Y:S04]  /*07f0*/  LDG.E.CONSTANT R5, desc[UR6][R2.64] ;  /* 0x0000000602057981 */ /* 0x000ea8000c1e9900 */
[----:B------:R-:W2:Y:S04]  /*0800*/  LDG.E.CONSTANT R4, desc[UR6][R2.64+0x400] ;  /* 0x0004000602047981 */ /* 0x000ea8000c1e9900 */
[----:B------:R-:W3:Y:S04]  /*0810*/  LDG.E.CONSTANT R7, desc[UR6][R2.64+0x800] ;  /* 0x0008000602077981 */ /* 0x000ee8000c1e9900 */
[----:B------:R-:W3:Y:S01]  /*0820*/  LDG.E.CONSTANT R6, desc[UR6][R2.64+0xc00] ;  /* 0x000c000602067981 */ /* 0x000ee2000c1e9900 */
[----:B--2--5:R-:W-:-:S04]  /*0830*/  IADD3 R0, PT, PT, R4, R5, R0 ;  /* 0x0000000504007210 */ /* 0x024fc80007ffe000 */
[----:B---3--:R-:W-:-:S07]  /*0840*/  IADD3 R0, PT, PT, R6, R7, R0 ;  /* 0x0000000706007210 */ /* 0x008fce0007ffe000 */
.L_x_7:
[----:B------:R-:W-:Y:S05]  /*0850*/  BSYNC.RECONVERGENT B1 ;  /* 0x0000000000017941 */ /* 0x000fea0003800200 */
.L_x_6:
[----:B------:R-:W-:-:S13]  /*0860*/  ISETP.GE.AND P0, PT, R20, 0x100, PT ;  /* 0x000001001400780c */ /* 0x000fda0003f06270 */
[----:B------:R-:W-:Y:S05]  /*0870*/  @!P0 BRA `(.L_x_16) ;  /* 0x0000000000ac8947 */ /* 0x000fea0003800000 */
[----:B------:R-:W1:Y:S01]  /*0880*/  S2R R6, SR_LANEID ;  /* 0x0000000000067919 */ /* 0x000e620000000000 */
[----:B0----5:R-:W0:Y:S01]  /*0890*/  SHFL.DOWN PT, R2, R0, 0x1, 0x1f ;  /* 0x08201f0000027f89 */ /* 0x021e2200000e0000 */
[C---:B-1----:R-:W-:Y:S02]  /*08a0*/  ISETP.GT.AND P0, PT, R6.reuse, 0x1e, PT ;  /* 0x0000001e0600780c */ /* 0x042fe40003f04270 */
[----:B------:R-:W-:Y:S02]  /*08b0*/  ISETP.NE.AND P1, PT, R6, RZ, PT ;  /* 0x000000ff0600720c */ /* 0x000fe40003f25270 */
[----:B0-----:R-:W-:Y:S02]  /*08c0*/  SEL R3, R2, RZ, !P0 ;  /* 0x000000ff02037207 */ /* 0x001fe40004000000 */
[----:B------:R-:W-:-:S03]  /*08d0*/  ISETP.GT.AND P0, PT, R6, 0x1d, PT ;  /* 0x0000001d0600780c */ /* 0x000fc60003f04270 */
[----:B------:R-:W-:-:S05]  /*08e0*/  IMAD.IADD R3, R3, 0x1, R0 ;  /* 0x0000000103037824 */ /* 0x000fca00078e0200 */
[----:B------:R-:W0:Y:S01]  /*08f0*/  SHFL.DOWN PT, R2, R3, 0x2, 0x1f ;  /* 0x08401f0003027f89 */ /* 0x000e2200000e0000 */
[----:B------:R-:W1:Y:S01]  /*0900*/  @!P1 S2R R7, SR_CgaCtaId ;  /* 0x0000000000079919 */ /* 0x000e620000008800 */
[----:B0-----:R-:W-:Y:S02]  /*0910*/  SEL R2, R2, RZ, !P0 ;  /* 0x000000ff02027207 */ /* 0x001fe40004000000 */
[----:B------:R-:W-:-:S03]  /*0920*/  ISETP.GT.AND P0, PT, R6, 0x1b, PT ;  /* 0x0000001b0600780c */ /* 0x000fc60003f04270 */
[----:B------:R-:W-:-:S05]  /*0930*/  IMAD.IADD R2, R3, 0x1, R2 ;  /* 0x0000000103027824 */ /* 0x000fca00078e0202 */
[----:B------:R-:W0:Y:S02]  /*0940*/  SHFL.DOWN PT, R4, R2, 0x4, 0x1f ;  /* 0x08801f0002047f89 */ /* 0x000e2400000e0000 */
[----:B0-----:R-:W-:Y:S02]  /*0950*/  SEL R5, R4, RZ, !P0 ;  /* 0x000000ff04057207 */ /* 0x001fe40004000000 */
[----:B------:R-:W-:Y:S02]  /*0960*/  ISETP.GT.AND P0, PT, R6, 0x17, PT ;  /* 0x000000170600780c */ /* 0x000fe40003f04270 */
[----:B------:R-:W-:Y:S01]  /*0970*/  @!P1 MOV R4, 0x400 ;  /* 0x0000040000049802 */ /* 0x000fe20000000f00 */
[----:B------:R-:W-:Y:S01]  /*0980*/  IMAD.IADD R5, R2, 0x1, R5 ;  /* 0x0000000102057824 */ /* 0x000fe200078e0205 */
[----:B------:R-:W-:Y:S02]  /*0990*/  @!P1 SHF.R.U32.HI R2, RZ, 0x3, R9 ;  /* 0x00000003ff029819 */ /* 0x000fe40000011609 */
[----:B-1----:R-:W-:-:S02]  /*09a0*/  @!P1 LEA R7, R7, R4, 0x18 ;  /* 0x0000000407079211 */ /* 0x002fc400078ec0ff */
[----:B------:R-:W0:Y:S01]  /*09b0*/  SHFL.DOWN PT, R0, R5, 0x8, 0x1f ;  /* 0x09001f0005007f89 */ /* 0x000e2200000e0000 */
[----:B------:R-:W-:-:S05]  /*09c0*/  @!P1 LOP3.LUT R2, R2, 0x7c, RZ, 0xc0, !PT ;  /* 0x0000007c02029812 */ /* 0x000fca00078ec0ff */
[----:B------:R-:W-:Y:S01]  /*09d0*/  @!P1 IMAD.IADD R2, R2, 0x1, R7 ;  /* 0x0000000102029824 */ /* 0x000fe200078e0207 */
[----:B0-----:R-:W-:Y:S02]  /*09e0*/  SEL R0, R0, RZ, !P0 ;  /* 0x000000ff00007207 */ /* 0x001fe40004000000 */
[----:B------:R-:W-:-:S03]  /*09f0*/  ISETP.GT.AND P0, PT, R6, 0xf, PT ;  /* 0x0000000f0600780c */ /* 0x000fc60003f04270 */
[----:B------:R-:W-:-:S05]  /*0a00*/  IMAD.IADD R0, R5, 0x1, R0 ;  /* 0x0000000105007824 */ /* 0x000fca00078e0200 */
[----:B------:R-:W0:Y:S02]  /*0a10*/  SHFL.DOWN PT, R3, R0, 0x10, 0x1f ;  /* 0x0a001f0000037f89 */ /* 0x000e2400000e0000 */
[----:B0-----:R-:W-:Y:S02]  /*0a20*/  SEL R3, R3, RZ, !P0 ;  /* 0x000000ff03037207 */ /* 0x001fe40004000000 */
[----:B------:R-:W-:-:S03]  /*0a30*/  ISETP.NE.AND P0, PT, R9, RZ, PT ;  /* 0x000000ff0900720c */ /* 0x000fc60003f05270 */
[----:B------:R-:W-:-:S05]  /*0a40*/  IMAD.IADD R3, R0, 0x1, R3 ;  /* 0x0000000100037824 */ /* 0x000fca00078e0203 */
[----:B------:R0:W-:Y:S01]  /*0a50*/  @!P1 STS [R2+0x8], R3 ;  /* 0x0000080302009388 */ /* 0x0001e20000000800 */
[----:B------:R-:W-:Y:S06]  /*0a60*/  BAR.SYNC.DEFER_BLOCKING 0x0 ;  /* 0x0000000000007b1d */ /* 0x000fec0000010000 */
[----:B------:R-:W-:Y:S05]  /*0a70*/  @P0 BRA `(.L_x_17) ;  /* 0x0000002c00ac0947 */ /* 0x000fea0003800000 */
[----:B------:R-:W1:Y:S01]  /*0a80*/  S2UR UR5, SR_CgaCtaId ;  /* 0x00000000000579c3 */ /* 0x000e620000008800 */
[----:B------:R-:W-:Y:S02]  /*0a90*/  UMOV UR4, 0x400 ;  /* 0x0000040000047882 */ /* 0x000fe40000000000 */
[----:B-1----:R-:W-:-:S09]  /*0aa0*/  ULEA UR4, UR5, UR4, 0x18 ;  /* 0x0000000405047291 */ /* 0x002fd2000f8ec0ff */
[----:B------:R-:W-:Y:S04]  /*0ab0*/  LDS R0, [UR4+0xc] ;  /* 0x00000c04ff007984 */ /* 0x000fe80008000800 */
[----:B------:R-:W1:Y:S04]  /*0ac0*/  LDS.128 R4, [UR4+0x10] ;  /* 0x00001004ff047984 */ /* 0x000e680008000c00 */
[----:B------:R-:W2:Y:S01]  /*0ad0*/  LDS.64 R8, [UR4+0x20] ;  /* 0x00002004ff087984 */ /* 0x000ea20008000a00 */
[----:B-1----:R-:W-:-:S04]  /*0ae0*/  IADD3 R0, PT, PT, R4, R0, R3 ;  /* 0x0000000004007210 */ /* 0x002fc80007ffe003 */
[----:B------:R-:W-:-:S04]  /*0af0*/  IADD3 R0, PT, PT, R6, R0, R5 ;  /* 0x0000000006007210 */ /* 0x000fc80007ffe005 */
[----:B--2---:R-:W-:-:S05]  /*0b00*/  IADD3 R0, PT, PT, R8, R0, R7 ;  /* 0x0000000008007210 */ /* 0x004fca0007ffe007 */
[----:B0-----:R-:W-:Y:S01]  /*0b10*/  IMAD.IADD R3, R0, 0x1, R9 ;  /* 0x0000000100037824 */ /* 0x001fe200078e0209 */
[----:B------:R-:W-:Y:S06]  /*0b20*/  BRA `(.L_x_17) ;  /* 0x0000002c00807947 */ /* 0x000fec0003800000 */
.L_x_16:
[----:B0-----:R-:W-:Y:S01]  /*0b30*/  LOP3.LUT R2, R9, 0x3e0, RZ, 0xc0, !PT ;  /* 0x000003e009027812 */ /* 0x001fe200078ec0ff */
[----:B------:R-:W0:Y:S03]  /*0b40*/  S2R R8, SR_LANEID ;  /* 0x0000000000087919 */ /* 0x000e260000000000 */
[----:B------:R-:W-:Y:S01]  /*0b50*/  LOP3.LUT R5, RZ, R2, RZ, 0x33, !PT ;  /* 0x00000002ff057212 */ /* 0x000fe200078e33ff */
[----:B------:R-:W-:-:S04]  /*0b60*/  VIADD R3, R2, 0x20 ;  /* 0x0000002002037836 */ /* 0x000fc80000000000 */
[----:B------:R-:W-:Y:S01]  /*0b70*/  IMAD.IADD R5, R5, 0x1, R20 ;  /* 0x0000000105057824 */ /* 0x000fe200078e0214 */
[----:B------:R-:W-:-:S04]  /*0b80*/  ISETP.GT.AND P0, PT, R3, R20, PT ;  /* 0x000000140300720c */ /* 0x000fc80003f04270 */
[----:B------:R-:W-:-:S05]  /*0b90*/  SEL R5, R5, 0x1f, P0 ;  /* 0x0000001f05057807 */ /* 0x000fca0000000000 */
[----:B-----5:R-:W1:Y:S01]  /*0ba0*/  SHFL.DOWN PT, R2, R0, 0x1, R5 ;  /* 0x0820000000027989 */ /* 0x020e6200000e0005 */
[CC--:B0-----:R-:W-:Y:S01]  /*0bb0*/  ISETP.GE.AND P0, PT, R8.reuse, R5.reuse, PT ;  /* 0x000000050800720c */ /* 0x0c1fe20003f06270 */
[C---:B------:R-:W-:Y:S01]  /*0bc0*/  VIADD R4, R8.reuse, 0x2 ;  /* 0x0000000208047836 */ /* 0x040fe20000000000 */
[C---:B------:R-:W-:Y:S01]  /*0bd0*/  ISETP.NE.AND P1, PT, R8.reuse, RZ, PT ;  /* 0x000000ff0800720c */ /* 0x040fe20003f25270 */
[----:B------:R-:W-:Y:S01]  /*0be0*/  VIADD R6, R8, 0x4 ;  /* 0x0000000408067836 */ /* 0x000fe20000000000 */
[----:B-1----:R-:W-:Y:S02]  /*0bf0*/  SEL R3, R2, RZ, !P0 ;  /* 0x000000ff02037207 */ /* 0x002fe40004000000 */
[----:B------:R-:W-:-:S03]  /*0c00*/  ISETP.GT.AND P0, PT, R4, R5, PT ;  /* 0x000000050400720c */ /* 0x000fc60003f04270 */
[----:B------:R-:W-:-:S06]  /*0c10*/  IMAD.IADD R2, R3, 0x1, R0 ;  /* 0x0000000103027824 */ /* 0x000fcc00078e0200 */
[----:B------:R-:W0:Y:S01]  /*0c20*/  @!P1 S2R R10, SR_CgaCtaId ;  /* 0x00000000000a9919 */ /* 0x000e220000008800 */
[----:B------:R-:W-:Y:S01]  /*0c30*/  @!P1 MOV R7, 0x400 ;  /* 0x0000040000079802 */ /* 0x000fe20000000f00 */
[----:B------:R-:W1:Y:S02]  /*0c40*/  SHFL.DOWN PT, R3, R2, 0x2, R5 ;  /* 0x0840000002037989 */ /* 0x000e6400000e0005 */
[----:B-1----:R-:W-:Y:S02]  /*0c50*/  SEL R3, R3, RZ, !P0 ;  /* 0x000000ff03037207 */ /* 0x002fe40004000000 */
[----:B------:R-:W-:Y:S02]  /*0c60*/  ISETP.GT.AND P0, PT, R6, R5, PT ;  /* 0x000000050600720c */ /* 0x000fe40003f04270 */
[----:B------:R-:W-:Y:S01]  /*0c70*/  @!P1 SHF.R.U32.HI R6, RZ, 0x3, R9 ;  /* 0x00000003ff069819 */ /* 0x000fe20000011609 */
[----:B------:R-:W-:Y:S01]  /*0c80*/  IMAD.IADD R4, R2, 0x1, R3 ;  /* 0x0000000102047824 */ /* 0x000fe200078e0203 */
[----:B0-----:R-:W-:Y:S01]  /*0c90*/  @!P1 LEA R7, R10, R7, 0x18 ;  /* 0x000000070a079211 */ /* 0x001fe200078ec0ff */
[----:B------:R-:W-:Y:S01]  /*0ca0*/  VIADD R2, R8, 0x8 ;  /* 0x0000000808027836 */ /* 0x000fe20000000000 */
[----:B------:R-:W-:-:S02]  /*0cb0*/  @!P1 LOP3.LUT R6, R6, 0x7c, RZ, 0xc0, !PT ;  /* 0x0000007c06069812 */ /* 0x000fc400078ec0ff */
[----:B------:R-:W0:Y:S03]  /*0cc0*/  SHFL.DOWN PT, R3, R4, 0x4, R5 ;  /* 0x0880000004037989 */ /* 0x000e2600000e0005 */
[----:B------:R-:W-:Y:S01]  /*0cd0*/  @!P1 IMAD.IADD R6, R6, 0x1, R7 ;  /* 0x0000000106069824 */ /* 0x000fe200078e0207 */
[----:B0-----:R-:W-:Y:S02]  /*0ce0*/  SEL R3, R3, RZ, !P0 ;  /* 0x000000ff03037207 */ /* 0x001fe40004000000 */
[----:B------:R-:W-:-:S03]  /*0cf0*/  ISETP.GT.AND P0, PT, R2, R5, PT ;  /* 0x000000050200720c */ /* 0x000fc60003f04270 */
[----:B------:R-:W-:Y:S02]  /*0d00*/  IMAD.IADD R0, R4, 0x1, R3 ;  /* 0x0000000104007824 */ /* 0x000fe400078e0203 */
[----:B------:R-:W-:-:S03]  /*0d10*/  VIADD R4, R8, 0x10 ;  /* 0x0000001008047836 */ /* 0x000fc60000000000 */
[----:B------:R-:W0:Y:S02]  /*0d20*/  SHFL.DOWN PT, R3, R0, 0x8, R5 ;  /* 0x0900000000037989 */ /* 0x000e2400000e0005 */
[----:B0-----:R-:W-:Y:S02]  /*0d30*/  SEL R3, R3, RZ, !P0 ;  /* 0x000000ff03037207 */ /* 0x001fe40004000000 */
[----:B------:R-:W-:-:S03]  /*0d40*/  ISETP.GT.AND P0, PT, R4, R5, PT ;  /* 0x000000050400720c */ /* 0x000fc60003f04270 */
[----:B------:R-:W-:-:S05]  /*0d50*/  IMAD.IADD R2, R0, 0x1, R3 ;  /* 0x0000000100027824 */ /* 0x000fca00078e0203 */
[----:B------:R-:W0:Y:S02]  /*0d60*/  SHFL.DOWN PT, R3, R2, 0x10, R5 ;  /* 0x0a00000002037989 */ /* 0x000e2400000e0005 */
[----:B0-----:R-:W-:Y:S02]  /*0d70*/  SEL R3, R3, RZ, !P0 ;  /* 0x000000ff03037207 */ /* 0x001fe40004000000 */
[----:B------:R-:W-:-:S03]  /*0d80*/  ISETP.NE.AND P0, PT, R9, RZ, PT ;  /* 0x000000ff0900720c */ /* 0x000fc60003f05270 */
[----:B------:R-:W-:-:S05]  /*0d90*/  IMAD.IADD R3, R2, 0x1, R3 ;  /* 0x0000000102037824 */ /* 0x000fca00078e0203 */
[----:B------:R4:W-:Y:S01]  /*0da0*/  @!P1 STS [R6+0x8], R3 ;  /* 0x0000080306009388 */ /* 0x0009e20000000800 */
[----:B------:R-:W-:Y:S06]  /*0db0*/  BAR.SYNC.DEFER_BLOCKING 0x0 ;  /* 0x0000000000007b1d */ /* 0x000fec0000010000 */
[----:B------:R-:W-:Y:S05]  /*0dc0*/  @P0 BRA `(.L_x_17) ;  /* 0x0000002800d80947 */ /* 0x000fea0003800000 */
[----:B------:R-:W0:Y:S01]  /*0dd0*/  S2UR UR5, SR_CgaCtaId ;  /* 0x00000000000579c3 */ /* 0x000e220000008800 */
[----:B------:R-:W-:Y:S01]  /*0de0*/  UMOV UR4, 0x400 ;  /* 0x0000040000047882 */ /* 0x000fe20000000000 */
[C---:B------:R-:W-:Y:S02]  /*0df0*/  ISETP.GT.AND P2, PT, R20.reuse, 0x40, PT ;  /* 0x000000401400780c */ /* 0x040fe40003f44270 */
[C---:B------:R-:W-:Y:S02]  /*0e00*/  ISETP.GT.AND P1, PT, R20.reuse, 0x20, PT ;  /* 0x000000201400780c */ /* 0x040fe40003f24270 */
[----:B------:R-:W-:Y:S01]  /*0e10*/  ISETP.GT.AND P3, PT, R20, 0x80, PT ;  /* 0x000000801400780c */ /* 0x000fe20003f64270 */
[----:B0-----:R-:W-:-:S09]  /*0e20*/  ULEA UR4, UR5, UR4, 0x18 ;  /* 0x0000000405047291 */ /* 0x001fd2000f8ec0ff */
[----:B----4-:R-:W0:Y:S04]  /*0e30*/  LDS.128 R4, [UR4+0x10] ;  /* 0x00001004ff047984 */ /* 0x010e280008000c00 */
[----:B------:R-:W1:Y:S04]  /*0e40*/  LDS R0, [UR4+0xc] ;  /* 0x00000c04ff007984 */ /* 0x000e680008000800 */
[----:B------:R-:W2:Y:S01]  /*0e50*/  LDS.64 R8, [UR4+0x20] ;  /* 0x00002004ff087984 */ /* 0x000ea20008000a00 */
[----:B0-----:R-:W-:Y:S02]  /*0e60*/  SEL R4, R4, RZ, P2 ;  /* 0x000000ff04047207 */ /* 0x001fe40001000000 */
[----:B------:R-:W-:-:S02]  /*0e70*/  ISETP.GT.AND P2, PT, R20, 0x60, PT ;  /* 0x000000601400780c */ /* 0x000fc40003f44270 */
[----:B-1----:R-:W-:Y:S02]  /*0e80*/  SEL R0, R0, RZ, P1 ;  /* 0x000000ff00007207 */ /* 0x002fe40000800000 */
[----:B------:R-:W-:Y:S02]  /*0e90*/  SEL R5, R5, RZ, P2 ;  /* 0x000000ff05057207 */ /* 0x000fe40001000000 */
[----:B------:R-:W-:Y:S02]  /*0ea0*/  IADD3 R0, PT, PT, R4, R0, R3 ;  /* 0x0000000004007210 */ /* 0x000fe40007ffe003 */
[----:B------:R-:W-:Y:S02]  /*0eb0*/  ISETP.GT.AND P1, PT, R20, 0xa0, PT ;  /* 0x000000a01400780c */ /* 0x000fe40003f24270 */
[----:B------:R-:W-:Y:S02]  /*0ec0*/  SEL R6, R6, RZ, P3 ;  /* 0x000000ff06067207 */ /* 0x000fe40001800000 */
[----:B------:R-:W-:-:S02]  /*0ed0*/  ISETP.GT.AND P2, PT, R20, 0xc0, PT ;  /* 0x000000c01400780c */ /* 0x000fc40003f44270 */
[----:B------:R-:W-:Y:S02]  /*0ee0*/  ISETP.GT.AND P3, PT, R20, 0xe0, PT ;  /* 0x000000e01400780c */ /* 0x000fe40003f64270 */
[----:B------:R-:W-:Y:S02]  /*0ef0*/  SEL R7, R7, RZ, P1 ;  /* 0x000000ff07077207 */ /* 0x000fe40000800000 */
[----:B------:R-:W-:Y:S02]  /*0f00*/  IADD3 R0, PT, PT, R6, R0, R5 ;  /* 0x0000000006007210 */ /* 0x000fe40007ffe005 */
[----:B--2---:R-:W-:Y:S02]  /*0f10*/  SEL R8, R8, RZ, P2 ;  /* 0x000000ff08087207 */ /* 0x004fe40001000000 */
[----:B------:R-:W-:Y:S02]  /*0f20*/  SEL R9, R9, RZ, P3 ;  /* 0x000000ff09097207 */ /* 0x000fe40001800000 */
[----:B------:R-:W-:-:S05]  /*0f30*/  IADD3 R0, PT, PT, R8, R0, R7 ;  /* 0x0000000008007210 */ /* 0x000fca0007ffe007 */
[----:B------:R-:W-:Y:S01]  /*0f40*/  IMAD.IADD R3, R0, 0x1, R9 ;  /* 0x0000000100037824 */ /* 0x000fe200078e0209 */
[----:B------:R-:W-:Y:S06]  /*0f50*/  BRA `(.L_x_17) ;  /* 0x0000002800747947 */ /* 0x000fec0003800000 */
.L_x_3:
[----:B------:R-:W0:Y:S01]  /*0f60*/  S2R R0, SR_TID.X ;  /* 0x0000000000007919 */ /* 0x000e220000002100 */
[----:B------:R-:W1:Y:S01]  /*0f70*/  LDC.64 R2, c[0x0][0x380] ;  /* 0x0000e000ff027b82 */ /* 0x000e620000000a00 */
[----:B0-----:R-:W-:-:S04]  /*0f80*/  IMAD.SHL.U32 R5, R0, 0x4, RZ ;  /* 0x0000000400057824 */ /* 0x001fc800078e00ff */
[----:B-1----:R-:W-:-:S05]  /*0f90*/  IMAD.WIDE.U32 R2, R5, 0x4, R2 ;  /* 0x0000000405027825 */ /* 0x002fca00078e0002 */
[----:B------:R-:W2:Y:S04]  /*0fa0*/  LDG.E.128.CONSTANT R4, desc[UR6][R2.64] ;  /* 0x0000000602047981 */ /* 0x000ea8000c1e9d00 */
[----:B------:R-:W3:Y:S04]  /*0fb0*/  LDG.E.128.CONSTANT R8, desc[UR6][R2.64+0x1000] ;  /* 0x0010000602087981 */ /* 0x000ee8000c1e9d00 */
[----:B------:R-:W4:Y:S04]  /*0fc0*/  LDG.E.128.CONSTANT R12, desc[UR6][R2.64+0x2000] ;  /* 0x00200006020c7981 */ /* 0x000f28000c1e9d00 */
[----:B------:R-:W5:Y:S01]  /*0fd0*/  LDG.E.128.CONSTANT R16, desc[UR6][R2.64+0x3000] ;  /* 0x0030000602107981 */ /* 0x000f62000c1e9d00 */
[----:B------:R-:W-:Y:S01]  /*0fe0*/  ISETP.GE.U32.AND P0, PT, R20, 0x2000, PT ;  /* 0x000020001400780c */ /* 0x000fe20003f06070 */
[----:B------:R-:W-:Y:S01]  /*0ff0*/  IMAD.MOV.U32 R23, RZ, RZ, 0x1000 ;  /* 0x00001000ff177424 */ /* 0x000fe200078e00ff */
[----:B--2---:R-:W-:-:S04]  /*1000*/  IADD3 R5, PT, PT, R6, R5, R4 ;  /* 0x0000000506057210 */ /* 0x004fc80007ffe004 */
[----:B---3--:R-:W-:-:S04]  /*1010*/  IADD3 R5, PT, PT, R8, R7, R5 ;  /* 0x0000000708057210 */ /* 0x008fc80007ffe005 */
[----:B------:R-:W-:-:S04]  /*1020*/  IADD3 R5, PT, PT, R10, R9, R5 ;  /* 0x000000090a057210 */ /* 0x000fc80007ffe005 */
[----:B----4-:R-:W-:-:S04]  /*1030*/  IADD3 R5, PT, PT, R12, R11, R5 ;  /* 0x0000000b0c057210 */ /* 0x010fc80007ffe005 */
[----:B------:R-:W-:-:S04]  /*1040*/  IADD3 R5, PT, PT, R14, R13, R5 ;  /* 0x0000000d0e057210 */ /* 0x000fc80007ffe005 */
[----:B-----5:R-:W-:-:S04]  /*1050*/  IADD3 R5, PT, PT, R16, R15, R5 ;  /* 0x0000000f10057210 */ /* 0x020fc80007ffe005 */
[----:B------:R-:W-:-:S05]  /*1060*/  IADD3 R5, PT, PT, R18, R17, R5 ;  /* 0x0000001112057210 */ /* 0x000fca0007ffe005 */
[----:B------:R-:W-:Y:S01]  /*1070*/  IMAD.IADD R21, R19, 0x1, R5 ;  /* 0x0000000113157824 */ /* 0x000fe200078e0205 */
[----:B------:R-:W-:Y:S06]  /*1080*/  @!P0 BRA `(.L_x_18) ;  /* 0x00000000005c8947 */ /* 0x000fec0003800000 */
[----:B------:R-:W0:Y:S01]  /*1090*/  LDC R24, c[0x0][0x390] ;  /* 0x0000e400ff187b82 */ /* 0x000e220000000800 */
[----:B------:R-:W-:Y:S02]  /*10a0*/  VIADD R22, R20, 0xfffff000 ;  /* 0xfffff00014167836 */ /* 0x000fe40000000000 */
[----:B------:R-:W-:-:S07]  /*10b0*/  IMAD.MOV.U32 R23, RZ, RZ, 0x1000 ;  /* 0x00001000ff177424 */ /* 0x000fce00078e00ff */
.L_x_20:
[----:B------:R-:W-:-:S05]  /*10c0*/  IMAD.WIDE R26, R23, 0x4, R2 ;  /* 0x00000004171a7825 */ /* 0x000fca00078e0202 */
[----:B------:R-:W2:Y:S04]  /*10d0*/  LDG.E.128.CONSTANT R12, desc[UR6][R26.64] ;  /* 0x000000061a0c7981 */ /* 0x000ea8000c1e9d00 */
[----:B------:R-:W3:Y:S04]  /*10e0*/  LDG.E.128.CONSTANT R16, desc[UR6][R26.64+0x1000] ;  /* 0x001000061a107981 */ /* 0x000ee8000c1e9d00 */
[----:B------:R-:W4:Y:S04]  /*10f0*/  LDG.E.128.CONSTANT R4, desc[UR6][R26.64+0x2000] ;  /* 0x002000061a047981 */ /* 0x000f28000c1e9d00 */
[----:B------:R-:W5:Y:S01]  /*1100*/  LDG.E.128.CONSTANT R8, desc[UR6][R26.64+0x3000] ;  /* 0x003000061a087981 */ /* 0x000f62000c1e9d00 */
[----:B0-----:R-:W-:Y:S01]  /*1110*/  IMAD.MOV.U32 R20, RZ, RZ, R24 ;  /* 0x000000ffff147224 */ /* 0x001fe200078e0018 */
[----:B--2---:R-:W-:-:S04]  /*1120*/  IADD3 R13, PT, PT, R13, R12, R21 ;  /* 0x0000000c0d0d7210 */ /* 0x004fc80007ffe015 */
[----:B------:R-:W-:-:S04]  /*1130*/  IADD3 R13, PT, PT, R15, R14, R13 ;  /* 0x0000000e0f0d7210 */ /* 0x000fc80007ffe00d */
[----:B---3--:R-:W-:-:S04]  /*1140*/  IADD3 R13, PT, PT, R17, R16, R13 ;  /* 0x00000010110d7210 */ /* 0x008fc80007ffe00d */
[----:B------:R-:W-:-:S04]  /*1150*/  IADD3 R13, PT, PT, R19, R18, R13 ;  /* 0x00000012130d7210 */ /* 0x000fc80007ffe00d */
[----:B----4-:R-:W-:Y:S01]  /*1160*/  IADD3 R13, PT, PT, R5, R4, R13 ;  /* 0x00000004050d7210 */ /* 0x010fe20007ffe00d */
[----:B------:R-:W-:-:S03]  /*1170*/  IMAD.IADD R4, R20, 0x1, -R23 ;  /* 0x0000000114047824 */ /* 0x000fc600078e0a17 */
[----:B------:R-:W-:Y:S02]  /*1180*/  IADD3 R13, PT, PT, R7, R6, R13 ;  /* 0x00000006070d7210 */ /* 0x000fe40007ffe00d */
[----:B------:R-:W-:Y:S02]  /*1190*/  ISETP.GE.AND P0, PT, R4, 0x1000, PT ;  /* 0x000010000400780c */ /* 0x000fe40003f06270 */
[----:B-----5:R-:W-:-:S04]  /*11a0*/  IADD3 R13, PT, PT, R9, R8, R13 ;  /* 0x00000008090d7210 */ /* 0x020fc80007ffe00d */
[----:B------:R-:W-:-:S07]  /*11b0*/  IADD3 R21, PT, PT, R11, R10, R13 ;  /* 0x0000000a0b157210 */ /* 0x000fce0007ffe00d */
[----:B------:R-:W-:Y:S05]  /*11c0*/  @!P0 BRA `(.L_x_19) ;  /* 0x0000000400fc8947 */ /* 0x000fea0003800000 */
[----:B------:R-:W-:-:S05]  /*11d0*/  VIADD R23, R23, 0x1000 ;  /* 0x0000100017177836 */ /* 0x000fca0000000000 */
[----:B------:R-:W-:-:S13]  /*11e0*/  ISETP.GT.AND P0, PT, R23, R22, PT ;  /* 0x000000161700720c */ /* 0x000fda0003f04270 */
[----:B------:R-:W-:Y:S05]  /*11f0*/  @!P0 BRA `(.L_x_20) ;  /* 0xfffffffc00b08947 */ /* 0x000fea000383ffff */
.L_x_18:
[----:B------:R-:W-:-:S13]  /*1200*/  ISETP.GE.AND P0, PT, R23, R20, PT ;  /* 0x000000141700720c */ /* 0x000fda0003f06270 */
[----:B------:R-:W-:Y:S05]  /*1210*/  @P0 BRA `(.L_x_19) ;  /* 0x0000000400e80947 */ /* 0x000fea0003800000 */
[----:B------:R-:W-:Y:S01]  /*1220*/  IMAD.IADD R9, R20, 0x1, -R23 ;  /* 0x0000000114097824 */ /* 0x000fe200078e0a17 */
[----:B------:R-:W-:Y:S04]  /*1230*/  BSSY.RECONVERGENT B1, `(.L_x_19) ;  /* 0x0000078000017945 */ /* 0x000fe80003800200 */
[----:B------:R-:W-:-:S13]  /*1240*/  ISETP.GE.AND P0, PT, R0, R9, PT ;  /* 0x000000090000720c */ /* 0x000fda0003f06270 */
[----:B------:R-:W-:Y:S05]  /*1250*/  @P0 BRA `(.L_x_21) ;  /* 0x0000000400d40947 */ /* 0x000fea0003800000 */
[----:B------:R-:W-:Y:S01]  /*1260*/  LOP3.LUT R2, RZ, R0, RZ, 0x33, !PT ;  /* 0x00000000ff027212 */ /* 0x000fe200078e33ff */
[----:B------:R-:W-:Y:S01]  /*1270*/  BSSY.RECONVERGENT B2, `(.L_x_22) ;  /* 0x0000015000027945 */ /* 0x000fe20003800200 */
[----:B------:R-:W-:Y:S02]  /*1280*/  IMAD.MOV.U32 R8, RZ, RZ, R0 ;  /* 0x000000ffff087224 */ /* 0x000fe400078e0000 */
[----:B------:R-:W-:-:S04]  /*1290*/  IADD3 R2, PT, PT, -R23, R20, R2 ;  /* 0x0000001417027210 */ /* 0x000fc80007ffe102 */
[C---:B------:R-:W-:Y:S02]  /*12a0*/  LOP3.LUT R3, R2.reuse, 0x300, RZ, 0xc0, !PT ;  /* 0x0000030002037812 */ /* 0x040fe400078ec0ff */
[----:B------:R-:W-:Y:S02]  /*12b0*/  ISETP.GE.U32.AND P1, PT, R2, 0x300, PT ;  /* 0x000003000200780c */ /* 0x000fe40003f26070 */
[----:B------:R-:W-:-:S13]  /*12c0*/  ISETP.NE.AND P0, PT, R3, 0x300, PT ;  /* 0x000003000300780c */ /* 0x000fda0003f05270 */
[----:B------:R-:W-:Y:S05]  /*12d0*/  @!P0 BRA `(.L_x_23) ;  /* 0x0000000000388947 */ /* 0x000fea0003800000 */
[----:B------:R-:W0:Y:S01]  /*12e0*/  LDC.64 R4, c[0x0][0x380] ;  /* 0x0000e000ff047b82 */ /* 0x000e220000000a00 */
[----:B------:R-:W-:Y:S01]  /*12f0*/  LEA.HI R2, R2, 0x1, RZ, 0x18 ;  /* 0x0000000102027811 */ /* 0x000fe200078fc0ff */
[----:B------:R-:W-:Y:S02]  /*1300*/  IMAD.IADD R7, R0, 0x1, R23 ;  /* 0x0000000100077824 */ /* 0x000fe400078e0217 */
[----:B------:R-:W-:Y:S01]  /*1310*/  IMAD.MOV.U32 R8, RZ, RZ, R0 ;  /* 0x000000ffff087224 */ /* 0x000fe200078e0000 */
[----:B------:R-:W-:-:S05]  /*1320*/  LOP3.LUT R2, R2, 0x3, RZ, 0xc0, !PT ;  /* 0x0000000302027812 */ /* 0x000fca00078ec0ff */
[----:B------:R-:W-:-:S07]  /*1330*/  IMAD.MOV R6, RZ, RZ, -R2 ;  /* 0x000000ffff067224 */ /* 0x000fce00078e0a02 */
.L_x_24:
[----:B0-----:R-:W-:-:S06]  /*1340*/  IMAD.WIDE.U32 R2, R7, 0x4, R4 ;  /* 0x0000000407027825 */ /* 0x001fcc00078e0004 */
[----:B------:R-:W2:Y:S01]  /*1350*/  LDG.E.CONSTANT R2, desc[UR6][R2.64] ;  /* 0x0000000602027981 */ /* 0x000ea2000c1e9900 */
[----:B------:R-:W-:Y:S02]  /*1360*/  VIADD R6, R6, 0x1 ;  /* 0x0000000106067836 */ /* 0x000fe40000000000 */
[----:B------:R-:W-:Y:S02]  /*1370*/  VIADD R8, R8, 0x100 ;  /* 0x0000010008087836 */ /* 0x000fe40000000000 */
[----:B------:R-:W-:Y:S01]  /*1380*/  VIADD R7, R7, 0x100 ;  /* 0x0000010007077836 */ /* 0x000fe20000000000 */
[----:B------:R-:W-:Y:S01]  /*1390*/  ISETP.NE.AND P0, PT, R6, RZ, PT ;  /* 0x000000ff0600720c */ /* 0x000fe20003f05270 */
[----:B--2---:R-:W-:-:S12]  /*13a0*/  IMAD.IADD R21, R2, 0x1, R21 ;  /* 0x0000000102157824 */ /* 0x004fd800078e0215 */
[----:B------:R-:W-:Y:S05]  /*13b0*/  @P0 BRA `(.L_x_24) ;  /* 0xfffffffc00e00947 */ /* 0x000fea000383ffff */
.L_x_23:
[----:B------:R-:W-:Y:S05]  /*13c0*/  BSYNC.RECONVERGENT B2 ;  /* 0x0000000000027941 */ /* 0x000fea0003800200 */
.L_x_22:
[----:B------:R-:W-:Y:S05]  /*13d0*/  @!P1 BRA `(.L_x_21) ;  /* 0x0000000400749947 */ /* 0x000fea0003800000 */
[----:B------:R-:W0:Y:S01]  /*13e0*/  LDCU.64 UR4, c[0x0][0x380] ;  /* 0x00007000ff0477ac */ /* 0x000e220008000a00 */
[----:B------:R-:W-:Y:S01]  /*13f0*/  IMAD.IADD R5, R9, 0x1, -R8 ;  /* 0x0000000109057824 */ /* 0x000fe200078e0a08 */
[C---:B------:R-:W-:Y:S01]  /*1400*/  IADD3 R3, P0, PT, R8.reuse, R23, RZ ;  /* 0x0000001708037210 */ /* 0x040fe20007f1e0ff */
[----:B------:R-:W-:Y:S01]  /*1410*/  BSSY.RECONVERGENT B2, `(.L_x_25) ;  /* 0x0000033000027945 */ /* 0x000fe20003800200 */
[----:B------:R-:W-:Y:S02]  /*1420*/  IMAD.IADD R23, R8, 0x1, R23 ;  /* 0x0000000108177824 */ /* 0x000fe400078e0217 */
[----:B------:R-:W-:Y:S01]  /*1430*/  ISETP.GT.AND P1, PT, R5, 0xc00, PT ;  /* 0x00000c000500780c */ /* 0x000fe20003f24270 */
[----:B------:R-:W-:Y:S01]  /*1440*/  IMAD.X R4, RZ, RZ, RZ, P0 ;  /* 0x000000ffff047224 */ /* 0x000fe200000e06ff */
[----:B0-----:R-:W-:-:S04]  /*1450*/  LEA R2, P0, R3, UR4, 0x2 ;  /* 0x0000000403027c11 */ /* 0x001fc8000f8010ff */
[----:B------:R-:W-:Y:S02]  /*1460*/  LEA.HI.X R3, R3, UR5, R4, 0x2, P0 ;  /* 0x0000000503037c11 */ /* 0x000fe400080f1404 */
[----:B------:R-:W-:-:S05]  /*1470*/  IADD3 R2, P0, PT, R2, 0x800, RZ ;  /* 0x0000080002027810 */ /* 0x000fca0007f1e0ff */
[----:B------:R-:W-:Y:S01]  /*1480*/  IMAD.X R3, RZ, RZ, R3, P0 ;  /* 0x000000ffff037224 */ /* 0x000fe200000e0603 */
[----:B------:R-:W-:Y:S01]  /*1490*/  PLOP3.LUT P0, PT, PT, PT, PT, 0x80, 0x8 ;  /* 0x000000000008781c */ /* 0x000fe20003f0f070 */
[----:B------:R-:W-:-:S12]  /*14a0*/  @!P1 BRA `(.L_x_26) ;  /* 0x0000000000a49947 */ /* 0x000fd80003800000 */
[----:B------:R-:W-:Y:S01]  /*14b0*/  PLOP3.LUT P0, PT, PT, PT, PT, 0x8, 0x80 ;  /* 0x000000000080781c */ /* 0x000fe20003f0e170 */
[----:B------:R-:W-:-:S12]  /*14c0*/  VIADD R11, R9, 0xfffff400 ;  /* 0xfffff400090b7836 */ /* 0x000fd80000000000 */
.L_x_27:
[----:B------:R-:W0:Y:S01]  /*14d0*/  LDC.64 R4, c[0x0][0x380] ;  /* 0x0000e000ff047b82 */ /* 0x000e220000000a00 */
[C---:B------:R-:W-:Y:S01]  /*14e0*/  VIADD R27, R23.reuse, 0x400 ;  /* 0x00000400171b7836 */ /* 0x040fe20000000000 */
[----:B------:R-:W2:Y:S01]  /*14f0*/  LDG.E.CONSTANT R12, desc[UR6][R2.64+-0x400] ;  /* 0xfffc0006020c7981 */ /* 0x000ea2000c1e9900 */
[----:B------:R-:W-:-:S03]  /*1500*/  VIADD R7, R23, 0x800 ;  /* 0x0000080017077836 */ /* 0x000fc60000000000 */
[----:B------:R-:W3:Y:S04]  /*1510*/  LDG.E.CONSTANT R18, desc[UR6][R2.64] ;  /* 0x0000000602127981 */ /* 0x000ee8000c1e9900 */
[----:B------:R-:W3:Y:S04]  /*1520*/  LDG.E.CONSTANT R17, desc[UR6][R2.64+0x400] ;  /* 0x0004000602117981 */ /* 0x000ee8000c1e9900 */
[----:B------:R-:W4:Y:S01]  /*1530*/  LDG.E.CONSTANT R15, desc[UR6][R2.64+0xc00] ;  /* 0x000c0006020f7981 */ /* 0x000f22000c1e9900 */
[----:B------:R-:W-:-:S03]  /*1540*/  VIADD R29, R23, 0xc00 ;  /* 0x00000c00171d7836 */ /* 0x000fc60000000000 */
[----:B------:R-:W5:Y:S04]  /*1550*/  LDG.E.CONSTANT R14, desc[UR6][R2.64+0x1000] ;  /* 0x00100006020e7981 */ /* 0x000f68000c1e9900 */
[----:B------:R-:W5:Y:S01]  /*1560*/  LDG.E.CONSTANT R13, desc[UR6][R2.64+0x1400] ;  /* 0x00140006020d7981 */ /* 0x000f62000c1e9900 */
[----:B0-----:R-:W-:-:S03]  /*1570*/  IMAD.WIDE.U32 R24, R23, 0x4, R4 ;  /* 0x0000000417187825 */ /* 0x001fc600078e0004 */
[----:B------:R-:W5:Y:S04]  /*1580*/  LDG.E.CONSTANT R19, desc[UR6][R2.64+0x1c00] ;  /* 0x001c000602137981 */ /* 0x000f68000c1e9900 */
[----:B------:R-:W2:Y:S01]  /*1590*/  LDG.E.CONSTANT R10, desc[UR6][R24.64] ;  /* 0x00000006180a7981 */ /* 0x000ea2000c1e9900 */
[----:B------:R-:W-:-:S03]  /*15a0*/  IMAD.WIDE.U32 R26, R27, 0x4, R4 ;  /* 0x000000041b1a7825 */ /* 0x000fc600078e0004 */
[----:B------:R-:W5:Y:S01]  /*15b0*/  LDG.E.CONSTANT R20, desc[UR6][R2.64+0x2400] ;  /* 0x0024000602147981 */ /* 0x000f62000c1e9900 */
[----:B------:R-:W-:-:S03]  /*15c0*/  IMAD.WIDE.U32 R6, R7, 0x4, R4 ;  /* 0x0000000407067825 */ /* 0x000fc600078e0004 */
[----:B------:R-:W4:Y:S01]  /*15d0*/  LDG.E.CONSTANT R16, desc[UR6][R26.64] ;  /* 0x000000061a107981 */ /* 0x000f22000c1e9900 */
[----:B------:R-:W-:-:S03]  /*15e0*/  IMAD.WIDE.U32 R4, R29, 0x4, R4 ;  /* 0x000000041d047825 */ /* 0x000fc600078e0004 */
[----:B------:R-:W5:Y:S04]  /*15f0*/  LDG.E.CONSTANT R6, desc[UR6][R6.64] ;  /* 0x0000000606067981 */ /* 0x000f68000c1e9900 */
[----:B------:R-:W5:Y:S04]  /*1600*/  LDG.E.CONSTANT R25, desc[UR6][R2.64+0x2000] ;  /* 0x0020000602197981 */ /* 0x000f68000c1e9900 */
[----:B------:R0:W5:Y:S04]  /*1610*/  LDG.E.CONSTANT R5, desc[UR6][R4.64] ;  /* 0x0000000604057981 */ /* 0x000168000c1e9900 */
[----:B------:R-:W5:Y:S04]  /*1620*/  LDG.E.CONSTANT R24, desc[UR6][R2.64+0x2c00] ;  /* 0x002c000602187981 */ /* 0x000f68000c1e9900 */
[----:B------:R-:W5:Y:S04]  /*1630*/  LDG.E.CONSTANT R27, desc[UR6][R2.64+0x3000] ;  /* 0x00300006021b7981 */ /* 0x000f68000c1e9900 */
[----:B------:R1:W5:Y:S01]  /*1640*/  LDG.E.CONSTANT R22, desc[UR6][R2.64+0x3400] ;  /* 0x0034000602167981 */ /* 0x000362000c1e9900 */
[----:B------:R-:W-:-:S05]  /*1650*/  VIADD R8, R8, 0x1000 ;  /* 0x0000100008087836 */ /* 0x000fca0000000000 */
[----:B------:R-:W-:Y:S02]  /*1660*/  ISETP.GE.AND P1, PT, R8, R11, PT ;  /* 0x0000000b0800720c */ /* 0x000fe40003f26270 */
[----:B0-----:R-:W-:Y:S01]  /*1670*/  IADD3 R4, P2, PT, R2, 0x4000, RZ ;  /* 0x0000400002047810 */ /* 0x001fe20007f5e0ff */
[----:B------:R-:W-:-:S04]  /*1680*/  VIADD R23, R23, 0x1000 ;  /* 0x0000100017177836 */ /* 0x000fc80000000000 */
[----:B-1----:R-:W-:Y:S02]  /*1690*/  IMAD.X R3, RZ, RZ, R3, P2 ;  /* 0x000000ffff037224 */ /* 0x002fe400010e0603 */
[----:B------:R-:W-:Y:S01]  /*16a0*/  IMAD.MOV.U32 R2, RZ, RZ, R4 ;  /* 0x000000ffff027224 */ /* 0x000fe200078e0004 */
[----:B--2---:R-:W-:-:S04]  /*16b0*/  IADD3 R10, PT, PT, R12, R10, R21 ;  /* 0x0000000a0c0a7210 */ /* 0x004fc80007ffe015 */
[----:B---3--:R-:W-:-:S04]  /*16c0*/  IADD3 R10, PT, PT, R17, R18, R10 ;  /* 0x00000012110a7210 */ /* 0x008fc80007ffe00a */
[----:B----4-:R-:W-:-:S04]  /*16d0*/  IADD3 R10, PT, PT, R15, R16, R10 ;  /* 0x000000100f0a7210 */ /* 0x010fc80007ffe00a */
[----:B-----5:R-:W-:-:S04]  /*16e0*/  IADD3 R10, PT, PT, R13, R14, R10 ;  /* 0x0000000e0d0a7210 */ /* 0x020fc80007ffe00a */
[----:B------:R-:W-:-:S04]  /*16f0*/  IADD3 R6, PT, PT, R19, R6, R10 ;  /* 0x0000000613067210 */ /* 0x000fc80007ffe00a */
[----:B------:R-:W-:-:S04]  /*1700*/  IADD3 R6, PT, PT, R20, R25, R6 ;  /* 0x0000001914067210 */ /* 0x000fc80007ffe006 */
[----:B------:R-:W-:-:S04]  /*1710*/  IADD3 R5, PT, PT, R24, R5, R6 ;  /* 0x0000000518057210 */ /* 0x000fc80007ffe006 */
[----:B------:R-:W-:Y:S01]  /*1720*/  IADD3 R21, PT, PT, R22, R27, R5 ;  /* 0x0000001b16157210 */ /* 0x000fe20007ffe005 */
[----:B------:R-:W-:Y:S06]  /*1730*/  @!P1 BRA `(.L_x_27) ;  /* 0xfffffffc00649947 */ /* 0x000fec000383ffff */
.L_x_26:
[----:B------:R-:W-:Y:S05]  /*1740*/  BSYNC.RECONVERGENT B2 ;  /* 0x0000000000027941 */ /* 0x000fea0003800200 */
.L_x_25:
[----:B------:R-:W-:Y:S01]  /*1750*/  IMAD.IADD R4, R9, 0x1, -R8 ;  /* 0x0000000109047824 */ /* 0x000fe200078e0a08 */
[----:B------:R-:W-:Y:S04]  /*1760*/  BSSY.RECONVERGENT B2, `(.L_x_28) ;  /* 0x000001a000027945 */ /* 0x000fe80003800200 */
[----:B------:R-:W-:-:S13]  /*1770*/  ISETP.GT.AND P1, PT, R4, 0x400, PT ;  /* 0x000004000400780c */ /* 0x000fda0003f24270 */
[----:B------:R-:W-:Y:S05]  /*1780*/  @!P1 BRA `(.L_x_29) ;  /* 0x00000000005c9947 */ /* 0x000fea0003800000 */
[----:B------:R-:W0:Y:S01]  /*1790*/  LDC.64 R6, c[0x0][0x380] ;  /* 0x0000e000ff067b82 */ /* 0x000e220000000a00 */
[C---:B------:R-:W-:Y:S01]  /*17a0*/  VIADD R11, R23.reuse, 0x400 ;  /* 0x00000400170b7836 */ /* 0x040fe20000000000 */
[----:B------:R-:W2:Y:S04]  /*17b0*/  LDG.E.CONSTANT R10, desc[UR6][R2.64+-0x400] ;  /* 0xfffc0006020a7981 */ /* 0x000ea8000c1e9900 */
[----:B------:R-:W3:Y:S04]  /*17c0*/  LDG.E.CONSTANT R12, desc[UR6][R2.64+0x400] ;  /* 0x00040006020c7981 */ /* 0x000ee8000c1e9900 */
[----:B------:R-:W4:Y:S04]  /*17d0*/  LDG.E.CONSTANT R13, desc[UR6][R2.64+0xc00] ;  /* 0x000c0006020d7981 */ /* 0x000f28000c1e9900 */
[----:B------:R-:W5:Y:S04]  /*17e0*/  LDG.E.CONSTANT R15, desc[UR6][R2.64+0x1000] ;  /* 0x00100006020f7981 */ /* 0x000f68000c1e9900 */
[----:B------:R1:W5:Y:S01]  /*17f0*/  LDG.E.CONSTANT R14, desc[UR6][R2.64+0x1400] ;  /* 0x00140006020e7981 */ /* 0x000362000c1e9900 */
[----:B0-----:R-:W-:-:S04]  /*1800*/  IMAD.WIDE.U32 R4, R23, 0x4, R6 ;  /* 0x0000000417047825 */ /* 0x001fc800078e0006 */
[----:B------:R-:W-:Y:S02]  /*1810*/  IMAD.WIDE.U32 R6, R11, 0x4, R6 ;  /* 0x000000040b067825 */ /* 0x000fe400078e0006 */
[----:B------:R-:W2:Y:S04]  /*1820*/  LDG.E.CONSTANT R4, desc[UR6][R4.64] ;  /* 0x0000000604047981 */ /* 0x000ea8000c1e9900 */
[----:B------:R-:W3:Y:S04]  /*1830*/  LDG.E.CONSTANT R11, desc[UR6][R2.64] ;  /* 0x00000006020b7981 */ /* 0x000ee8000c1e9900 */
[----:B------:R-:W4:Y:S01]  /*1840*/  LDG.E.CONSTANT R7, desc[UR6][R6.64] ;  /* 0x0000000606077981 */ /* 0x000f22000c1e9900 */
[----:B------:R-:W-:Y:S01]  /*1850*/  PLOP3.LUT P0, PT, PT, PT, PT, 0x8, 0x80 ;  /* 0x000000000080781c */ /* 0x000fe20003f0e170 */
[----:B------:R-:W-:-:S02]  /*1860*/  VIADD R8, R8, 0x800 ;  /* 0x0000080008087836 */ /* 0x000fc40000000000 */
[----:B------:R-:W-:Y:S01]  /*1870*/  VIADD R23, R23, 0x800 ;  /* 0x0000080017177836 */ /* 0x000fe20000000000 */
[----:B--2---:R-:W-:Y:S02]  /*1880*/  IADD3 R10, PT, PT, R10, R4, R21 ;  /* 0x000000040a0a7210 */ /* 0x004fe40007ffe015 */
[----:B------:R-:W-:Y:S02]  /*1890*/  IADD3 R4, P1, PT, R2, 0x2000, RZ ;  /* 0x0000200002047810 */ /* 0x000fe40007f3e0ff */
[----:B---3--:R-:W-:-:S03]  /*18a0*/  IADD3 R10, PT, PT, R12, R11, R10 ;  /* 0x0000000b0c0a7210 */ /* 0x008fc60007ffe00a */
[----:B------:R-:W-:Y:S01]  /*18b0*/  IMAD.X R5, RZ, RZ, R3, P1 ;  /* 0x000000ffff057224 */ /* 0x000fe200008e0603 */
[----:B----4-:R-:W-:Y:S01]  /*18c0*/  IADD3 R10, PT, PT, R13, R7, R10 ;  /* 0x000000070d0a7210 */ /* 0x010fe20007ffe00a */
[----:B-1----:R-:W-:Y:S02]  /*18d0*/  IMAD.MOV.U32 R2, RZ, RZ, R4 ;  /* 0x000000ffff027224 */ /* 0x002fe400078e0004 */
[----:B------:R-:W-:Y:S01]  /*18e0*/  IMAD.MOV.U32 R3, RZ, RZ, R5 ;  /* 0x000000ffff037224 */ /* 0x000fe200078e0005 */
[----:B-----5:R-:W-:-:S07]  /*18f0*/  IADD3 R21, PT, PT, R14, R15, R10 ;  /* 0x0000000f0e157210 */ /* 0x020fce0007ffe00a */
.L_x_29:
[----:B------:R-:W-:Y:S05]  /*1900*/  BSYNC.RECONVERGENT B2 ;  /* 0x0000000000027941 */ /* 0x000fea0003800200 */
.L_x_28:
[----:B------:R-:W-:-:S13]  /*1910*/  ISETP.LT.OR P0, PT, R8, R9, P0 ;  /* 0x000000090800720c */ /* 0x000fda0000701670 */
[----:B------:R-:W-:Y:S05]  /*1920*/  @!P0 BRA `(.L_x_21) ;  /* 0x0000000000208947 */ /* 0x000fea0003800000 */
[----:B------:R-:W0:Y:S01]  /*1930*/  LDC.64 R4, c[0x0][0x380] ;  /* 0x0000e000ff047b82 */ /* 0x000e220000000a00 */
[----:B------:R-:W2:Y:S04]  /*1940*/  LDG.E.CONSTANT R6, desc[UR6][R2.64+-0x400] ;  /* 0xfffc000602067981 */ /* 0x000ea8000c1e9900 */
[----:B------:R-:W3:Y:S04]  /*1950*/  LDG.E.CONSTANT R7, desc[UR6][R2.64] ;  /* 0x0000000602077981 */ /* 0x000ee8000c1e9900 */
[----:B------:R-:W3:Y:S01]  /*1960*/  LDG.E.CONSTANT R8, desc[UR6][R2.64+0x400] ;  /* 0x0004000602087981 */ /* 0x000ee2000c1e9900 */
[----:B0-----:R-:W-:-:S06]  /*1970*/  IMAD.WIDE.U32 R4, R23, 0x4, R4 ;  /* 0x0000000417047825 */ /* 0x001fcc00078e0004 */
[----:B------:R-:W2:Y:S02]  /*1980*/  LDG.E.CONSTANT R4, desc[UR6][R4.64] ;  /* 0x0000000604047981 */ /* 0x000ea4000c1e9900 */
[----:B--2---:R-:W-:-:S04]  /*1990*/  IADD3 R6, PT, PT, R6, R4, R21 ;  /* 0x0000000406067210 */ /* 0x004fc80007ffe015 */
[----:B---3--:R-:W-:-:S07]  /*19a0*/  IADD3 R21, PT, PT, R8, R7, R6 ;  /* 0x0000000708157210 */ /* 0x008fce0007ffe006 */
.L_x_21:
[----:B------:R-:W-:Y:S05]  /*19b0*/  BSYNC.RECONVERGENT B1 ;  /* 0x0000000000017941 */ /* 0x000fea0003800200 */
.L_x_19:
[----:B------:R-:W0:Y:S01]  /*19c0*/  S2R R8, SR_LANEID ;  /* 0x0000000000087919 */ /* 0x000e220000000000 */
[----:B------:R-:W1:Y:S01]  /*19d0*/  SHFL.DOWN PT, R2, R21, 0x1, 0x1f ;  /* 0x08201f0015027f89 */ /* 0x000e6200000e0000 */
[C---:B0-----:R-:W-:Y:S02]  /*19e0*/  ISETP.GT.AND P0, PT, R8.reuse, 0x1e, PT ;  /* 0x0000001e0800780c */ /* 0x041fe40003f04270 */
[----:B------:R-:W-:Y:S02]  /*19f0*/  ISETP.NE.AND P1, PT, R8, RZ, PT ;  /* 0x000000ff0800720c */ /* 0x000fe40003f25270 */
[----:B-1----:R-:W-:Y:S02]  /*1a00*/  SEL R2, R2, RZ, !P0 ;  /* 0x000000ff02027207 */ /* 0x002fe40004000000 */
[----:B------:R-:W-:-:S03]  /*1a10*/  ISETP.GT.AND P0, PT, R8, 0x1d, PT ;  /* 0x0000001d0800780c */ /* 0x000fc60003f04270 */
[----:B------:R-:W-:-:S05]  /*1a20*/  IMAD.IADD R2, R2, 0x1, R21 ;  /* 0x0000000102027824 */ /* 0x000fca00078e0215 */
[----:B------:R-:W0:Y:S01]  /*1a30*/  SHFL.DOWN PT, R3, R2, 0x2, 0x1f ;  /* 0x08401f0002037f89 */ /* 0x000e2200000e0000 */
[----:B------:R-:W-:Y:S01]  /*1a40*/  @!P1 MOV R6, 0x400 ;  /* 0x0000040000069802 */ /* 0x000fe20000000f00 */
[----:B------:R-:W1:Y:S01]  /*1a50*/  @!P1 S2R R7, SR_CgaCtaId ;  /* 0x0000000000079919 */ /* 0x000e620000008800 */
[----:B0-----:R-:W-:Y:S02]  /*1a60*/  SEL R3, R3, RZ, !P0 ;  /* 0x000000ff03037207 */ /* 0x001fe40004000000 */
[----:B------:R-:W-:-:S03]  /*1a70*/  ISETP.GT.AND P0, PT, R8, 0x1b, PT ;  /* 0x0000001b0800780c */ /* 0x000fc60003f04270 */
[----:B------:R-:W-:-:S05]  /*1a80*/  IMAD.IADD R3, R2, 0x1, R3 ;  /* 0x0000000102037824 */ /* 0x000fca00078e0203 */
[----:B------:R-:W0:Y:S01]  /*1a90*/  SHFL.DOWN PT, R4, R3, 0x4, 0x1f ;  /* 0x08801f0003047f89 */ /* 0x000e2200000e0000 */
[----:B-1----:R-:W-:Y:S02]  /*1aa0*/  @!P1 LEA R6, R7, R6, 0x18 ;  /* 0x0000000607069211 */ /* 0x002fe400078ec0ff */
[----:B0-----:R-:W-:Y:S02]  /*1ab0*/  SEL R4, R4, RZ, !P0 ;  /* 0x000000ff04047207 */ /* 0x001fe40004000000 */
[----:B------:R-:W-:-:S03]  /*1ac0*/  ISETP.GT.AND P0, PT, R8, 0x17, PT ;  /* 0x000000170800780c */ /* 0x000fc60003f04270 */
[----:B------:R-:W-:Y:S01]  /*1ad0*/  IMAD.IADD R4, R3, 0x1, R4 ;  /* 0x0000000103047824 */ /* 0x000fe200078e0204 */
[----:B------:R-:W-:-:S04]  /*1ae0*/  @!P1 SHF.R.U32.HI R3, RZ, 0x3, R0 ;  /* 0x00000003ff039819 */ /* 0x000fc80000011600 */
        /* <DEDUP_REMOVED lines=13> */
[----:B------:R-:W0:Y:S01]  /*1bc0*/  S2UR UR5, SR_CgaCtaId ;  /* 0x00000000000579c3 */ /* 0x000e220000008800 */
[----:B------:R-:W-:Y:S02]  /*1bd0*/  UMOV UR4, 0x400 ;  /* 0x0000040000047882 */ /* 0x000fe40000000000 */
[----:B0-----:R-:W-:-:S09]  /*1be0*/  ULEA UR4, UR5, UR4, 0x18 ;  /* 0x0000000405047291 */ /* 0x001fd2000f8ec0ff */
[----:B------:R-:W-:Y:S04]  /*1bf0*/  LDS R0, [UR4+0xc] ;  /* 0x00000c04ff007984 */ /* 0x000fe80008000800 */
[----:B---3--:R-:W0:Y:S04]  /*1c00*/  LDS.128 R4, [UR4+0x10] ;  /* 0x00001004ff047984 */ /* 0x008e280008000c00 */
[----:B------:R-:W1:Y:S01]  /*1c10*/  LDS.64 R8, [UR4+0x20] ;  /* 0x00002004ff087984 */ /* 0x000e620008000a00 */
[----:B0-----:R-:W-:-:S04]  /*1c20*/  IADD3 R0, PT, PT, R4, R0, R3 ;  /* 0x0000000004007210 */ /* 0x001fc80007ffe003 */
[----:B------:R-:W-:-:S04]  /*1c30*/  IADD3 R0, PT, PT, R6, R0, R5 ;  /* 0x0000000006007210 */ /* 0x000fc80007ffe005 */
[----:B-1----:R-:W-:-:S05]  /*1c40*/  IADD3 R0, PT, PT, R8, R0, R7 ;  /* 0x0000000008007210 */ /* 0x002fca0007ffe007 */
[----:B------:R-:W-:Y:S01]  /*1c50*/  IMAD.IADD R3, R0, 0x1, R9 ;  /* 0x0000000100037824 */ /* 0x000fe200078e0209 */
[----:B------:R-:W-:Y:S06]  /*1c60*/  BRA `(.L_x_17) ;  /* 0x0000001c00307947 */ /* 0x000fec0003800000 */
.L_x_2:
        /* <DEDUP_REMOVED lines=12> */
.L_x_32:
[----:B------:R-:W-:Y:S05]  /*1d30*/  BSYNC.RECONVERGENT B1 ;  /* 0x0000000000017941 */ /* 0x000fea0003800200 */
.L_x_31:
        /* <DEDUP_REMOVED lines=16> */
.L_x_37:
        /* <DEDUP_REMOVED lines=9> */
.L_x_36:
[----:B------:R-:W-:Y:S05]  /*1ed0*/  BSYNC.RECONVERGENT B2 ;  /* 0x0000000000027941 */ /* 0x000fea0003800200 */
.L_x_35:
        /* <DEDUP_REMOVED lines=8> */
.L_x_40:
        /* <DEDUP_REMOVED lines=35> */
.L_x_39:
[----:B------:R-:W-:Y:S05]  /*2190*/  BSYNC.RECONVERGENT B2 ;  /* 0x0000000000027941 */ /* 0x000fea0003800200 */
.L_x_38:
        /* <DEDUP_REMOVED lines=22> */
.L_x_42:
[----:B------:R-:W-:Y:S05]  /*2300*/  BSYNC.RECONVERGENT B2 ;  /* 0x0000000000027941 */ /* 0x000fea0003800200 */
.L_x_41:
        /* <DEDUP_REMOVED lines=10> */
.L_x_34:
[----:B------:R-:W-:Y:S05]  /*23b0*/  BSYNC.RECONVERGENT B1 ;  /* 0x0000000000017941 */ /* 0x000fea0003800200 */
.L_x_33:
        /* <DEDUP_REMOVED lines=38> */
[----:B------:R-:W0:Y:S04]  /*2620*/  LDS.128 R4, [UR4+0x10] ;  /* 0x00001004ff047984 */ /* 0x000e280008000c00 */
[----:B------:R-:W1:Y:S01]  /*2630*/  LDS.64 R8, [UR4+0x20] ;  /* 0x00002004ff087984 */ /* 0x000e620008000a00 */
[----:B0-----:R-:W-:-:S04]  /*2640*/  IADD3 R0, PT, PT, R4, R0, R3 ;  /* 0x0000000004007210 */ /* 0x001fc80007ffe003 */
[----:B------:R-:W-:-:S04]  /*2650*/  IADD3 R0, PT, PT, R6, R0, R5 ;  /* 0x0000000006007210 */ /* 0x000fc80007ffe005 */
[----:B-1----:R-:W-:-:S05]  /*2660*/  IADD3 R0, PT, PT, R8, R0, R7 ;  /* 0x0000000008007210 */ /* 0x002fca0007ffe007 */
[----:B--2---:R-:W-:Y:S01]  /*2670*/  IMAD.IADD R3, R0, 0x1, R9 ;  /* 0x0000000100037824 */ /* 0x004fe200078e0209 */
[----:B------:R-:W-:Y:S06]  /*2680*/  BRA `(.L_x_17) ;  /* 0x0000001000a87947 */ /* 0x000fec0003800000 */
.L_x_43:
        /* <DEDUP_REMOVED lines=16> */
[----:B------:R-:W1:Y:S02]  /*2790*/  SHFL.DOWN PT, R2, R3, 0x2, R7 ;  /* 0x0840000003027989 */ /* 0x000e6400000e0007 */
[----:B-1----:R-:W-:Y:S02]  /*27a0*/  SEL R2, R2, RZ, !P0 ;  /* 0x000000ff02027207 */ /* 0x002fe40004000000 */
[----:B------:R-:W-:-:S03]  /*27b0*/  ISETP.GT.AND P0, PT, R8, R7, PT ;  /* 0x000000070800720c */ /* 0x000fc60003f04270 */
[----:B------:R-:W-:Y:S01]  /*27c0*/  IMAD.IADD R2, R3, 0x1, R2 ;  /* 0x0000000103027824 */ /* 0x000fe200078e0202 */
[----:B------:R-:W-:-:S04]  /*27d0*/  @!P1 SHF.R.U32.HI R3, RZ, 0x3, R9 ;  /* 0x00000003ff039819 */ /* 0x000fc80000011609 */
[----:B------:R-:W1:Y:S02]  /*27e0*/  SHFL.DOWN PT, R4, R2, 0x4, R7 ;  /* 0x0880000002047989 */ /* 0x000e6400000e0007 */
[----:B-1----:R-:W-:Y:S01]  /*27f0*/  SEL R5, R4, RZ, !P0 ;  /* 0x000000ff04057207 */ /* 0x002fe20004000000 */
[C---:B------:R-:W-:Y:S02]  /*2800*/  VIADD R4, R6.reuse, 0x8 ;  /* 0x0000000806047836 */ /* 0x040fe40000000000 */
[----:B------:R-:W-:Y:S02]  /*2810*/  VIADD R6, R6, 0x10 ;  /* 0x0000001006067836 */ /* 0x000fe40000000000 */
[----:B------:R-:W-:Y:S01]  /*2820*/  IMAD.IADD R5, R2, 0x1, R5 ;  /* 0x0000000102057824 */ /* 0x000fe200078e0205 */
[----:B------:R-:W-:Y:S02]  /*2830*/  ISETP.GT.AND P0, PT, R4, R7, PT ;  /* 0x000000070400720c */ /* 0x000fe40003f04270 */
[----:B------:R-:W-:-:S02]  /*2840*/  @!P1 MOV R4, 0x400 ;  /* 0x0000040000049802 */ /* 0x000fc40000000f00 */
[----:B------:R-:W1:Y:S02]  /*2850*/  SHFL.DOWN PT, R0, R5, 0x8, R7 ;  /* 0x0900000005007989 */ /* 0x000e6400000e0007 */
[----:B0-----:R-:W-:Y:S02]  /*2860*/  @!P1 LEA R11, R11, R4, 0x18 ;  /* 0x000000040b0b9211 */ /* 0x001fe400078ec0ff */
[----:B------:R-:W-:-:S05]  /*2870*/  @!P1 LOP3.LUT R4, R3, 0x7c, RZ, 0xc0, !PT ;  /* 0x0000007c03049812 */ /* 0x000fca00078ec0ff */
[----:B------:R-:W-:Y:S01]  /*2880*/  @!P1 IMAD.IADD R4, R4, 0x1, R11 ;  /* 0x0000000104049824 */ /* 0x000fe200078e020b */
[----:B-1----:R-:W-:Y:S02]  /*2890*/  SEL R0, R0, RZ, !P0 ;  /* 0x000000ff00007207 */ /* 0x002fe40004000000 */
        /* <DEDUP_REMOVED lines=15> */
[----:B-1----:R-:W0:Y:S04]  /*2990*/  LDS.128 R4, [UR4+0x10] ;  /* 0x00001004ff047984 */ /* 0x002e280008000c00 */
        /* <DEDUP_REMOVED lines=18> */
.L_x_30:
[----:B------:R-:W0:Y:S01]  /*2ac0*/  S2R R0, SR_TID.X ;  /* 0x0000000000007919 */ /* 0x000e220000002100 */
[----:B------:R-:W0:Y:S02]  /*2ad0*/  LDC.64 R2, c[0x0][0x380] ;  /* 0x0000e000ff027b82 */ /* 0x000e240000000a00 */
[----:B0-----:R-:W-:-:S05]  /*2ae0*/  IMAD.WIDE.U32 R2, R0, 0x4, R2 ;  /* 0x0000000400027825 */ /* 0x001fca00078e0002 */
[----:B------:R-:W2:Y:S04]  /*2af0*/  LDG.E.CONSTANT R19, desc[UR6][R2.64] ;  /* 0x0000000602137981 */ /* 0x000ea8000c1e9900 */
[----:B------:R-:W2:Y:S04]  /*2b00*/  LDG.E.CONSTANT R4, desc[UR6][R2.64+0x400] ;  /* 0x0004000602047981 */ /* 0x000ea8000c1e9900 */
[----:B------:R-:W2:Y:S04]  /*2b10*/  LDG.E.CONSTANT R5, desc[UR6][R2.64+0x800] ;  /* 0x0008000602057981 */ /* 0x000ea8000c1e9900 */
[----:B------:R-:W3:Y:S04]  /*2b20*/  LDG.E.CONSTANT R6, desc[UR6][R2.64+0xc00] ;  /* 0x000c000602067981 */ /* 0x000ee8000c1e9900 */
[----:B------:R-:W3:Y:S04]  /*2b30*/  LDG.E.CONSTANT R7, desc[UR6][R2.64+0x1000] ;  /* 0x0010000602077981 */ /* 0x000ee8000c1e9900 */
[----:B------:R-:W4:Y:S04]  /*2b40*/  LDG.E.CONSTANT R8, desc[UR6][R2.64+0x1400] ;  /* 0x0014000602087981 */ /* 0x000f28000c1e9900 */
[----:B------:R-:W4:Y:S04]  /*2b50*/  LDG.E.CONSTANT R9, desc[UR6][R2.64+0x1800] ;  /* 0x0018000602097981 */ /* 0x000f28000c1e9900 */
[----:B------:R-:W5:Y:S04]  /*2b60*/  LDG.E.CONSTANT R10, desc[UR6][R2.64+0x1c00] ;  /* 0x001c0006020a7981 */ /* 0x000f68000c1e9900 */
[----:B------:R-:W5:Y:S04]  /*2b70*/  LDG.E.CONSTANT R11, desc[UR6][R2.64+0x2000] ;  /* 0x00200006020b7981 */ /* 0x000f68000c1e9900 */
[----:B------:R-:W5:Y:S04]  /*2b80*/  LDG.E.CONSTANT R12, desc[UR6][R2.64+0x2400] ;  /* 0x00240006020c7981 */ /* 0x000f68000c1e9900 */
[----:B------:R-:W5:Y:S04]  /*2b90*/  LDG.E.CONSTANT R13, desc[UR6][R2.64+0x2800] ;  /* 0x00280006020d7981 */ /* 0x000f68000c1e9900 */
[----:B------:R-:W5:Y:S04]  /*2ba0*/  LDG.E.CONSTANT R14, desc[UR6][R2.64+0x2c00] ;  /* 0x002c0006020e7981 */ /* 0x000f68000c1e9900 */
[----:B------:R-:W5:Y:S04]  /*2bb0*/  LDG.E.CONSTANT R15, desc[UR6][R2.64+0x3000] ;  /* 0x00300006020f7981 */ /* 0x000f68000c1e9900 */
[----:B------:R-:W5:Y:S04]  /*2bc0*/  LDG.E.CONSTANT R16, desc[UR6][R2.64+0x3400] ;  /* 0x0034000602107981 */ /* 0x000f68000c1e9900 */
[----:B------:R-:W5:Y:S04]  /*2bd0*/  LDG.E.CONSTANT R17, desc[UR6][R2.64+0x3800] ;  /* 0x0038000602117981 */ /* 0x000f68000c1e9900 */
[----:B------:R-:W5:Y:S01]  /*2be0*/  LDG.E.CONSTANT R18, desc[UR6][R2.64+0x3c00] ;  /* 0x003c000602127981 */ /* 0x000f62000c1e9900 */
[----:B------:R-:W-:-:S02]  /*2bf0*/  ISETP.GE.U32.AND P0, PT, R20, 0x2000, PT ;  /* 0x000020001400780c */ /* 0x000fc40003f06070 */
[----:B--2---:R-:W-:-:S04]  /*2c00*/  IADD3 R4, PT, PT, R5, R4, R19 ;  /* 0x0000000405047210 */ /* 0x004fc80007ffe013 */
[----:B---3--:R-:W-:-:S04]  /*2c10*/  IADD3 R4, PT, PT, R7, R6, R4 ;  /* 0x0000000607047210 */ /* 0x008fc80007ffe004 */
[----:B----4-:R-:W-:-:S04]  /*2c20*/  IADD3 R4, PT, PT, R9, R8, R4 ;  /* 0x0000000809047210 */ /* 0x010fc80007ffe004 */
[----:B-----5:R-:W-:Y:S01]  /*2c30*/  IADD3 R4, PT, PT, R11, R10, R4 ;  /* 0x0000000a0b047210 */ /* 0x020fe20007ffe004 */
[----:B------:R-:W-:-:S03]  /*2c40*/  IMAD.MOV.U32 R11, RZ, RZ, 0x1000 ;  /* 0x00001000ff0b7424 */ /* 0x000fc600078e00ff */
[----:B------:R-:W-:-:S04]  /*2c50*/  IADD3 R4, PT, PT, R13, R12, R4 ;  /* 0x0000000c0d047210 */ /* 0x000fc80007ffe004 */
[----:B------:R-:W-:-:S04]  /*2c60*/  IADD3 R4, PT, PT, R15, R14, R4 ;  /* 0x0000000e0f047210 */ /* 0x000fc80007ffe004 */
[----:B------:R-:W-:-:S05]  /*2c70*/  IADD3 R17, PT, PT, R17, R16, R4 ;  /* 0x0000001011117210 */ /* 0x000fca0007ffe004 */
[----:B------:R-:W-:Y:S01]  /*2c80*/  IMAD.IADD R8, R18, 0x1, R17 ;  /* 0x0000000112087824 */ /* 0x000fe200078e0211 */
[----:B------:R-:W-:Y:S06]  /*2c90*/  @!P0 BRA `(.L_x_44) ;  /* 0x00000000008c8947 */ /* 0x000fec0003800000 */
[----:B------:R-:W0:Y:S01]  /*2ca0*/  LDC R7, c[0x0][0x390] ;  /* 0x0000e400ff077b82 */ /* 0x000e220000000800 */
[----:B------:R-:W-:Y:S02]  /*2cb0*/  VIADD R6, R20, 0xfffff000 ;  /* 0xfffff00014067836 */ /* 0x000fe40000000000 */
[----:B------:R-:W-:-:S07]  /*2cc0*/  IMAD.MOV.U32 R11, RZ, RZ, 0x1000 ;  /* 0x00001000ff0b7424 */ /* 0x000fce00078e00ff */
.L_x_46:
[----:B------:R-:W-:-:S05]  /*2cd0*/  IMAD.WIDE R4, R11, 0x4, R2 ;  /* 0x000000040b047825 */ /* 0x000fca00078e0202 */
        /* <DEDUP_REMOVED lines=16> */
[----:B--2---:R-:W-:-:S04]  /*2de0*/  IADD3 R18, PT, PT, R18, R19, R8 ;  /* 0x0000001312127210 */ /* 0x004fc80007ffe008 */
[----:B---3--:R-:W-:Y:S01]  /*2df0*/  IADD3 R18, PT, PT, R21, R20, R18 ;  /* 0x0000001415127210 */ /* 0x008fe20007ffe012 */
[----:B0-----:R-:W-:-:S04]  /*2e00*/  IMAD.MOV.U32 R20, RZ, RZ, R7 ;  /* 0x000000ffff147224 */ /* 0x001fc800078e0007 */
[----:B------:R-:W-:Y:S01]  /*2e10*/  IMAD.IADD R8, R20, 0x1, -R11 ;  /* 0x0000000114087824 */ /* 0x000fe200078e0a0b */
[----:B----4-:R-:W-:-:S04]  /*2e20*/  IADD3 R18, PT, PT, R23, R22, R18 ;  /* 0x0000001617127210 */ /* 0x010fc80007ffe012 */
[----:B------:R-:W-:Y:S02]  /*2e30*/  ISETP.GE.AND P0, PT, R8, 0x1000, PT ;  /* 0x000010000800780c */ /* 0x000fe40003f06270 */
[----:B-----5:R-:W-:-:S04]  /*2e40*/  IADD3 R18, PT, PT, R25, R24, R18 ;  /* 0x0000001819127210 */ /* 0x020fc80007ffe012 */
[----:B------:R-:W-:-:S04]  /*2e50*/  IADD3 R14, PT, PT, R14, R17, R18 ;  /* 0x000000110e0e7210 */ /* 0x000fc80007ffe012 */
[----:B------:R-:W-:-:S04]  /*2e60*/  IADD3 R12, PT, PT, R15, R12, R14 ;  /* 0x0000000c0f0c7210 */ /* 0x000fc80007ffe00e */
[----:B------:R-:W-:-:S04]  /*2e70*/  IADD3 R10, PT, PT, R10, R13, R12 ;  /* 0x0000000d0a0a7210 */ /* 0x000fc80007ffe00c */
[----:B------:R-:W-:Y:S01]  /*2e80*/  IADD3 R8, PT, PT, R16, R9, R10 ;  /* 0x0000000910087210 */ /* 0x000fe20007ffe00a */
[----:B------:R-:W-:Y:S06]  /*2e90*/  @!P0 BRA `(.L_x_45) ;  /* 0x0000000400fc8947 */ /* 0x000fec0003800000 */
[----:B------:R-:W-:-:S05]  /*2ea0*/  VIADD R11, R11, 0x1000 ;  /* 0x000010000b0b7836 */ /* 0x000fca0000000000 */
[----:B------:R-:W-:-:S13]  /*2eb0*/  ISETP.GT.AND P0, PT, R11, R6, PT ;  /* 0x000000060b00720c */ /* 0x000fda0003f04270 */
[----:B------:R-:W-:Y:S05]  /*2ec0*/  @!P0 BRA `(.L_x_46) ;  /* 0xfffffffc00808947 */ /* 0x000fea000383ffff */
.L_x_44:
        /* <DEDUP_REMOVED lines=20> */
.L_x_50:
        /* <DEDUP_REMOVED lines=8> */
.L_x_49:
[----:B------:R-:W-:Y:S05]  /*3090*/  BSYNC.RECONVERGENT B2 ;  /* 0x0000000000027941 */ /* 0x000fea0003800200 */
.L_x_48:
        /* <DEDUP_REMOVED lines=16> */
.L_x_53:
        /* <DEDUP_REMOVED lines=20> */
[----:B------:R-:W5:Y:S04]  /*32e0*/  LDG.E.CONSTANT R22, desc[UR6][R2.64+0x2400] ;  /* 0x0024000602167981 */ /* 0x000f68000c1e9900 */
[----:B------:R0:W5:Y:S04]  /*32f0*/  LDG.E.CONSTANT R5, desc[UR6][R4.64] ;  /* 0x0000000604057981 */ /* 0x000168000c1e9900 */
        /* <DEDUP_REMOVED lines=17> */
.L_x_52:
[----:B------:R-:W-:Y:S05]  /*3410*/  BSYNC.RECONVERGENT B2 ;  /* 0x0000000000027941 */ /* 0x000fea0003800200 */
.L_x_51:
        /* <DEDUP_REMOVED lines=10> */
[----:B------:R-:W5:Y:S01]  /*34c0*/  LDG.E.CONSTANT R16, desc[UR6][R2.64+0x1400] ;  /* 0x0014000602107981 */ /* 0x000f62000c1e9900 */
[----:B0-----:R-:W-:-:S04]  /*34d0*/  IMAD.WIDE.U32 R4, R11, 0x4, R6 ;  /* 0x000000040b047825 */ /* 0x001fc800078e0006 */
[----:B------:R-:W-:Y:S02]  /*34e0*/  IMAD.WIDE.U32 R6, R13, 0x4, R6 ;  /* 0x000000040d067825 */ /* 0x000fe400078e0006 */
[----:B------:R0:W2:Y:S04]  /*34f0*/  LDG.E.CONSTANT R5, desc[UR6][R4.64] ;  /* 0x0000000604057981 */ /* 0x0000a8000c1e9900 */
[----:B------:R1:W3:Y:S04]  /*3500*/  LDG.E.CONSTANT R13, desc[UR6][R2.64] ;  /* 0x00000006020d7981 */ /* 0x0002e8000c1e9900 */
[----:B------:R-:W4:Y:S01]  /*3510*/  LDG.E.CONSTANT R7, desc[UR6][R6.64] ;  /* 0x0000000606077981 */ /* 0x000f22000c1e9900 */
[----:B0-----:R-:W-:Y:S01]  /*3520*/  IADD3 R4, P1, PT, R2, 0x2000, RZ ;  /* 0x0000200002047810 */ /* 0x001fe20007f3e0ff */
[----:B------:R-:W-:Y:S01]  /*3530*/  VIADD R10, R10, 0x800 ;  /* 0x000008000a0a7836 */ /* 0x000fe20000000000 */
[----:B------:R-:W-:Y:S01]  /*3540*/  PLOP3.LUT P0, PT, PT, PT, PT, 0x8, 0x80 ;  /* 0x000000000080781c */ /* 0x000fe20003f0e170 */
[----:B------:R-:W-:-:S02]  /*3550*/  VIADD R11, R11, 0x800 ;  /* 0x000008000b0b7836 */ /* 0x000fc40000000000 */
[----:B-1----:R-:W-:Y:S01]  /*3560*/  IMAD.MOV.U32 R2, RZ, RZ, R4 ;  /* 0x000000ffff027224 */ /* 0x002fe200078e0004 */
[----:B--2---:R-:W-:-:S04]  /*3570*/  IADD3 R12, PT, PT, R12, R5, R8 ;  /* 0x000000050c0c7210 */ /* 0x004fc80007ffe008 */
[----:B---3--:R-:W-:Y:S01]  /*3580*/  IADD3 R12, PT, PT, R14, R13, R12 ;  /* 0x0000000d0e0c7210 */ /* 0x008fe20007ffe00c */
[----:B------:R-:W-:-:S03]  /*3590*/  IMAD.X R5, RZ, RZ, R3, P1 ;  /* 0x000000ffff057224 */ /* 0x000fc600008e0603 */
[----:B----4-:R-:W-:Y:S01]  /*35a0*/  IADD3 R12, PT, PT, R15, R7, R12 ;  /* 0x000000070f0c7210 */ /* 0x010fe20007ffe00c */
[----:B------:R-:W-:-:S03]  /*35b0*/  IMAD.MOV.U32 R3, RZ, RZ, R5 ;  /* 0x000000ffff037224 */ /* 0x000fc600078e0005 */
[----:B-----5:R-:W-:-:S07]  /*35c0*/  IADD3 R8, PT, PT, R16, R17, R12 ;  /* 0x0000001110087210 */ /* 0x020fce0007ffe00c */
.L_x_55:
[----:B------:R-:W-:Y:S05]  /*35d0*/  BSYNC.RECONVERGENT B2 ;  /* 0x0000000000027941 */ /* 0x000fea0003800200 */
.L_x_54:
        /* <DEDUP_REMOVED lines=10> */
.L_x_47:
[----:B------:R-:W-:Y:S05]  /*3680*/  BSYNC.RECONVERGENT B1 ;  /* 0x0000000000017941 */ /* 0x000fea0003800200 */
.L_x_45:
[----:B------:R-:W0:Y:S01]  /*3690*/  S2R R9, SR_LANEID ;  /* 0x0000000000097919 */ /* 0x000e220000000000 */
[----:B------:R-:W1:Y:S01]  /*36a0*/  SHFL.DOWN PT, R2, R8, 0x1, 0x1f ;  /* 0x08201f0008027f89 */ /* 0x000e6200000e0000 */
[C---:B0-----:R-:W-:Y:S02]  /*36b0*/  ISETP.GT.AND P0, PT, R9.reuse, 0x1e, PT ;  /* 0x0000001e0900780c */ /* 0x041fe40003f04270 */
[C---:B------:R-:W-:Y:S02]  /*36c0*/  ISETP.NE.AND P1, PT, R9.reuse, RZ, PT ;  /* 0x000000ff0900720c */ /* 0x040fe40003f25270 */
        /* <DEDUP_REMOVED lines=37> */
[----:B0-----:R-:W-:-:S07]  /*3920*/  IMAD.IADD R3, R0, 0x1, R9 ;  /* 0x0000000100037824 */ /* 0x001fce00078e0209 */
.L_x_17:
[----:B------:R-:W-:Y:S05]  /*3930*/  BSYNC.RECONVERGENT B0 ;  /* 0x0000000000007941 */ /* 0x000fea0003800200 */
.L_x_1:
[----:B------:R-:W-:Y:S05]  /*3940*/  @P0 EXIT ;  /* 0x000000000000094d */ /* 0x000fea0003800000 */
[----:B-1----:R-:W1:Y:S01]  /*3950*/  LDC.64 R4, c[0x0][0x388] ;  /* 0x0000e200ff047b82 */ /* 0x002e620000000a00 */
[----:B------:R-:W0:Y:S02]  /*3960*/  LDCU UR4, c[0x0][0x398] ;  /* 0x00007300ff0477ac */ /* 0x000e240008000800 */
[----:B0-234-:R-:W-:-:S05]  /*3970*/  VIADD R3, R3, UR4 ;  /* 0x0000000403037c36 */ /* 0x01dfca0008000000 */
[----:B-1----:R-:W-:Y:S01]  /*3980*/  STG.E desc[UR6][R4.64], R3 ;  /* 0x0000000304007986 */ /* 0x002fe2000c101906 */
[----:B------:R-:W-:Y:S05]  /*3990*/  EXIT ;  /* 0x000000000000794d */ /* 0x000fea0003800000 */
.L_x_56:
[----:B------:R-:W-:-:S00]  /*39a0*/  BRA `(.L_x_56) ;  /* 0xfffffffc00fc7947 */ /* 0x000fc0000383ffff */
[----:B------:R-:W-:-:S00]  /*39b0*/  NOP ;  /* 0x0000000000007918 */ /* 0x000fc00000000000 */
        /* <DEDUP_REMOVED lines=12> */
.L_x_351:


//--------------------- .text._ZN3cub18CUB_300001_SM_10006detail6reduce18DeviceReduceKernelINS2_10policy_hubIiyN4cuda3std3__44plusIiEEE10Policy1000EPiyS9_iNS7_10__identityEEEvT0_PT3_T1_NS0_13GridEvenShareISH_EET2_T4_ --------------------------
	.section	.text._ZN3cub18CUB_300001_SM_10006detail6reduce18DeviceReduceKernelINS2_10policy_hubIiyN4cuda3std3__44plusIiEEE10Policy1000EPiyS9_iNS7_10__identityEEEvT0_PT3_T1_NS0_13GridEvenShareISH_EET2_T4_,"ax",@progbits
	.align	128
        .global         _ZN3cub18CUB_300001_SM_10006detail6reduce18DeviceReduceKernelINS2_10policy_hubIiyN4cuda3std3__44plusIiEEE10Policy1000EPiyS9_iNS7_10__identityEEEvT0_PT3_T1_NS0_13GridEvenShareISH_EET2_T4_
        .type           _ZN3cub18CUB_300001_SM_10006detail6reduce18DeviceReduceKernelINS2_10policy_hubIiyN4cuda3std3__44plusIiEEE10Policy1000EPiyS9_iNS7_10__identityEEEvT0_PT3_T1_NS0_13GridEvenShareISH_EET2_T4_,@function
        .size           _ZN3cub18CUB_300001_SM_10006detail6reduce18DeviceReduceKernelINS2_10policy_hubIiyN4cuda3std3__44plusIiEEE10Policy1000EPiyS9_iNS7_10__identityEEEvT0_PT3_T1_NS0_13GridEvenShareISH_EET2_T4_,(.L_x_352 - _ZN3cub18CUB_300001_SM_10006detail6reduce18DeviceReduceKernelINS2_10policy_hubIiyN4cuda3std3__44plusIiEEE10Policy1000EPiyS9_iNS7_10__identityEEEvT0_PT3_T1_NS0_13GridEvenShareISH_EET2_T4_)
        .other          _ZN3cub18CUB_300001_SM_10006detail6reduce18DeviceReduceKernelINS2_10policy_hubIiyN4cuda3std3__44plusIiEEE10Policy1000EPiyS9_iNS7_10__identityEEEvT0_PT3_T1_NS0_13GridEvenShareISH_EET2_T4_,@"STO_CUDA_ENTRY STV_DEFAULT"
_ZN3cub18CUB_300001_SM_10006detail6reduce18DeviceReduceKernelINS2_10policy_hubIiyN4cuda3std3__44plusIiEEE10Policy1000EPiyS9_iNS7_10__identityEEEvT0_PT3_T1_NS0_13GridEvenShareISH_EET2_T4_:
.text._ZN3cub18CUB_300001_SM_10006detail6reduce18DeviceReduceKernelINS2_10policy_hubIiyN4cuda3std3__44plusIiEEE10Policy1000EPiyS9_iNS7_10__identityEEEvT0_PT3_T1_NS0_13GridEvenShareISH_EET2_T4_:
[----:B------:R-:W-:Y:S01]  /*0000*/  LDC R1, c[0x0][0x37c] ;  /* 0x0000df00ff017b82 */ /* 0x000fe20000000800 */
[----:B------:R-:W0:Y:S07]  /*0010*/  LDCU UR10, c[0x0][0x380] ;  /* 0x00007000ff0a77ac */ /* 0x000e2e0008000800 */
[----:B------:R-:W1:Y:S01]  /*0020*/  S2UR UR15, SR_CTAID.X ;  /* 0x00000000000f79c3 */ /* 0x000e620000002500 */
[----:B------:R-:W-:Y:S01]  /*0030*/  BSSY.RECONVERGENT B0, `(.L_x_57) ;  /* 0x00003fb000007945 */ /* 0x000fe20003800200 */
[----:B------:R-:W2:Y:S01]  /*0040*/  LDCU UR5, c[0x0][0x3c0] ;  /* 0x00007800ff0577ac */ /* 0x000ea20008000800 */
[----:B------:R-:W3:Y:S01]  /*0050*/  LDCU.64 UR12, c[0x0][0x358] ;  /* 0x00006b00ff0c77ac */ /* 0x000ee20008000a00 */
[----:B0-----:R-:W-:-:S02]  /*0060*/  ULOP3.LUT UP0, URZ, UR10, 0xf, URZ, 0xc0, !UPT ;  /* 0x0000000f0aff7892 */ /* 0x001fc4000f80c0ff */
[----:B--2---:R-:W-:Y:S02]  /*0070*/  USHF.L.U32 UR5, UR5, 0xc, URZ ;  /* 0x0000000c05057899 */ /* 0x004fe400080006ff */
[----:B-1----:R-:W-:Y:S02]  /*0080*/  USHF.L.U32 UR4, UR15, 0xc, URZ ;  /* 0x0000000c0f047899 */ /* 0x002fe400080006ff */
[----:B------:R-:W-:-:S03]  /*0090*/  USHF.R.S32.HI UR6, URZ, 0x1f, UR5 ;  /* 0x0000001fff067899 */ /* 0x000fc60008011405 */
[----:B---3--:R-:W-:Y:S09]  /*00a0*/  BRA.U UP0, `(.L_x_58) ;  /* 0x0000001d00b07547 */ /* 0x008ff2000b800000 */
[----:B------:R-:W0:Y:S02]  /*00b0*/  LDCU.64 UR8, c[0x0][0x3b8] ;  /* 0x00007700ff0877ac */ /* 0x000e240008000a00 */
[----:B0-----:R-:W-:Y:S02]  /*00c0*/  IMAD.U32 R2, RZ, RZ, UR8 ;  /* 0x00000008ff027e24 */ /* 0x001fe4000f8e00ff */
[----:B------:R-:W-:-:S03]  /*00d0*/  IMAD.U32 R3, RZ, RZ, UR9 ;  /* 0x00000009ff037e24 */ /* 0x000fc6000f8e00ff */
[----:B------:R-:W-:-:S04]  /*00e0*/  IADD3 R21, P1, PT, R2, -UR4, RZ ;  /* 0x8000000402157c10 */ /* 0x000fc8000ff3e0ff */
[----:B------:R-:W-:Y:S02]  /*00f0*/  ISETP.GT.U32.AND P0, PT, R21, 0xfff, PT ;  /* 0x00000fff1500780c */ /* 0x000fe40003f04070 */
[----:B------:R-:W-:-:S04]  /*0100*/  IADD3.X R20, PT, PT, R3, -0x1, RZ, P1, !PT ;  /* 0xffffffff03147810 */ /* 0x000fc80000ffe4ff */
[----:B------:R-:W-:-:S13]  /*0110*/  ISETP.GT.U32.AND.EX P0, PT, R20, RZ, PT, P0 ;  /* 0x000000ff1400720c */ /* 0x000fda0003f04100 */
[----:B------:R-:W-:Y:S05]  /*0120*/  @P0 BRA `(.L_x_59) ;  /* 0x0000000c00f80947 */ /* 0x000fea0003800000 */
[----:B------:R-:W0:Y:S01]  /*0130*/  S2R R9, SR_TID.X ;  /* 0x0000000000097919 */ /* 0x000e220000002100 */
[----:B------:R-:W-:Y:S01]  /*0140*/  VIADD R0, R2, -UR4 ;  /* 0x8000000402007c36 */ /* 0x000fe20008000000 */
[----:B------:R-:W1:Y:S01]  /*0150*/  LDCU UR6, c[0x0][0x384] ;  /* 0x00007080ff0677ac */ /* 0x000e620008000800 */
[----:B------:R-:W-:Y:S01]  /*0160*/  BSSY.RECONVERGENT B1, `(.L_x_60) ;  /* 0x000000a000017945 */ /* 0x000fe20003800200 */
[----:B------:R-:W-:Y:S02]  /*0170*/  IMAD.MOV.U32 R8, RZ, RZ, RZ ;  /* 0x000000ffff087224 */ /* 0x000fe400078e00ff */
[----:B0-----:R-:W-:Y:S01]  /*0180*/  ISETP.GE.AND P0, PT, R9, R0, PT ;  /* 0x000000000900720c */ /* 0x001fe20003f06270 */
[----:B------:R-:W-:-:S12]  /*0190*/  IMAD.MOV.U32 R11, RZ, RZ, R9 ;  /* 0x000000ffff0b7224 */ /* 0x000fd800078e0009 */
[----:B-1----:R-:W-:Y:S05]  /*01a0*/  @P0 BRA `(.L_x_61) ;  /* 0x0000000000140947 */ /* 0x002fea0003800000 */
[----:B------:R-:W0:Y:S01]  /*01b0*/  LDC.64 R4, c[0x0][0x380] ;  /* 0x0000e000ff047b82 */ /* 0x000e220000000a00 */
[----:B------:R-:W-:-:S04]  /*01c0*/  VIADD R3, R9, UR4 ;  /* 0x0000000409037c36 */ /* 0x000fc80008000000 */
[----:B0-----:R-:W-:-:S05]  /*01d0*/  IMAD.WIDE.U32 R4, R3, 0x4, R4 ;  /* 0x0000000403047825 */ /* 0x001fca00078e0004 */
[----:B------:R0:W5:Y:S01]  /*01e0*/  LDG.E.CONSTANT R8, desc[UR12][R4.64] ;  /* 0x0000000c04087981 */ /* 0x000162000c1e9900 */
[----:B------:R-:W-:-:S07]  /*01f0*/  VIADD R11, R9, 0x100 ;  /* 0x00000100090b7836 */ /* 0x000fce0000000000 */
.L_x_61:
[----:B------:R-:W-:Y:S05]  /*0200*/  BSYNC.RECONVERGENT B1 ;  /* 0x0000000000017941 */ /* 0x000fea0003800200 */
.L_x_60:
[----:B------:R-:W-:Y:S01]  /*0210*/  ISETP.GE.AND P0, PT, R11, R0, PT ;  /* 0x000000000b00720c */ /* 0x000fe20003f06270 */
[----:B------:R-:W-:-:S12]  /*0220*/  BSSY.RECONVERGENT B1, `(.L_x_62) ;  /* 0x000007e000017945 */ /* 0x000fd80003800200 */
[----:B------:R-:W-:Y:S05]  /*0230*/  @P0 BRA `(.L_x_63) ;  /* 0x0000000400f00947 */ /* 0x000fea0003800000 */
[----:B------:R-:W-:Y:S01]  /*0240*/  LOP3.LUT R3, RZ, R11, RZ, 0x33, !PT ;  /* 0x0000000bff037212 */ /* 0x000fe200078e33ff */
[----:B------:R-:W-:Y:S04]  /*0250*/  BSSY.RECONVERGENT B2, `(.L_x_64) ;  /* 0x0000019000027945 */ /* 0x000fe80003800200 */
[----:B------:R-:W-:-:S04]  /*0260*/  IMAD.IADD R2, R3, 0x1, R2 ;  /* 0x0000000103027824 */ /* 0x000fc800078e0202 */
[C---:B0-----:R-:W-:Y:S01]  /*0270*/  VIADD R4, R2.reuse, -UR4 ;  /* 0x8000000402047c36 */ /* 0x041fe20008000000 */
[----:B------:R-:W-:-:S04]  /*0280*/  LOP3.LUT R3, R2, 0x300, RZ, 0xc0, !PT ;  /* 0x0000030002037812 */ /* 0x000fc800078ec0ff */
[----:B------:R-:W-:Y:S02]  /*0290*/  ISETP.NE.AND P1, PT, R3, 0x300, PT ;  /* 0x000003000300780c */ /* 0x000fe40003f25270 */
[----:B------:R-:W-:-:S11]  /*02a0*/  ISETP.GE.U32.AND P0, PT, R4, 0x300, PT ;  /* 0x000003000400780c */ /* 0x000fd60003f06070 */
[----:B------:R-:W-:Y:S05]  /*02b0*/  @!P1 BRA `(.L_x_65) ;  /* 0x0000000000489947 */ /* 0x000fea0003800000 */
[----:B------:R-:W0:Y:S01]  /*02c0*/  LDCU UR5, c[0x0][0x384] ;  /* 0x00007080ff0577ac */ /* 0x000e220008000800 */
[----:B------:R-:W-:Y:S02]  /*02d0*/  IADD3 R6, P1, PT, R11, UR4, RZ ;  /* 0x000000040b067c10 */ /* 0x000fe4000ff3e0ff */
[----:B------:R-:W-:Y:S02]  /*02e0*/  LEA.HI R2, R2, 0x1, RZ, 0x18 ;  /* 0x0000000102027811 */ /* 0x000fe400078fc0ff */
[----:B------:R-:W-:Y:S01]  /*02f0*/  LEA R5, P2, R6, UR10, 0x2 ;  /* 0x0000000a06057c11 */ /* 0x000fe2000f8410ff */
[----:B------:R-:W-:Y:S01]  /*0300*/  IMAD.X R3, RZ, RZ, RZ, P1 ;  /* 0x000000ffff037224 */ /* 0x000fe200008e06ff */
[----:B------:R-:W-:-:S05]  /*0310*/  LOP3.LUT R2, R2, 0x3, RZ, 0xc0, !PT ;  /* 0x0000000302027812 */ /* 0x000fca00078ec0ff */
[----:B------:R-:W-:Y:S01]  /*0320*/  IMAD.MOV R4, RZ, RZ, -R2 ;  /* 0x000000ffff047224 */ /* 0x000fe200078e0a02 */
[----:B0-----:R-:W-:-:S07]  /*0330*/  LEA.HI.X R6, R6, UR5, R3, 0x2, P2 ;  /* 0x0000000506067c11 */ /* 0x001fce00090f1403 */
.L_x_66:
[----:B------:R-:W-:Y:S02]  /*0340*/  IMAD.MOV.U32 R3, RZ, RZ, R6 ;  /* 0x000000ffff037224 */ /* 0x000fe400078e0006 */
[----:B------:R-:W-:-:S05]  /*0350*/  IMAD.MOV.U32 R2, RZ, RZ, R5 ;  /* 0x000000ffff027224 */ /* 0x000fca00078e0005 */
[----:B------:R-:W2:Y:S01]  /*0360*/  LDG.E.CONSTANT R3, desc[UR12][R2.64] ;  /* 0x0000000c02037981 */ /* 0x000ea2000c1e9900 */
[----:B------:R-:W-:Y:S01]  /*0370*/  VIADD R4, R4, 0x1 ;  /* 0x0000000104047836 */ /* 0x000fe20000000000 */
[----:B------:R-:W-:Y:S01]  /*0380*/  IADD3 R5, P2, PT, R5, 0x400, RZ ;  /* 0x0000040005057810 */ /* 0x000fe20007f5e0ff */
[----:B------:R-:W-:-:S03]  /*0390*/  VIADD R11, R11, 0x100 ;  /* 0x000001000b0b7836 */ /* 0x000fc60000000000 */
[----:B------:R-:W-:Y:S01]  /*03a0*/  ISETP.NE.AND P1, PT, R4, RZ, PT ;  /* 0x000000ff0400720c */ /* 0x000fe20003f25270 */
[----:B------:R-:W-:Y:S02]  /*03b0*/  IMAD.X R6, RZ, RZ, R6, P2 ;  /* 0x000000ffff067224 */ /* 0x000fe400010e0606 */
[----:B--2--5:R-:W-:-:S10]  /*03c0*/  IMAD.IADD R8, R3, 0x1, R8 ;  /* 0x0000000103087824 */ /* 0x024fd400078e0208 */
[----:B------:R-:W-:Y:S05]  /*03d0*/  @P1 BRA `(.L_x_66) ;  /* 0xfffffffc00d81947 */ /* 0x000fea000383ffff */
.L_x_65:
[----:B------:R-:W-:Y:S05]  /*03e0*/  BSYNC.RECONVERGENT B2 ;  /* 0x0000000000027941 */ /* 0x000fea0003800200 */
.L_x_64:
        /* <DEDUP_REMOVED lines=8> */
.L_x_69:
[C---:B------:R-:W-:Y:S01]  /*0470*/  IADD3 R5, P1, PT, R11.reuse, UR4, RZ ;  /* 0x000000040b057c10 */ /* 0x040fe2000ff3e0ff */
[----:B------:R-:W-:-:S03]  /*0480*/  VIADD R2, R11, 0x400 ;  /* 0x000004000b027836 */ /* 0x000fc60000000000 */
[----:B------:R-:W-:Y:S02]  /*0490*/  LEA.HI.X.SX32 R12, R11, RZ, 0x1, P1 ;  /* 0x000000ff0b0c7211 */ /* 0x000fe400008f0eff */
[C---:B------:R-:W-:Y:S02]  /*04a0*/  LEA R16, P1, R5.reuse, UR10, 0x2 ;  /* 0x0000000a05107c11 */ /* 0x040fe4000f8210ff */
[C---:B------:R-:W-:Y:S02]  /*04b0*/  IADD3 R3, P2, PT, R2.reuse, UR4, RZ ;  /* 0x0000000402037c10 */ /* 0x040fe4000ff5e0ff */
[----:B------:R-:W-:Y:S02]  /*04c0*/  LEA.HI.X R17, R5, UR6, R12, 0x2, P1 ;  /* 0x0000000605117c11 */ /* 0x000fe400088f140c */
[----:B------:R-:W-:Y:S01]  /*04d0*/  LEA.HI.X.SX32 R4, R2, RZ, 0x1, P2 ;  /* 0x000000ff02047211 */ /* 0x000fe200010f0eff */
[----:B------:R-:W-:Y:S01]  /*04e0*/  VIADD R2, R11, 0x800 ;  /* 0x000008000b027836 */ /* 0x000fe20000000000 */
[C---:B------:R-:W-:Y:S01]  /*04f0*/  LEA R6, P2, R3.reuse, UR10, 0x2 ;  /* 0x0000000a03067c11 */ /* 0x040fe2000f8410ff */
[----:B------:R-:W2:Y:S03]  /*0500*/  LDG.E.CONSTANT R14, desc[UR12][R16.64] ;  /* 0x0000000c100e7981 */ /* 0x000ea6000c1e9900 */
[----:B------:R-:W-:Y:S01]  /*0510*/  LEA.HI.X R7, R3, UR6, R4, 0x2, P2 ;  /* 0x0000000603077c11 */ /* 0x000fe200090f1404 */
[----:B------:R-:W2:Y:S01]  /*0520*/  LDG.E.CONSTANT R15, desc[UR12][R16.64+0x400] ;  /* 0x0004000c100f7981 */ /* 0x000ea2000c1e9900 */
[----:B------:R-:W-:Y:S01]  /*0530*/  IADD3 R3, P1, PT, R2, UR4, RZ ;  /* 0x0000000402037c10 */ /* 0x000fe2000ff3e0ff */
[----:B------:R-:W-:-:S02]  /*0540*/  VIADD R4, R11, 0xc00 ;  /* 0x00000c000b047836 */ /* 0x000fc40000000000 */
[----:B------:R-:W3:Y:S01]  /*0550*/  LDG.E.CONSTANT R12, desc[UR12][R16.64+0x800] ;  /* 0x0008000c100c7981 */ /* 0x000ee2000c1e9900 */
[----:B------:R-:W-:-:S03]  /*0560*/  LEA.HI.X.SX32 R20, R2, RZ, 0x1, P1 ;  /* 0x000000ff02147211 */ /* 0x000fc600008f0eff */
[----:B------:R-:W3:Y:S01]  /*0570*/  LDG.E.CONSTANT R21, desc[UR12][R16.64+0xc00] ;  /* 0x000c000c10157981 */ /* 0x000ee2000c1e9900 */
[----:B------:R-:W-:-:S03]  /*0580*/  LEA R2, P1, R3, UR10, 0x2 ;  /* 0x0000000a03027c11 */ /* 0x000fc6000f8210ff */
[----:B------:R-:W4:Y:S01]  /*0590*/  LDG.E.CONSTANT R19, desc[UR12][R6.64] ;  /* 0x0000000c06137981 */ /* 0x000f22000c1e9900 */
[----:B------:R-:W-:-:S03]  /*05a0*/  IADD3 R5, P2, PT, R4, UR4, RZ ;  /* 0x0000000404057c10 */ /* 0x000fc6000ff5e0ff */
[----:B------:R-:W4:Y:S01]  /*05b0*/  LDG.E.CONSTANT R18, desc[UR12][R6.64+0x400] ;  /* 0x0004000c06127981 */ /* 0x000f22000c1e9900 */
[----:B------:R-:W-:-:S03]  /*05c0*/  LEA.HI.X R3, R3, UR6, R20, 0x2, P1 ;  /* 0x0000000603037c11 */ /* 0x000fc600088f1414 */
[----:B------:R-:W4:Y:S01]  /*05d0*/  LDG.E.CONSTANT R13, desc[UR12][R6.64+0x800] ;  /* 0x0008000c060d7981 */ /* 0x000f22000c1e9900 */
[----:B------:R-:W-:-:S03]  /*05e0*/  LEA.HI.X.SX32 R24, R4, RZ, 0x1, P2 ;  /* 0x000000ff04187211 */ /* 0x000fc600010f0eff */
[----:B------:R-:W4:Y:S01]  /*05f0*/  LDG.E.CONSTANT R20, desc[UR12][R6.64+0xc00] ;  /* 0x000c000c06147981 */ /* 0x000f22000c1e9900 */
[----:B------:R-:W-:-:S03]  /*0600*/  LEA R4, P1, R5, UR10, 0x2 ;  /* 0x0000000a05047c11 */ /* 0x000fc6000f8210ff */
[----:B------:R-:W4:Y:S01]  /*0610*/  LDG.E.CONSTANT R22, desc[UR12][R2.64] ;  /* 0x0000000c02167981 */ /* 0x000f22000c1e9900 */
[----:B------:R-:W-:-:S03]  /*0620*/  LEA.HI.X R5, R5, UR6, R24, 0x2, P1 ;  /* 0x0000000605057c11 */ /* 0x000fc600088f1418 */
        /* <DEDUP_REMOVED lines=18> */
.L_x_68:
[----:B------:R-:W-:Y:S05]  /*0750*/  BSYNC.RECONVERGENT B2 ;  /* 0x0000000000027941 */ /* 0x000fea0003800200 */
.L_x_67:
[----:B------:R-:W-:Y:S01]  /*0760*/  IMAD.IADD R2, R0, 0x1, -R11 ;  /* 0x0000000100027824 */ /* 0x000fe200078e0a0b */
[----:B------:R-:W-:Y:S04]  /*0770*/  BSSY.RECONVERGENT B2, `(.L_x_70) ;  /* 0x000001b000027945 */ /* 0x000fe80003800200 */
[----:B------:R-:W-:-:S13]  /*0780*/  ISETP.GT.AND P1, PT, R2, 0x400, PT ;  /* 0x000004000200780c */ /* 0x000fda0003f24270 */
[----:B------:R-:W-:Y:S05]  /*0790*/  @!P1 BRA `(.L_x_71) ;  /* 0x0000000000609947 */ /* 0x000fea0003800000 */
[----:B------:R-:W0:Y:S01]  /*07a0*/  LDCU UR5, c[0x0][0x384] ;  /* 0x00007080ff0577ac */ /* 0x000e220008000800 */
[C---:B------:R-:W-:Y:S01]  /*07b0*/  IADD3 R6, P0, PT, R11.reuse, UR4, RZ ;  /* 0x000000040b067c10 */ /* 0x040fe2000ff1e0ff */
[----:B------:R-:W-:-:S03]  /*07c0*/  VIADD R2, R11, 0x400 ;  /* 0x000004000b027836 */ /* 0x000fc60000000000 */
[----:B------:R-:W-:Y:S02]  /*07d0*/  LEA.HI.X.SX32 R5, R11, RZ, 0x1, P0 ;  /* 0x000000ff0b057211 */ /* 0x000fe400000f0eff */
[----:B------:R-:W-:Y:S02]  /*07e0*/  LEA R4, P1, R6, UR10, 0x2 ;  /* 0x0000000a06047c11 */ /* 0x000fe4000f8210ff */
[----:B------:R-:W-:-:S04]  /*07f0*/  IADD3 R3, P0, PT, R2, UR4, RZ ;  /* 0x0000000402037c10 */ /* 0x000fc8000ff1e0ff */
[----:B------:R-:W-:Y:S02]  /*0800*/  LEA.HI.X.SX32 R10, R2, RZ, 0x1, P0 ;  /* 0x000000ff020a7211 */ /* 0x000fe400000f0eff */
[C---:B------:R-:W-:Y:S02]  /*0810*/  LEA R2, P0, R3.reuse, UR10, 0x2 ;  /* 0x0000000a03027c11 */ /* 0x040fe4000f8010ff */
[----:B0-----:R-:W-:Y:S02]  /*0820*/  LEA.HI.X R5, R6, UR5, R5, 0x2, P1 ;  /* 0x0000000506057c11 */ /* 0x001fe400088f1405 */
[----:B------:R-:W-:-:S03]  /*0830*/  LEA.HI.X R3, R3, UR5, R10, 0x2, P0 ;  /* 0x0000000503037c11 */ /* 0x000fc600080f140a */
[----:B------:R-:W2:Y:S04]  /*0840*/  LDG.E.CONSTANT R7, desc[UR12][R4.64] ;  /* 0x0000000c04077981 */ /* 0x000ea8000c1e9900 */
        /* <DEDUP_REMOVED lines=13> */
.L_x_71:
[----:B------:R-:W-:Y:S05]  /*0920*/  BSYNC.RECONVERGENT B2 ;  /* 0x0000000000027941 */ /* 0x000fea0003800200 */
.L_x_70:
[----:B------:R-:W-:-:S13]  /*0930*/  ISETP.LT.OR P0, PT, R11, R0, P0 ;  /* 0x000000000b00720c */ /* 0x000fda0000701670 */
[----:B------:R-:W-:Y:S05]  /*0940*/  @!P0 BRA `(.L_x_63) ;  /* 0x00000000002c8947 */ /* 0x000fea0003800000 */
[----:B------:R-:W0:Y:S01]  /*0950*/  LDCU UR5, c[0x0][0x384] ;  /* 0x00007080ff0577ac */ /* 0x000e220008000800 */
[----:B------:R-:W-:-:S04]  /*0960*/  IADD3 R3, P0, PT, R11, UR4, RZ ;  /* 0x000000040b037c10 */ /* 0x000fc8000ff1e0ff */
[----:B------:R-:W-:Y:S02]  /*0970*/  LEA.HI.X.SX32 R4, R11, RZ, 0x1, P0 ;  /* 0x000000ff0b047211 */ /* 0x000fe400000f0eff */
[----:B------:R-:W-:-:S04]  /*0980*/  LEA R2, P0, R3, UR10, 0x2 ;  /* 0x0000000a03027c11 */ /* 0x000fc8000f8010ff */
[----:B0-----:R-:W-:-:S05]  /*0990*/  LEA.HI.X R3, R3, UR5, R4, 0x2, P0 ;  /* 0x0000000503037c11 */ /* 0x001fca00080f1404 */
[----:B------:R-:W2:Y:S04]  /*09a0*/  LDG.E.CONSTANT R5, desc[UR12][R2.64] ;  /* 0x0000000c02057981 */ /* 0x000ea8000c1e9900 */
[----:B------:R-:W2:Y:S04]  /*09b0*/  LDG.E.CONSTANT R4, desc[UR12][R2.64+0x400] ;  /* 0x0004000c02047981 */ /* 0x000ea8000c1e9900 */
[----:B------:R-:W3:Y:S04]  /*09c0*/  LDG.E.CONSTANT R7, desc[UR12][R2.64+0x800] ;  /* 0x0008000c02077981 */ /* 0x000ee8000c1e9900 */
[----:B------:R-:W3:Y:S01]  /*09d0*/  LDG.E.CONSTANT R6, desc[UR12][R2.64+0xc00] ;  /* 0x000c000c02067981 */ /* 0x000ee2000c1e9900 */
[----:B--2--5:R-:W-:-:S04]  /*09e0*/  IADD3 R4, PT, PT, R4, R5, R8 ;  /* 0x0000000504047210 */ /* 0x024fc80007ffe008 */
[----:B---3--:R-:W-:-:S07]  /*09f0*/  IADD3 R8, PT, PT, R6, R7, R4 ;  /* 0x0000000706087210 */ /* 0x008fce0007ffe004 */
.L_x_63:
[----:B------:R-:W-:Y:S05]  /*0a00*/  BSYNC.RECONVERGENT B1 ;  /* 0x0000000000017941 */ /* 0x000fea0003800200 */
.L_x_62:
[----:B------:R-:W-:-:S13]  /*0a10*/  ISETP.GE.AND P0, PT, R0, 0x100, PT ;  /* 0x000001000000780c */ /* 0x000fda0003f06270 */
[----:B------:R-:W-:Y:S05]  /*0a20*/  @!P0 BRA `(.L_x_72) ;  /* 0x0000000000ac8947 */ /* 0x000fea0003800000 */
[----:B------:R-:W1:Y:S01]  /*0a30*/  S2R R6, SR_LANEID ;  /* 0x0000000000067919 */ /* 0x000e620000000000 */
[----:B-----5:R-:W2:Y:S01]  /*0a40*/  SHFL.DOWN PT, R0, R8, 0x1, 0x1f ;  /* 0x08201f0008007f89 */ /* 0x020ea200000e0000 */
[C---:B-1----:R-:W-:Y:S02]  /*0a50*/  ISETP.GT.AND P0, PT, R6.reuse, 0x1e, PT ;  /* 0x0000001e0600780c */ /* 0x042fe40003f04270 */
[----:B------:R-:W-:Y:S02]  /*0a60*/  ISETP.NE.AND P1, PT, R6, RZ, PT ;  /* 0x000000ff0600720c */ /* 0x000fe40003f25270 */
[----:B--2---:R-:W-:Y:S02]  /*0a70*/  SEL R3, R0, RZ, !P0 ;  /* 0x000000ff00037207 */ /* 0x004fe40004000000 */
[----:B------:R-:W-:-:S03]  /*0a80*/  ISETP.GT.AND P0, PT, R6, 0x1d, PT ;  /* 0x0000001d0600780c */ /* 0x000fc60003f04270 */
[----:B------:R-:W-:-:S05]  /*0a90*/  IMAD.IADD R3, R3, 0x1, R8 ;  /* 0x0000000103037824 */ /* 0x000fca00078e0208 */
[----:B------:R-:W1:Y:S01]  /*0aa0*/  SHFL.DOWN PT, R0, R3, 0x2, 0x1f ;  /* 0x08401f0003007f89 */ /* 0x000e6200000e0000 */
[----:B0-----:R-:W-:Y:S01]  /*0ab0*/  @!P1 MOV R4, 0x400 ;  /* 0x0000040000049802 */ /* 0x001fe20000000f00 */
[----:B------:R-:W0:Y:S01]  /*0ac0*/  @!P1 S2R R7, SR_CgaCtaId ;  /* 0x0000000000079919 */ /* 0x000e220000008800 */
[----:B-1----:R-:W-:Y:S02]  /*0ad0*/  SEL R0, R0, RZ, !P0 ;  /* 0x000000ff00007207 */ /* 0x002fe40004000000 */
[----:B------:R-:W-:-:S03]  /*0ae0*/  ISETP.GT.AND P0, PT, R6, 0x1b, PT ;  /* 0x0000001b0600780c */ /* 0x000fc60003f04270 */
[----:B------:R-:W-:-:S05]  /*0af0*/  IMAD.IADD R0, R3, 0x1, R0 ;  /* 0x0000000103007824 */ /* 0x000fca00078e0200 */
[----:B------:R-:W1:Y:S01]  /*0b00*/  SHFL.DOWN PT, R2, R0, 0x4, 0x1f ;  /* 0x08801f0000027f89 */ /* 0x000e6200000e0000 */
[----:B0-----:R-:W-:Y:S02]  /*0b10*/  @!P1 LEA R7, R7, R4, 0x18 ;  /* 0x0000000407079211 */ /* 0x001fe400078ec0ff */
[----:B-1----:R-:W-:Y:S02]  /*0b20*/  SEL R5, R2, RZ, !P0 ;  /* 0x000000ff02057207 */ /* 0x002fe40004000000 */
        /* <DEDUP_REMOVED lines=19> */
[----:B0-----:R-:W-:Y:S04]  /*0c60*/  LDS R0, [UR4+0xc] ;  /* 0x00000c04ff007984 */ /* 0x001fe80008000800 */
[----:B------:R-:W0:Y:S04]  /*0c70*/  LDS.128 R4, [UR4+0x10] ;  /* 0x00001004ff047984 */ /* 0x000e280008000c00 */
[----:B------:R-:W1:Y:S01]  /*0c80*/  LDS.64 R8, [UR4+0x20] ;  /* 0x00002004ff087984 */ /* 0x000e620008000a00 */
[----:B0-----:R-:W-:-:S04]  /*0c90*/  IADD3 R0, PT, PT, R4, R0, R3 ;  /* 0x0000000004007210 */ /* 0x001fc80007ffe003 */
[----:B------:R-:W-:-:S04]  /*0ca0*/  IADD3 R0, PT, PT, R6, R0, R5 ;  /* 0x0000000006007210 */ /* 0x000fc80007ffe005 */
[----:B-1----:R-:W-:-:S05]  /*0cb0*/  IADD3 R0, PT, PT, R8, R0, R7 ;  /* 0x0000000008007210 */ /* 0x002fca0007ffe007 */
[----:B------:R-:W-:Y:S01]  /*0cc0*/  IMAD.IADD R3, R0, 0x1, R9 ;  /* 0x0000000100037824 */ /* 0x000fe200078e0209 */
[----:B------:R-:W-:Y:S06]  /*0cd0*/  BRA `(.L_x_73) ;  /* 0x0000003000c07947 */ /* 0x000fec0003800000 */
.L_x_72:
[----:B------:R-:W-:Y:S01]  /*0ce0*/  LOP3.LUT R2, R9, 0x3e0, RZ, 0xc0, !PT ;  /* 0x000003e009027812 */ /* 0x000fe200078ec0ff */
[----:B------:R-:W1:Y:S03]  /*0cf0*/  S2R R10, SR_LANEID ;  /* 0x00000000000a7919 */ /* 0x000e660000000000 */
[----:B0-----:R-:W-:Y:S01]  /*0d00*/  LOP3.LUT R5, RZ, R2, RZ, 0x33, !PT ;  /* 0x00000002ff057212 */ /* 0x001fe200078e33ff */
[----:B------:R-:W-:-:S04]  /*0d10*/  VIADD R3, R2, 0x20 ;  /* 0x0000002002037836 */ /* 0x000fc80000000000 */
[----:B------:R-:W-:Y:S01]  /*0d20*/  IMAD.IADD R5, R0, 0x1, R5 ;  /* 0x0000000100057824 */ /* 0x000fe200078e0205 */
[----:B------:R-:W-:-:S04]  /*0d30*/  ISETP.GT.AND P0, PT, R3, R0, PT ;  /* 0x000000000300720c */ /* 0x000fc80003f04270 */
[----:B------:R-:W-:-:S05]  /*0d40*/  SEL R5, R5, 0x1f, P0 ;  /* 0x0000001f05057807 */ /* 0x000fca0000000000 */
[----:B-----5:R-:W0:Y:S01]  /*0d50*/  SHFL.DOWN PT, R2, R8, 0x1, R5 ;  /* 0x0820000008027989 */ /* 0x020e2200000e0005 */
[CC--:B-1----:R-:W-:Y:S01]  /*0d60*/  ISETP.GE.AND P0, PT, R10.reuse, R5.reuse, PT ;  /* 0x000000050a00720c */ /* 0x0c2fe20003f06270 */
[C---:B------:R-:W-:Y:S01]  /*0d70*/  VIADD R4, R10.reuse, 0x2 ;  /* 0x000000020a047836 */ /* 0x040fe20000000000 */
[C---:B------:R-:W-:Y:S01]  /*0d80*/  ISETP.NE.AND P1, PT, R10.reuse, RZ, PT ;  /* 0x000000ff0a00720c */ /* 0x040fe20003f25270 */
[----:B------:R-:W-:Y:S01]  /*0d90*/  VIADD R6, R10, 0x4 ;  /* 0x000000040a067836 */ /* 0x000fe20000000000 */
[----:B0-----:R-:W-:Y:S02]  /*0da0*/  SEL R3, R2, RZ, !P0 ;  /* 0x000000ff02037207 */ /* 0x001fe40004000000 */
[----:B------:R-:W-:-:S03]  /*0db0*/  ISETP.GT.AND P0, PT, R4, R5, PT ;  /* 0x000000050400720c */ /* 0x000fc60003f04270 */
[----:B------:R-:W-:-:S06]  /*0dc0*/  IMAD.IADD R2, R3, 0x1, R8 ;  /* 0x0000000103027824 */ /* 0x000fcc00078e0208 */
[----:B------:R-:W0:Y:S01]  /*0dd0*/  @!P1 S2R R11, SR_CgaCtaId ;  /* 0x00000000000b9919 */ /* 0x000e220000008800 */
[----:B------:R-:W-:Y:S02]  /*0de0*/  @!P1 MOV R8, 0x400 ;  /* 0x0000040000089802 */ /* 0x000fe40000000f00 */
[----:B------:R-:W-:Y:S01]  /*0df0*/  @!P1 SHF.R.U32.HI R7, RZ, 0x3, R9 ;  /* 0x00000003ff079819 */ /* 0x000fe20000011609 */
[----:B------:R-:W1:Y:S03]  /*0e00*/  SHFL.DOWN PT, R3, R2, 0x2, R5 ;  /* 0x0840000002037989 */ /* 0x000e6600000e0005 */
[----:B------:R-:W-:Y:S02]  /*0e10*/  @!P1 LOP3.LUT R7, R7, 0x7c, RZ, 0xc0, !PT ;  /* 0x0000007c07079812 */ /* 0x000fe400078ec0ff */
[----:B-1----:R-:W-:Y:S02]  /*0e20*/  SEL R3, R3, RZ, !P0 ;  /* 0x000000ff03037207 */ /* 0x002fe40004000000 */
[----:B------:R-:W-:-:S02]  /*0e30*/  ISETP.GT.AND P0, PT, R6, R5, PT ;  /* 0x000000050600720c */ /* 0x000fc40003f04270 */
[----:B0-----:R-:W-:Y:S01]  /*0e40*/  @!P1 LEA R8, R11, R8, 0x18 ;  /* 0x000000080b089211 */ /* 0x001fe200078ec0ff */
[----:B------:R-:W-:Y:S02]  /*0e50*/  IMAD.IADD R4, R2, 0x1, R3 ;  /* 0x0000000102047824 */ /* 0x000fe400078e0203 */
[----:B------:R-:W-:Y:S02]  /*0e60*/  VIADD R2, R10, 0x8 ;  /* 0x000000080a027836 */ /* 0x000fe40000000000 */
[----:B------:R-:W-:Y:S01]  /*0e70*/  @!P1 IMAD.IADD R8, R7, 0x1, R8 ;  /* 0x0000000107089824 */ /* 0x000fe200078e0208 */
[----:B------:R-:W0:Y:S02]  /*0e80*/  SHFL.DOWN PT, R3, R4, 0x4, R5 ;  /* 0x0880000004037989 */ /* 0x000e2400000e0005 */
        /* <DEDUP_REMOVED lines=21> */
[----:B------:R-:W0:Y:S04]  /*0fe0*/  LDS.128 R4, [UR4+0x10] ;  /* 0x00001004ff047984 */ /* 0x000e280008000c00 */
[----:B------:R-:W1:Y:S04]  /*0ff0*/  LDS R2, [UR4+0xc] ;  /* 0x00000c04ff027984 */ /* 0x000e680008000800 */
[----:B----4-:R-:W2:Y:S01]  /*1000*/  LDS.64 R8, [UR4+0x20] ;  /* 0x00002004ff087984 */ /* 0x010ea20008000a00 */
        /* <DEDUP_REMOVED lines=16> */
.L_x_59:
[----:B------:R-:W0:Y:S01]  /*1110*/  S2R R0, SR_TID.X ;  /* 0x0000000000007919 */ /* 0x000e220000002100 */
[----:B------:R-:W1:Y:S01]  /*1120*/  LDC.64 R22, c[0x0][0x380] ;  /* 0x0000e000ff167b82 */ /* 0x000e620000000a00 */
[----:B0-----:R-:W-:-:S04]  /*1130*/  IMAD.SHL.U32 R4, R0, 0x4, RZ ;  /* 0x0000000400047824 */ /* 0x001fc800078e00ff */
[----:B------:R-:W-:-:S04]  /*1140*/  VIADD R5, R4, UR4 ;  /* 0x0000000404057c36 */ /* 0x000fc80008000000 */
[----:B-1----:R-:W-:-:S05]  /*1150*/  IMAD.WIDE.U32 R22, R5, 0x4, R22 ;  /* 0x0000000405167825 */ /* 0x002fca00078e0016 */
[----:B------:R-:W2:Y:S04]  /*1160*/  LDG.E.128.CONSTANT R4, desc[UR12][R22.64] ;  /* 0x0000000c16047981 */ /* 0x000ea8000c1e9d00 */
[----:B------:R-:W3:Y:S04]  /*1170*/  LDG.E.128.CONSTANT R8, desc[UR12][R22.64+0x1000] ;  /* 0x0010000c16087981 */ /* 0x000ee8000c1e9d00 */
[----:B------:R-:W4:Y:S04]  /*1180*/  LDG.E.128.CONSTANT R12, desc[UR12][R22.64+0x2000] ;  /* 0x0020000c160c7981 */ /* 0x000f28000c1e9d00 */
[----:B------:R-:W5:Y:S01]  /*1190*/  LDG.E.128.CONSTANT R16, desc[UR12][R22.64+0x3000] ;  /* 0x0030000c16107981 */ /* 0x000f62000c1e9d00 */
[----:B------:R-:W-:-:S04]  /*11a0*/  ISETP.GE.U32.AND P0, PT, R21, UR5, PT ;  /* 0x0000000515007c0c */ /* 0x000fc8000bf06070 */
[----:B------:R-:W-:Y:S02]  /*11b0*/  ISETP.GE.U32.AND.EX P0, PT, R20, UR6, PT, P0 ;  /* 0x0000000614007c0c */ /* 0x000fe4000bf06100 */
        /* <DEDUP_REMOVED lines=9> */
[----:B------:R-:W-:Y:S01]  /*1250*/  UIADD3 UR7, UP0, UPT, UR5, UR4, URZ ;  /* 0x0000000405077290 */ /* 0x000fe2000ff1e0ff */
[----:B------:R-:W-:Y:S01]  /*1260*/  IADD3 R26, P2, PT, R2, -0x1000, RZ ;  /* 0xfffff000021a7810 */ /* 0x000fe20007f5e0ff */
[----:B------:R-:W0:Y:S03]  /*1270*/  LDCU UR11, c[0x0][0x384] ;  /* 0x00007080ff0b77ac */ /* 0x000e260008000800 */
[----:B------:R-:W-:Y:S01]  /*1280*/  IADD3.X R22, PT, PT, R3, -0x1, RZ, P2, !PT ;  /* 0xffffffff03167810 */ /* 0x000fe200017fe4ff */
[----:B------:R-:W-:Y:S01]  /*1290*/  UIADD3.X UR6, UPT, UPT, URZ, UR6, URZ, UP0, !UPT ;  /* 0x00000006ff067290 */ /* 0x000fe200087fe4ff */
[----:B------:R-:W-:Y:S01]  /*12a0*/  ISETP.LT.U32.AND P0, PT, R26, UR7, PT ;  /* 0x000000071a007c0c */ /* 0x000fe2000bf01070 */
[----:B------:R-:W-:Y:S01]  /*12b0*/  UMOV UR4, URZ ;  /* 0x000000ff00047c82 */ /* 0x000fe20008000000 */
[----:B------:R-:W-:Y:S01]  /*12c0*/  IADD3 R23, P1, PT, R0, UR7, RZ ;  /* 0x0000000700177c10 */ /* 0x000fe2000ff3e0ff */
[----:B------:R-:W-:-:S02]  /*12d0*/  UMOV UR8, UR7 ;  /* 0x0000000700087c82 */ /* 0x000fc40008000000 */
[----:B------:R-:W-:Y:S01]  /*12e0*/  IMAD.U32 R5, RZ, RZ, UR6 ;  /* 0x00000006ff057e24 */ /* 0x000fe2000f8e00ff */
[----:B------:R-:W-:Y:S01]  /*12f0*/  LEA R20, P2, R23, UR10, 0x2 ;  /* 0x0000000a17147c11 */ /* 0x000fe2000f8410ff */
[----:B------:R-:W-:Y:S01]  /*1300*/  IMAD.X R4, RZ, RZ, UR6, P1 ;  /* 0x00000006ff047e24 */ /* 0x000fe200088e06ff */
[----:B------:R-:W-:Y:S02]  /*1310*/  UMOV UR9, UR6 ;  /* 0x0000000600097c82 */ /* 0x000fe40008000000 */
[----:B------:R-:W-:Y:S02]  /*1320*/  ISETP.GT.U32.AND.EX P0, PT, R5, R22, PT, P0 ;  /* 0x000000160500720c */ /* 0x000fe40003f04100 */
[----:B0-----:R-:W-:-:S11]  /*1330*/  LEA.HI.X R23, R23, UR11, R4, 0x2, P2 ;  /* 0x0000000b17177c11 */ /* 0x001fd600090f1404 */
[----:B------:R-:W-:Y:S05]  /*1340*/  @P0 BRA `(.L_x_75) ;  /* 0x00000000009c0947 */ /* 0x000fea0003800000 */
[----:B------:R-:W0:Y:S01]  /*1350*/  LDC.64 R2, c[0x0][0x3b8] ;  /* 0x0000ee00ff027b82 */ /* 0x000e220000000a00 */
[----:B------:R-:W1:Y:S01]  /*1360*/  LDCU.64 UR10, c[0x0][0x380] ;  /* 0x00007000ff0a77ac */ /* 0x000e620008000a00 */
[----:B------:R-:W-:Y:S01]  /*1370*/  NOP ;  /* 0x0000000000007918 */ /* 0x000fe20000000000 */
.L_x_76:
[----:B------:R-:W-:-:S05]  /*1380*/  IMAD.SHL.U32 R4, R0, 0x4, RZ ;  /* 0x0000000400047824 */ /* 0x000fca00078e00ff */
[----:B------:R-:W-:-:S05]  /*1390*/  IADD3 R4, P0, PT, R4, UR7, RZ ;  /* 0x0000000704047c10 */ /* 0x000fca000ff1e0ff */
[----:B------:R-:W-:Y:S01]  /*13a0*/  IMAD.X R5, RZ, RZ, UR6, P0 ;  /* 0x00000006ff057e24 */ /* 0x000fe200080e06ff */
[----:B-1----:R-:W-:-:S04]  /*13b0*/  LEA R24, P0, R4, UR10, 0x2 ;  /* 0x0000000a04187c11 */ /* 0x002fc8000f8010ff */
[----:B------:R-:W-:-:S05]  /*13c0*/  LEA.HI.X R25, R4, UR11, R5, 0x2, P0 ;  /* 0x0000000b04197c11 */ /* 0x000fca00080f1405 */
[----:B------:R-:W2:Y:S04]  /*13d0*/  LDG.E.128.CONSTANT R16, desc[UR12][R24.64] ;  /* 0x0000000c18107981 */ /* 0x000ea8000c1e9d00 */
[----:B------:R-:W3:Y:S04]  /*13e0*/  LDG.E.128.CONSTANT R4, desc[UR12][R24.64+0x1000] ;  /* 0x0010000c18047981 */ /* 0x000ee8000c1e9d00 */
[----:B------:R-:W4:Y:S04]  /*13f0*/  LDG.E.128.CONSTANT R8, desc[UR12][R24.64+0x2000] ;  /* 0x0020000c18087981 */ /* 0x000f28000c1e9d00 */
[----:B------:R-:W5:Y:S01]  /*1400*/  LDG.E.128.CONSTANT R12, desc[UR12][R24.64+0x3000] ;  /* 0x0030000c180c7981 */ /* 0x000f62000c1e9d00 */
[----:B------:R-:W-:-:S02]  /*1410*/  USHF.R.S32.HI UR14, URZ, 0x1f, UR5 ;  /* 0x0000001fff0e7899 */ /* 0x000fc40008011405 */
[----:B------:R-:W-:Y:S02]  /*1420*/  UIADD3 UR8, UP0, UPT, UR5, UR8, URZ ;  /* 0x0000000805087290 */ /* 0x000fe4000ff1e0ff */
[----:B------:R-:W-:Y:S02]  /*1430*/  USHF.L.U64.HI UR16, UR5, 0x2, UR14 ;  /* 0x0000000205107899 */ /* 0x000fe4000801020e */
[----:B------:R-:W-:Y:S01]  /*1440*/  UIADD3.X UR9, UPT, UPT, UR14, UR9, URZ, UP0, !UPT ;  /* 0x000000090e097290 */ /* 0x000fe200087fe4ff */
[----:B--2---:R-:W-:-:S04]  /*1450*/  IADD3 R17, PT, PT, R17, R16, R21 ;  /* 0x0000001011117210 */ /* 0x004fc80007ffe015 */
[----:B------:R-:W-:-:S04]  /*1460*/  IADD3 R17, PT, PT, R19, R18, R17 ;  /* 0x0000001213117210 */ /* 0x000fc80007ffe011 */
[----:B---3--:R-:W-:Y:S01]  /*1470*/  IADD3 R17, PT, PT, R5, R4, R17 ;  /* 0x0000000405117210 */ /* 0x008fe20007ffe011 */
[----:B------:R-:W-:Y:S01]  /*1480*/  IMAD.U32 R5, RZ, RZ, UR5 ;  /* 0x00000005ff057e24 */ /* 0x000fe2000f8e00ff */
[----:B0-----:R-:W-:Y:S02]  /*1490*/  IADD3 R4, P1, PT, R2, -UR7, RZ ;  /* 0x8000000702047c10 */ /* 0x001fe4000ff3e0ff */
[----:B------:R-:W-:Y:S02]  /*14a0*/  IADD3 R17, PT, PT, R7, R6, R17 ;  /* 0x0000000607117210 */ /* 0x000fe40007ffe011 */
[----:B------:R-:W-:Y:S02]  /*14b0*/  ISETP.GE.U32.AND P0, PT, R4, UR5, PT ;  /* 0x0000000504007c0c */ /* 0x000fe4000bf06070 */
[----:B------:R-:W-:Y:S02]  /*14c0*/  IADD3.X R4, PT, PT, R3, ~UR6, RZ, P1, !PT ;  /* 0x8000000603047c10 */ /* 0x000fe40008ffe4ff */
[----:B----4-:R-:W-:-:S02]  /*14d0*/  IADD3 R17, PT, PT, R9, R8, R17 ;  /* 0x0000000809117210 */ /* 0x010fc40007ffe011 */
[----:B------:R-:W-:Y:S02]  /*14e0*/  ISETP.GE.U32.AND.EX P0, PT, R4, UR14, PT, P0 ;  /* 0x0000000e04007c0c */ /* 0x000fe4000bf06100 */
[----:B------:R-:W-:Y:S02]  /*14f0*/  IADD3 R17, PT, PT, R11, R10, R17 ;  /* 0x0000000a0b117210 */ /* 0x000fe40007ffe011 */
[----:B------:R-:W-:Y:S02]  /*1500*/  LEA R20, P1, R5, R20, 0x2 ;  /* 0x0000001405147211 */ /* 0x000fe400078210ff */
[----:B-----5:R-:W-:Y:S02]  /*1510*/  IADD3 R17, PT, PT, R13, R12, R17 ;  /* 0x0000000c0d117210 */ /* 0x020fe40007ffe011 */
[----:B------:R-:W-:Y:S02]  /*1520*/  IADD3.X R23, PT, PT, R23, UR16, RZ, P1, !PT ;  /* 0x0000001017177c10 */ /* 0x000fe40008ffe4ff */
[----:B------:R-:W-:-:S03]  /*1530*/  IADD3 R21, PT, PT, R15, R14, R17 ;  /* 0x0000000e0f157210 */ /* 0x000fc60007ffe011 */
[----:B------:R-:W-:Y:S05]  /*1540*/  @!P0 BRA `(.L_x_74) ;  /* 0x0000000400dc8947 */ /* 0x000fea0003800000 */
[----:B------:R-:W-:Y:S02]  /*1550*/  UIADD3 UR7, UP0, UPT, UR5, UR7, URZ ;  /* 0x0000000705077290 */ /* 0x000fe4000ff1e0ff */
[----:B------:R-:W-:Y:S02]  /*1560*/  UIADD3 UR4, UPT, UPT, UR4, 0x1, URZ ;  /* 0x0000000104047890 */ /* 0x000fe4000fffe0ff */
[----:B------:R-:W-:Y:S02]  /*1570*/  UIADD3.X UR6, UPT, UPT, UR14, UR6, URZ, UP0, !UPT ;  /* 0x000000060e067290 */ /* 0x000fe400087fe4ff */
[----:B------:R-:W-:-:S04]  /*1580*/  ISETP.LT.U32.AND P0, PT, R26, UR7, PT ;  /* 0x000000071a007c0c */ /* 0x000fc8000bf01070 */
[----:B------:R-:W-:-:S05]  /*1590*/  IMAD.U32 R5, RZ, RZ, UR6 ;  /* 0x00000006ff057e24 */ /* 0x000fca000f8e00ff */
[----:B------:R-:W-:-:S13]  /*15a0*/  ISETP.GT.U32.AND.EX P0, PT, R5, R22, PT, P0 ;  /* 0x000000160500720c */ /* 0x000fda0003f04100 */
[----:B------:R-:W-:Y:S05]  /*15b0*/  @!P0 BRA `(.L_x_76) ;  /* 0xfffffffc00708947 */ /* 0x000fea000383ffff */
.L_x_75:
[----:B------:R-:W-:Y:S01]  /*15c0*/  IMAD.U32 R4, RZ, RZ, UR6 ;  /* 0x00000006ff047e24 */ /* 0x000fe2000f8e00ff */
[----:B------:R-:W-:-:S04]  /*15d0*/  ISETP.LE.U32.AND P0, PT, R2, UR7, PT ;  /* 0x0000000702007c0c */ /* 0x000fc8000bf03070 */
[----:B------:R-:W-:-:S13]  /*15e0*/  ISETP.GE.U32.AND.EX P0, PT, R4, R3, PT, P0 ;  /* 0x000000030400720c */ /* 0x000fda0003f06100 */
[----:B------:R-:W-:Y:S05]  /*15f0*/  @P0 BRA `(.L_x_74) ;  /* 0x0000000400b00947 */ /* 0x000fea0003800000 */
[----:B------:R-:W-:Y:S01]  /*1600*/  VIADD R5, R2, -UR7 ;  /* 0x8000000702057c36 */ /* 0x000fe20008000000 */
[----:B------:R-:W-:Y:S04]  /*1610*/  BSSY.RECONVERGENT B1, `(.L_x_74) ;  /* 0x000006a000017945 */ /* 0x000fe80003800200 */
[----:B------:R-:W-:-:S13]  /*1620*/  ISETP.GE.AND P0, PT, R0, R5, PT ;  /* 0x000000050000720c */ /* 0x000fda0003f06270 */
[----:B------:R-:W-:Y:S05]  /*1630*/  @P0 BRA `(.L_x_77) ;  /* 0x00000004009c0947 */ /* 0x000fea0003800000 */
[----:B------:R-:W0:Y:S01]  /*1640*/  LDC R7, c[0x0][0x3c0] ;  /* 0x0000f000ff077b82 */ /* 0x000e220000000800 */
[----:B------:R-:W-:Y:S01]  /*1650*/  LOP3.LUT R3, RZ, R0, RZ, 0x33, !PT ;  /* 0x00000000ff037212 */ /* 0x000fe200078e33ff */
[----:B------:R-:W-:Y:S01]  /*1660*/  USHF.L.U32 UR6, UR15, 0xc, URZ ;  /* 0x0000000c0f067899 */ /* 0x000fe200080006ff */
[----:B------:R-:W-:Y:S03]  /*1670*/  BSSY.RECONVERGENT B2, `(.L_x_78) ;  /* 0x0000019000027945 */ /* 0x000fe60003800200 */
[----:B------:R-:W-:Y:S02]  /*1680*/  IMAD.IADD R3, R3, 0x1, R2 ;  /* 0x0000000103037824 */ /* 0x000fe400078e0202 */
[----:B------:R-:W-:-:S03]  /*1690*/  IMAD.U32 R2, RZ, RZ, UR6 ;  /* 0x00000006ff027e24 */ /* 0x000fc6000f8e00ff */
[C---:B------:R-:W-:Y:S02]  /*16a0*/  LOP3.LUT R4, R3.reuse, 0x300, RZ, 0xc0, !PT ;  /* 0x0000030003047812 */ /* 0x040fe400078ec0ff */
[C---:B------:R-:W-:Y:S02]  /*16b0*/  IADD3 R2, PT, PT, R3.reuse, -UR5, -R2 ;  /* 0x8000000503027c10 */ /* 0x040fe4000fffe802 */
[----:B------:R-:W-:Y:S01]  /*16c0*/  ISETP.NE.AND P0, PT, R4, 0x300, PT ;  /* 0x000003000400780c */ /* 0x000fe20003f05270 */
[----:B------:R-:W-:Y:S01]  /*16d0*/  IMAD.MOV.U32 R4, RZ, RZ, R0 ;  /* 0x000000ffff047224 */ /* 0x000fe200078e0000 */
[----:B------:R-:W-:Y:S01]  /*16e0*/  LEA.HI R3, R3, 0x1, RZ, 0x18 ;  /* 0x0000000103037811 */ /* 0x000fe200078fc0ff */
[----:B0-----:R-:W-:-:S04]  /*16f0*/  IMAD R7, R7, UR4, RZ ;  /* 0x0000000407077c24 */ /* 0x001fc8000f8e02ff */
[----:B------:R-:W-:-:S05]  /*1700*/  IMAD R2, R7, -0x1000, R2 ;  /* 0xfffff00007027824 */ /* 0x000fca00078e0202 */
[----:B------:R-:W-:Y:S01]  /*1710*/  ISETP.GE.U32.AND P1, PT, R2, 0x300, PT ;  /* 0x000003000200780c */ /* 0x000fe20003f26070 */
[----:B------:R-:W-:-:S12]  /*1720*/  @!P0 BRA `(.L_x_79) ;  /* 0x0000000000348947 */ /* 0x000fd80003800000 */
[----:B------:R-:W-:Y:S01]  /*1730*/  LOP3.LUT R3, R3, 0x3, RZ, 0xc0, !PT ;  /* 0x0000000303037812 */ /* 0x000fe200078ec0ff */
[----:B------:R-:W-:-:S04]  /*1740*/  IMAD.MOV.U32 R4, RZ, RZ, R0 ;  /* 0x000000ffff047224 */ /* 0x000fc800078e0000 */
[----:B------:R-:W-:-:S07]  /*1750*/  IMAD.MOV R6, RZ, RZ, -R3 ;  /* 0x000000ffff067224 */ /* 0x000fce00078e0a03 */
.L_x_80:
        /* <DEDUP_REMOVED lines=8> */
[----:B--2---:R-:W-:-:S10]  /*17e0*/  IMAD.IADD R21, R2, 0x1, R21 ;  /* 0x0000000102157824 */ /* 0x004fd400078e0215 */
[----:B------:R-:W-:Y:S05]  /*17f0*/  @P0 BRA `(.L_x_80) ;  /* 0xfffffffc00d80947 */ /* 0x000fea000383ffff */
.L_x_79:
[----:B------:R-:W-:Y:S05]  /*1800*/  BSYNC.RECONVERGENT B2 ;  /* 0x0000000000027941 */ /* 0x000fea0003800200 */
.L_x_78:
[----:B------:R-:W-:Y:S05]  /*1810*/  @!P1 BRA `(.L_x_77) ;  /* 0x0000000400249947 */ /* 0x000fea0003800000 */
[----:B------:R-:W-:Y:S01]  /*1820*/  IMAD.IADD R7, R5, 0x1, -R4 ;  /* 0x0000000105077824 */ /* 0x000fe200078e0a04 */
[----:B------:R-:W-:Y:S01]  /*1830*/  IADD3 R3, P0, PT, R4, UR8, RZ ;  /* 0x0000000804037c10 */ /* 0x000fe2000ff1e0ff */
[----:B------:R-:W-:Y:S03]  /*1840*/  BSSY.RECONVERGENT B2, `(.L_x_81) ;  /* 0x0000027000027945 */ /* 0x000fe60003800200 */
[----:B------:R-:W-:Y:S01]  /*1850*/  ISETP.GT.AND P1, PT, R7, 0xc00, PT ;  /* 0x00000c000700780c */ /* 0x000fe20003f24270 */
[----:B------:R-:W-:Y:S01]  /*1860*/  IMAD.X R6, RZ, RZ, UR9, P0 ;  /* 0x00000009ff067e24 */ /* 0x000fe200080e06ff */
[----:B------:R-:W-:-:S04]  /*1870*/  LEA R2, P0, R3, UR10, 0x2 ;  /* 0x0000000a03027c11 */ /* 0x000fc8000f8010ff */
[----:B------:R-:W-:Y:S02]  /*1880*/  LEA.HI.X R3, R3, UR11, R6, 0x2, P0 ;  /* 0x0000000b03037c11 */ /* 0x000fe400080f1406 */
[----:B------:R-:W-:-:S05]  /*1890*/  PLOP3.LUT P0, PT, PT, PT, PT, 0x80, 0x8 ;  /* 0x000000000008781c */ /* 0x000fca0003f0f070 */
[----:B------:R-:W-:Y:S08]  /*18a0*/  @!P1 BRA `(.L_x_82) ;  /* 0x0000000000809947 */ /* 0x000ff00003800000 */
[----:B------:R-:W-:Y:S01]  /*18b0*/  PLOP3.LUT P0, PT, PT, PT, PT, 0x8, 0x80 ;  /* 0x000000000080781c */ /* 0x000fe20003f0e170 */
[----:B------:R-:W-:-:S12]  /*18c0*/  VIADD R7, R5, 0xfffff400 ;  /* 0xfffff40005077836 */ /* 0x000fd80000000000 */
.L_x_83:
        /* <DEDUP_REMOVED lines=15> */
[----:B------:R0:W5:Y:S01]  /*19c0*/  LDG.E.CONSTANT R6, desc[UR12][R2.64+0x3c00] ;  /* 0x003c000c02067981 */ /* 0x000162000c1e9900 */
[----:B------:R-:W-:-:S05]  /*19d0*/  VIADD R4, R4, 0x1000 ;  /* 0x0000100004047836 */ /* 0x000fca0000000000 */
[----:B------:R-:W-:Y:S02]  /*19e0*/  ISETP.GE.AND P1, PT, R4, R7, PT ;  /* 0x000000070400720c */ /* 0x000fe40003f26270 */
[----:B--2---:R-:W-:Y:S02]  /*19f0*/  IADD3 R10, PT, PT, R12, R10, R21 ;  /* 0x0000000a0c0a7210 */ /* 0x004fe40007ffe015 */
[----:B------:R-:W-:-:S05]  /*1a00*/  IADD3 R12, P2, PT, R2, 0x4000, RZ ;  /* 0x00004000020c7810 */ /* 0x000fca0007f5e0ff */
[----:B0-----:R-:W-:Y:S01]  /*1a10*/  IMAD.X R3, RZ, RZ, R3, P2 ;  /* 0x000000ffff037224 */ /* 0x001fe200010e0603 */
[----:B---3--:R-:W-:Y:S01]  /*1a20*/  IADD3 R10, PT, PT, R14, R13, R10 ;  /* 0x0000000d0e0a7210 */ /* 0x008fe20007ffe00a */
[----:B------:R-:W-:-:S03]  /*1a30*/  IMAD.MOV.U32 R2, RZ, RZ, R12 ;  /* 0x000000ffff027224 */ /* 0x000fc600078e000c */
[----:B----4-:R-:W-:-:S04]  /*1a40*/  IADD3 R10, PT, PT, R16, R15, R10 ;  /* 0x0000000f100a7210 */ /* 0x010fc80007ffe00a */
[----:B-----5:R-:W-:-:S04]  /*1a50*/  IADD3 R10, PT, PT, R18, R17, R10 ;  /* 0x00000011120a7210 */ /* 0x020fc80007ffe00a */
[----:B------:R-:W-:-:S04]  /*1a60*/  IADD3 R10, PT, PT, R20, R19, R10 ;  /* 0x00000013140a7210 */ /* 0x000fc80007ffe00a */
[----:B------:R-:W-:-:S04]  /*1a70*/  IADD3 R10, PT, PT, R22, R23, R10 ;  /* 0x00000017160a7210 */ /* 0x000fc80007ffe00a */
[----:B------:R-:W-:-:S04]  /*1a80*/  IADD3 R8, PT, PT, R8, R11, R10 ;  /* 0x0000000b08087210 */ /* 0x000fc80007ffe00a */
[----:B------:R-:W-:Y:S01]  /*1a90*/  IADD3 R21, PT, PT, R6, R9, R8 ;  /* 0x0000000906157210 */ /* 0x000fe20007ffe008 */
[----:B------:R-:W-:Y:S06]  /*1aa0*/  @!P1 BRA `(.L_x_83) ;  /* 0xfffffffc00889947 */ /* 0x000fec000383ffff */
.L_x_82:
[----:B------:R-:W-:Y:S05]  /*1ab0*/  BSYNC.RECONVERGENT B2 ;  /* 0x0000000000027941 */ /* 0x000fea0003800200 */
.L_x_81:
[----:B------:R-:W-:Y:S01]  /*1ac0*/  IMAD.IADD R6, R5, 0x1, -R4 ;  /* 0x0000000105067824 */ /* 0x000fe200078e0a04 */
[----:B------:R-:W-:Y:S04]  /*1ad0*/  BSSY.RECONVERGENT B2, `(.L_x_84) ;  /* 0x0000015000027945 */ /* 0x000fe80003800200 */
[----:B------:R-:W-:-:S13]  /*1ae0*/  ISETP.GT.AND P1, PT, R6, 0x400, PT ;  /* 0x000004000600780c */ /* 0x000fda0003f24270 */
[----:B------:R-:W-:Y:S05]  /*1af0*/  @!P1 BRA `(.L_x_85) ;  /* 0x0000000000489947 */ /* 0x000fea0003800000 */
[----:B------:R-:W2:Y:S04]  /*1b00*/  LDG.E.CONSTANT R6, desc[UR12][R2.64] ;  /* 0x0000000c02067981 */ /* 0x000ea8000c1e9900 */
[----:B------:R-:W2:Y:S04]  /*1b10*/  LDG.E.CONSTANT R7, desc[UR12][R2.64+0x400] ;  /* 0x0004000c02077981 */ /* 0x000ea8000c1e9900 */
[----:B------:R-:W3:Y:S04]  /*1b20*/  LDG.E.CONSTANT R9, desc[UR12][R2.64+0x800] ;  /* 0x0008000c02097981 */ /* 0x000ee8000c1e9900 */
[----:B------:R-:W3:Y:S04]  /*1b30*/  LDG.E.CONSTANT R8, desc[UR12][R2.64+0xc00] ;  /* 0x000c000c02087981 */ /* 0x000ee8000c1e9900 */
[----:B------:R-:W4:Y:S04]  /*1b40*/  LDG.E.CONSTANT R11, desc[UR12][R2.64+0x1000] ;  /* 0x0010000c020b7981 */ /* 0x000f28000c1e9900 */
[----:B------:R-:W4:Y:S04]  /*1b50*/  LDG.E.CONSTANT R10, desc[UR12][R2.64+0x1400] ;  /* 0x0014000c020a7981 */ /* 0x000f28000c1e9900 */
[----:B------:R-:W5:Y:S04]  /*1b60*/  LDG.E.CONSTANT R13, desc[UR12][R2.64+0x1800] ;  /* 0x0018000c020d7981 */ /* 0x000f68000c1e9900 */
[----:B------:R0:W5:Y:S01]  /*1b70*/  LDG.E.CONSTANT R12, desc[UR12][R2.64+0x1c00] ;  /* 0x001c000c020c7981 */ /* 0x000162000c1e9900 */
[----:B------:R-:W-:Y:S01]  /*1b80*/  PLOP3.LUT P0, PT, PT, PT, PT, 0x8, 0x80 ;  /* 0x000000000080781c */ /* 0x000fe20003f0e170 */
[----:B------:R-:W-:Y:S01]  /*1b90*/  VIADD R4, R4, 0x800 ;  /* 0x0000080004047836 */ /* 0x000fe20000000000 */
[----:B--2---:R-:W-:-:S02]  /*1ba0*/  IADD3 R6, PT, PT, R7, R6, R21 ;  /* 0x0000000607067210 */ /* 0x004fc40007ffe015 */
[----:B------:R-:W-:-:S05]  /*1bb0*/  IADD3 R7, P1, PT, R2, 0x2000, RZ ;  /* 0x0000200002077810 */ /* 0x000fca0007f3e0ff */
[----:B0-----:R-:W-:Y:S01]  /*1bc0*/  IMAD.MOV.U32 R2, RZ, RZ, R7 ;  /* 0x000000ffff027224 */ /* 0x001fe200078e0007 */
[----:B---3--:R-:W-:Y:S01]  /*1bd0*/  IADD3 R6, PT, PT, R8, R9, R6 ;  /* 0x0000000908067210 */ /* 0x008fe20007ffe006 */
[----:B------:R-:W-:-:S04]  /*1be0*/  IMAD.X R8, RZ, RZ, R3, P1 ;  /* 0x000000ffff087224 */ /* 0x000fc800008e0603 */
[----:B------:R-:W-:Y:S01]  /*1bf0*/  IMAD.MOV.U32 R3, RZ, RZ, R8 ;  /* 0x000000ffff037224 */ /* 0x000fe200078e0008 */
[----:B----4-:R-:W-:-:S04]  /*1c00*/  IADD3 R6, PT, PT, R10, R11, R6 ;  /* 0x0000000b0a067210 */ /* 0x010fc80007ffe006 */
[----:B-----5:R-:W-:-:S07]  /*1c10*/  IADD3 R21, PT, PT, R12, R13, R6 ;  /* 0x0000000d0c157210 */ /* 0x020fce0007ffe006 */
.L_x_85:
[----:B------:R-:W-:Y:S05]  /*1c20*/  BSYNC.RECONVERGENT B2 ;  /* 0x0000000000027941 */ /* 0x000fea0003800200 */
.L_x_84:
[----:B------:R-:W-:-:S13]  /*1c30*/  ISETP.LT.OR P0, PT, R4, R5, P0 ;  /* 0x000000050400720c */ /* 0x000fda0000701670 */
[----:B------:R-:W-:Y:S05]  /*1c40*/  @!P0 BRA `(.L_x_77) ;  /* 0x0000000000188947 */ /* 0x000fea0003800000 */
[----:B------:R-:W2:Y:S04]  /*1c50*/  LDG.E.CONSTANT R4, desc[UR12][R2.64] ;  /* 0x0000000c02047981 */ /* 0x000ea8000c1e9900 */
[----:B------:R-:W2:Y:S04]  /*1c60*/  LDG.E.CONSTANT R5, desc[UR12][R2.64+0x400] ;  /* 0x0004000c02057981 */ /* 0x000ea8000c1e9900 */
[----:B------:R-:W3:Y:S04]  /*1c70*/  LDG.E.CONSTANT R7, desc[UR12][R2.64+0x800] ;  /* 0x0008000c02077981 */ /* 0x000ee8000c1e9900 */
[----:B------:R-:W3:Y:S01]  /*1c80*/  LDG.E.CONSTANT R6, desc[UR12][R2.64+0xc00] ;  /* 0x000c000c02067981 */ /* 0x000ee2000c1e9900 */
[----:B--2---:R-:W-:-:S04]  /*1c90*/  IADD3 R4, PT, PT, R5, R4, R21 ;  /* 0x0000000405047210 */ /* 0x004fc80007ffe015 */
[----:B---3--:R-:W-:-:S07]  /*1ca0*/  IADD3 R21, PT, PT, R6, R7, R4 ;  /* 0x0000000706157210 */ /* 0x008fce0007ffe004 */
.L_x_77:
[----:B------:R-:W-:Y:S05]  /*1cb0*/  BSYNC.RECONVERGENT B1 ;  /* 0x0000000000017941 */ /* 0x000fea0003800200 */
.L_x_74:
        /* <DEDUP_REMOVED lines=43> */
.L_x_58:
[----:B------:R-:W0:Y:S01]  /*1f70*/  LDCU.64 UR8, c[0x0][0x3b8] ;  /* 0x00007700ff0877ac */ /* 0x000e220008000a00 */
[----:B------:R-:W-:Y:S01]  /*1f80*/  USHF.L.U32 UR6, UR15, 0xc, URZ ;  /* 0x0000000c0f067899 */ /* 0x000fe200080006ff */
        /* <DEDUP_REMOVED lines=20> */
.L_x_88:
[----:B------:R-:W-:Y:S05]  /*20d0*/  BSYNC.RECONVERGENT B1 ;  /* 0x0000000000017941 */ /* 0x000fea0003800200 */
.L_x_87:
        /* <DEDUP_REMOVED lines=19> */
.L_x_93:
        /* <DEDUP_REMOVED lines=10> */
.L_x_92:
[----:B------:R-:W-:Y:S05]  /*22b0*/  BSYNC.RECONVERGENT B2 ;  /* 0x0000000000027941 */ /* 0x000fea0003800200 */
.L_x_91:
        /* <DEDUP_REMOVED lines=8> */
.L_x_96:
        /* <DEDUP_REMOVED lines=46> */
.L_x_95:
[----:B------:R-:W-:Y:S05]  /*2620*/  BSYNC.RECONVERGENT B2 ;  /* 0x0000000000027941 */ /* 0x000fea0003800200 */
.L_x_94:
        /* <DEDUP_REMOVED lines=28> */
.L_x_98:
[----:B------:R-:W-:Y:S05]  /*27f0*/  BSYNC.RECONVERGENT B2 ;  /* 0x0000000000027941 */ /* 0x000fea0003800200 */
.L_x_97:
        /* <DEDUP_REMOVED lines=13> */
.L_x_90:
[----:B------:R-:W-:Y:S05]  /*28d0*/  BSYNC.RECONVERGENT B1 ;  /* 0x0000000000017941 */ /* 0x000fea0003800200 */
.L_x_89:
        /* <DEDUP_REMOVED lines=37> */
[----:B--2---:R-:W-:Y:S04]  /*2b30*/  LDS R0, [UR4+0xc] ;  /* 0x00000c04ff007984 */ /* 0x004fe80008000800 */
[----:B------:R-:W0:Y:S04]  /*2b40*/  LDS.128 R4, [UR4+0x10] ;  /* 0x00001004ff047984 */ /* 0x000e280008000c00 */
[----:B------:R-:W1:Y:S01]  /*2b50*/  LDS.64 R8, [UR4+0x20] ;  /* 0x00002004ff087984 */ /* 0x000e620008000a00 */
[----:B0-----:R-:W-:-:S04]  /*2b60*/  IADD3 R0, PT, PT, R4, R0, R3 ;  /* 0x0000000004007210 */ /* 0x001fc80007ffe003 */
[----:B------:R-:W-:-:S04]  /*2b70*/  IADD3 R0, PT, PT, R6, R0, R5 ;  /* 0x0000000006007210 */ /* 0x000fc80007ffe005 */
[----:B-1----:R-:W-:-:S05]  /*2b80*/  IADD3 R0, PT, PT, R8, R0, R7 ;  /* 0x0000000008007210 */ /* 0x002fca0007ffe007 */
[----:B------:R-:W-:Y:S01]  /*2b90*/  IMAD.IADD R3, R0, 0x1, R9 ;  /* 0x0000000100037824 */ /* 0x000fe200078e0209 */
[----:B------:R-:W-:Y:S06]  /*2ba0*/  BRA `(.L_x_73) ;  /* 0x00000014000c7947 */ /* 0x000fec0003800000 */
.L_x_99:
        /* <DEDUP_REMOVED lines=16> */
[C---:B------:R-:W-:Y:S02]  /*2cb0*/  VIADD R8, R6.reuse, 0x8 ;  /* 0x0000000806087836 */ /* 0x040fe40000000000 */
[----:B------:R-:W-:Y:S01]  /*2cc0*/  VIADD R6, R6, 0x10 ;  /* 0x0000001006067836 */ /* 0x000fe20000000000 */
[----:B------:R-:W1:Y:S02]  /*2cd0*/  SHFL.DOWN PT, R2, R3, 0x2, R7 ;  /* 0x0840000003027989 */ /* 0x000e6400000e0007 */
[----:B-1----:R-:W-:Y:S02]  /*2ce0*/  SEL R2, R2, RZ, !P0 ;  /* 0x000000ff02027207 */ /* 0x002fe40004000000 */
[----:B------:R-:W-:-:S03]  /*2cf0*/  ISETP.GT.AND P0, PT, R10, R7, PT ;  /* 0x000000070a00720c */ /* 0x000fc60003f04270 */
[----:B------:R-:W-:Y:S01]  /*2d00*/  IMAD.IADD R2, R3, 0x1, R2 ;  /* 0x0000000103027824 */ /* 0x000fe200078e0202 */
[----:B------:R-:W-:-:S04]  /*2d10*/  @!P1 SHF.R.U32.HI R3, RZ, 0x3, R9 ;  /* 0x00000003ff039819 */ /* 0x000fc80000011609 */
[----:B------:R-:W1:Y:S02]  /*2d20*/  SHFL.DOWN PT, R4, R2, 0x4, R7 ;  /* 0x0880000002047989 */ /* 0x000e6400000e0007 */
[----:B-1----:R-:W-:Y:S02]  /*2d30*/  SEL R5, R4, RZ, !P0 ;  /* 0x000000ff04057207 */ /* 0x002fe40004000000 */
[----:B------:R-:W-:Y:S02]  /*2d40*/  ISETP.GT.AND P0, PT, R8, R7, PT ;  /* 0x000000070800720c */ /* 0x000fe40003f04270 */
[----:B------:R-:W-:Y:S01]  /*2d50*/  @!P1 MOV R8, 0x400 ;  /* 0x0000040000089802 */ /* 0x000fe20000000f00 */
[----:B------:R-:W-:-:S03]  /*2d60*/  IMAD.IADD R5, R2, 0x1, R5 ;  /* 0x0000000102057824 */ /* 0x000fc600078e0205 */
[----:B0-----:R-:W-:Y:S02]  /*2d70*/  @!P1 LEA R8, R11, R8, 0x18 ;  /* 0x000000080b089211 */ /* 0x001fe400078ec0ff */
[----:B------:R-:W0:Y:S02]  /*2d80*/  SHFL.DOWN PT, R4, R5, 0x8, R7 ;  /* 0x0900000005047989 */ /* 0x000e2400000e0007 */
[----:B0-----:R-:W-:Y:S02]  /*2d90*/  SEL R4, R4, RZ, !P0 ;  /* 0x000000ff04047207 */ /* 0x001fe40004000000 */
[----:B------:R-:W-:-:S03]  /*2da0*/  ISETP.GT.AND P0, PT, R6, R7, PT ;  /* 0x000000070600720c */ /* 0x000fc60003f04270 */
[----:B------:R-:W-:Y:S01]  /*2db0*/  IMAD.IADD R4, R5, 0x1, R4 ;  /* 0x0000000105047824 */ /* 0x000fe200078e0204 */
[----:B------:R-:W-:-:S04]  /*2dc0*/  @!P1 LOP3.LUT R5, R3, 0x7c, RZ, 0xc0, !PT ;  /* 0x0000007c03059812 */ /* 0x000fc800078ec0ff */
[----:B------:R-:W0:Y:S01]  /*2dd0*/  SHFL.DOWN PT, R2, R4, 0x10, R7 ;  /* 0x0a00000004027989 */ /* 0x000e2200000e0007 */
[----:B------:R-:W-:Y:S01]  /*2de0*/  @!P1 IMAD.IADD R8, R5, 0x1, R8 ;  /* 0x0000000105089824 */ /* 0x000fe200078e0208 */
        /* <DEDUP_REMOVED lines=13> */
[----:B------:R-:W2:Y:S04]  /*2ec0*/  LDS R2, [UR4+0xc] ;  /* 0x00000c04ff027984 */ /* 0x000ea80008000800 */
[----:B-1----:R-:W1:Y:S01]  /*2ed0*/  LDS.64 R8, [UR4+0x20] ;  /* 0x00002004ff087984 */ /* 0x002e620008000a00 */
[----:B0-----:R-:W-:Y:S02]  /*2ee0*/  SEL R4, R4, RZ, P2 ;  /* 0x000000ff04047207 */ /* 0x001fe40001000000 */
[----:B------:R-:W-:-:S02]  /*2ef0*/  ISETP.GT.AND P2, PT, R0, 0x60, PT ;  /* 0x000000600000780c */ /* 0x000fc40003f44270 */
[----:B--2---:R-:W-:Y:S02]  /*2f00*/  SEL R2, R2, RZ, P1 ;  /* 0x000000ff02027207 */ /* 0x004fe40000800000 */
        /* <DEDUP_REMOVED lines=8> */
[----:B-1----:R-:W-:Y:S02]  /*2f90*/  SEL R8, R8, RZ, P2 ;  /* 0x000000ff08087207 */ /* 0x002fe40001000000 */
[----:B------:R-:W-:Y:S02]  /*2fa0*/  SEL R9, R9, RZ, P3 ;  /* 0x000000ff09097207 */ /* 0x000fe40001800000 */
[----:B------:R-:W-:-:S05]  /*2fb0*/  IADD3 R2, PT, PT, R8, R2, R7 ;  /* 0x0000000208027210 */ /* 0x000fca0007ffe007 */
[----:B------:R-:W-:Y:S01]  /*2fc0*/  IMAD.IADD R3, R2, 0x1, R9 ;  /* 0x0000000102037824 */ /* 0x000fe200078e0209 */
[----:B------:R-:W-:Y:S06]  /*2fd0*/  BRA `(.L_x_73) ;  /* 0x0000001000007947 */ /* 0x000fec0003800000 */
.L_x_86:
[----:B------:R-:W0:Y:S01]  /*2fe0*/  S2R R0, SR_TID.X ;  /* 0x0000000000007919 */ /* 0x000e220000002100 */
[----:B------:R-:W1:Y:S01]  /*2ff0*/  LDC.64 R4, c[0x0][0x380] ;  /* 0x0000e000ff047b82 */ /* 0x000e620000000a00 */
[----:B0-----:R-:W-:-:S04]  /*3000*/  VIADD R7, R0, UR6 ;  /* 0x0000000600077c36 */ /* 0x001fc80008000000 */
[----:B-1----:R-:W-:-:S05]  /*3010*/  IMAD.WIDE.U32 R4, R7, 0x4, R4 ;  /* 0x0000000407047825 */ /* 0x002fca00078e0004 */
        /* <DEDUP_REMOVED lines=16> */
[----:B------:R-:W-:-:S02]  /*3120*/  USHF.R.S32.HI UR7, URZ, 0x1f, UR5 ;  /* 0x0000001fff077899 */ /* 0x000fc40008011405 */
[----:B------:R-:W-:-:S04]  /*3130*/  ISETP.GE.U32.AND P0, PT, R22, UR5, PT ;  /* 0x0000000516007c0c */ /* 0x000fc8000bf06070 */
[----:B------:R-:W-:Y:S02]  /*3140*/  ISETP.GE.U32.AND.EX P0, PT, R21, UR7, PT, P0 ;  /* 0x0000000715007c0c */ /* 0x000fe4000bf06100 */
[----:B--2---:R-:W-:-:S04]  /*3150*/  IADD3 R6, PT, PT, R7, R6, R23 ;  /* 0x0000000607067210 */ /* 0x004fc80007ffe017 */
[----:B---3--:R-:W-:-:S04]  /*3160*/  IADD3 R6, PT, PT, R9, R8, R6 ;  /* 0x0000000809067210 */ /* 0x008fc80007ffe006 */
[----:B----4-:R-:W-:-:S04]  /*3170*/  IADD3 R6, PT, PT, R11, R10, R6 ;  /* 0x0000000a0b067210 */ /* 0x010fc80007ffe006 */
[----:B-----5:R-:W-:-:S04]  /*3180*/  IADD3 R6, PT, PT, R13, R12, R6 ;  /* 0x0000000c0d067210 */ /* 0x020fc80007ffe006 */
[----:B------:R-:W-:-:S04]  /*3190*/  IADD3 R6, PT, PT, R15, R14, R6 ;  /* 0x0000000e0f067210 */ /* 0x000fc80007ffe006 */
[----:B------:R-:W-:-:S04]  /*31a0*/  IADD3 R6, PT, PT, R17, R16, R6 ;  /* 0x0000001011067210 */ /* 0x000fc80007ffe006 */
        /* <DEDUP_REMOVED lines=22> */
.L_x_102:
[----:B------:R-:W2:Y:S02]  /*3310*/  S2R R7, SR_TID.X ;  /* 0x0000000000077919 */ /* 0x000ea40000002100 */
[----:B--2---:R-:W-:-:S05]  /*3320*/  IADD3 R7, P0, PT, R7, UR6, RZ ;  /* 0x0000000607077c10 */ /* 0x004fca000ff1e0ff */
[----:B------:R-:W-:Y:S01]  /*3330*/  IMAD.X R8, RZ, RZ, UR7, P0 ;  /* 0x00000007ff087e24 */ /* 0x000fe200080e06ff */
[----:B-1----:R-:W-:-:S04]  /*3340*/  LEA R6, P0, R7, UR10, 0x2 ;  /* 0x0000000a07067c11 */ /* 0x002fc8000f8010ff */
[----:B------:R-:W-:-:S05]  /*3350*/  LEA.HI.X R7, R7, UR11, R8, 0x2, P0 ;  /* 0x0000000b07077c11 */ /* 0x000fca00080f1408 */
        /* <DEDUP_REMOVED lines=16> */
[----:B------:R-:W-:-:S02]  /*3460*/  USHF.R.S32.HI UR14, URZ, 0x1f, UR5 ;  /* 0x0000001fff0e7899 */ /* 0x000fc40008011405 */
[----:B------:R-:W-:-:S04]  /*3470*/  UIADD3 UR8, UP0, UPT, UR5, UR8, URZ ;  /* 0x0000000805087290 */ /* 0x000fc8000ff1e0ff */
[----:B------:R-:W-:Y:S01]  /*3480*/  UIADD3.X UR9, UPT, UPT, UR14, UR9, URZ, UP0, !UPT ;  /* 0x000000090e097290 */ /* 0x000fe200087fe4ff */
[----:B-1----:R-:W-:Y:S01]  /*3490*/  IMAD.U32 R6, RZ, RZ, UR5 ;  /* 0x00000005ff067e24 */ /* 0x002fe2000f8e00ff */
[----:B--2---:R-:W-:Y:S02]  /*34a0*/  IADD3 R17, PT, PT, R18, R17, R4 ;  /* 0x0000001112117210 */ /* 0x004fe40007ffe004 */
[----:B0-----:R-:W-:-:S04]  /*34b0*/  IADD3 R4, P1, PT, R2, -UR6, RZ ;  /* 0x8000000602047c10 */ /* 0x001fc8000ff3e0ff */
[----:B------:R-:W-:Y:S02]  /*34c0*/  ISETP.GE.U32.AND P0, PT, R4, UR5, PT ;  /* 0x0000000504007c0c */ /* 0x000fe4000bf06070 */
[----:B---3--:R-:W-:Y:S01]  /*34d0*/  IADD3 R17, PT, PT, R20, R19, R17 ;  /* 0x0000001314117210 */ /* 0x008fe20007ffe011 */
[----:B------:R-:W-:Y:S01]  /*34e0*/  IMAD.U32 R19, RZ, RZ, UR5 ;  /* 0x00000005ff137e24 */ /* 0x000fe2000f8e00ff */
[----:B------:R-:W-:-:S04]  /*34f0*/  IADD3.X R4, PT, PT, R3, ~UR7, RZ, P1, !PT ;  /* 0x8000000703047c10 */ /* 0x000fc80008ffe4ff */
[----:B------:R-:W-:Y:S01]  /*3500*/  ISETP.GE.U32.AND.EX P0, PT, R4, UR14, PT, P0 ;  /* 0x0000000e04007c0c */ /* 0x000fe2000bf06100 */
[----:B------:R-:W-:Y:S01]  /*3510*/  IMAD.U32 R4, RZ, RZ, UR14 ;  /* 0x0000000eff047e24 */ /* 0x000fe2000f8e00ff */
[----:B----4-:R-:W-:Y:S02]  /*3520*/  IADD3 R17, PT, PT, R22, R21, R17 ;  /* 0x0000001516117210 */ /* 0x010fe40007ffe011 */
[----:B------:R-:W-:-:S04]  /*3530*/  LEA R0, P1, R19, R0, 0x2 ;  /* 0x0000000013007211 */ /* 0x000fc800078210ff */
[----:B------:R-:W-:Y:S02]  /*3540*/  LEA.HI.X R5, R6, R5, R4, 0x2, P1 ;  /* 0x0000000506057211 */ /* 0x000fe400008f1404 */
[----:B-----5:R-:W-:-:S04]  /*3550*/  IADD3 R17, PT, PT, R24, R23, R17 ;  /* 0x0000001718117210 */ /* 0x020fc80007ffe011 */
[----:B------:R-:W-:-:S04]  /*3560*/  IADD3 R8, PT, PT, R11, R8, R17 ;  /* 0x000000080b087210 */ /* 0x000fc80007ffe011 */
[----:B------:R-:W-:-:S04]  /*3570*/  IADD3 R8, PT, PT, R13, R16, R8 ;  /* 0x000000100d087210 */ /* 0x000fc80007ffe008 */
[----:B------:R-:W-:-:S04]  /*3580*/  IADD3 R8, PT, PT, R9, R14, R8 ;  /* 0x0000000e09087210 */ /* 0x000fc80007ffe008 */
[----:B------:R-:W-:Y:S01]  /*3590*/  IADD3 R4, PT, PT, R15, R12, R8 ;  /* 0x0000000c0f047210 */ /* 0x000fe20007ffe008 */
[----:B------:R-:W-:Y:S06]  /*35a0*/  @!P0 BRA `(.L_x_100) ;  /* 0x0000000400e08947 */ /* 0x000fec0003800000 */
[----:B------:R-:W-:Y:S02]  /*35b0*/  UIADD3 UR6, UP0, UPT, UR5, UR6, URZ ;  /* 0x0000000605067290 */ /* 0x000fe4000ff1e0ff */
[----:B------:R-:W-:Y:S02]  /*35c0*/  UIADD3 UR4, UPT, UPT, UR4, 0x1, URZ ;  /* 0x0000000104047890 */ /* 0x000fe4000fffe0ff */
[----:B------:R-:W-:Y:S02]  /*35d0*/  UIADD3.X UR7, UPT, UPT, UR14, UR7, URZ, UP0, !UPT ;  /* 0x000000070e077290 */ /* 0x000fe400087fe4ff */
[----:B------:R-:W-:-:S04]  /*35e0*/  ISETP.LT.U32.AND P0, PT, R25, UR6, PT ;  /* 0x0000000619007c0c */ /* 0x000fc8000bf01070 */
[----:B------:R-:W-:-:S05]  /*35f0*/  IMAD.U32 R7, RZ, RZ, UR7 ;  /* 0x00000007ff077e24 */ /* 0x000fca000f8e00ff */
[----:B------:R-:W-:-:S13]  /*3600*/  ISETP.GT.U32.AND.EX P0, PT, R7, R10, PT, P0 ;  /* 0x0000000a0700720c */ /* 0x000fda0003f04100 */
[----:B------:R-:W-:Y:S05]  /*3610*/  @!P0 BRA `(.L_x_102) ;  /* 0xfffffffc003c8947 */ /* 0x000fea000383ffff */
.L_x_101:
[----:B------:R-:W-:Y:S01]  /*3620*/  IMAD.U32 R6, RZ, RZ, UR7 ;  /* 0x00000007ff067e24 */ /* 0x000fe2000f8e00ff */
[----:B------:R-:W-:-:S04]  /*3630*/  ISETP.LE.U32.AND P0, PT, R2, UR6, PT ;  /* 0x0000000602007c0c */ /* 0x000fc8000bf03070 */
[----:B------:R-:W-:-:S13]  /*3640*/  ISETP.GE.U32.AND.EX P0, PT, R6, R3, PT, P0 ;  /* 0x000000030600720c */ /* 0x000fda0003f06100 */
[----:B------:R-:W-:Y:S05]  /*3650*/  @P0 BRA `(.L_x_100) ;  /* 0x0000000400b40947 */ /* 0x000fea0003800000 */
[----:B------:R-:W0:Y:S01]  /*3660*/  S2R R9, SR_TID.X ;  /* 0x0000000000097919 */ /* 0x000e220000002100 */
[----:B------:R-:W-:Y:S01]  /*3670*/  VIADD R6, R2, -UR6 ;  /* 0x8000000602067c36 */ /* 0x000fe20008000000 */
[----:B------:R-:W-:Y:S04]  /*3680*/  BSSY.RECONVERGENT B1, `(.L_x_100) ;  /* 0x000006a000017945 */ /* 0x000fe80003800200 */
[----:B0-----:R-:W-:-:S13]  /*3690*/  ISETP.GE.AND P0, PT, R9, R6, PT ;  /* 0x000000060900720c */ /* 0x001fda0003f06270 */
[----:B------:R-:W-:Y:S05]  /*36a0*/  @P0 BRA `(.L_x_103) ;  /* 0x00000004009c0947 */ /* 0x000fea0003800000 */
[----:B------:R-:W0:Y:S01]  /*36b0*/  LDC R8, c[0x0][0x3c0] ;  /* 0x0000f000ff087b82 */ /* 0x000e220000000800 */
[----:B------:R-:W-:Y:S01]  /*36c0*/  USHF.L.U32 UR6, UR15, 0xc, URZ ;  /* 0x0000000c0f067899 */ /* 0x000fe200080006ff */
[----:B------:R-:W-:Y:S01]  /*36d0*/  LOP3.LUT R3, RZ, R9, RZ, 0x33, !PT ;  /* 0x00000009ff037212 */ /* 0x000fe200078e33ff */
[----:B------:R-:W-:Y:S04]  /*36e0*/  BSSY.RECONVERGENT B2, `(.L_x_104) ;  /* 0x0000019000027945 */ /* 0x000fe80003800200 */
[----:B------:R-:W-:Y:S02]  /*36f0*/  IMAD.IADD R3, R3, 0x1, R2 ;  /* 0x0000000103037824 */ /* 0x000fe400078e0202 */
[----:B------:R-:W-:-:S05]  /*3700*/  IMAD.U32 R2, RZ, RZ, UR6 ;  /* 0x00000006ff027e24 */ /* 0x000fca000f8e00ff */
[C---:B------:R-:W-:Y:S01]  /*3710*/  IADD3 R7, PT, PT, R3.reuse, -UR5, -R2 ;  /* 0x8000000503077c10 */ /* 0x040fe2000fffe802 */
[----:B0-----:R-:W-:Y:S01]  /*3720*/  IMAD R2, R8, UR4, RZ ;  /* 0x0000000408027c24 */ /* 0x001fe2000f8e02ff */
[C---:B------:R-:W-:Y:S02]  /*3730*/  LOP3.LUT R8, R3.reuse, 0x300, RZ, 0xc0, !PT ;  /* 0x0000030003087812 */ /* 0x040fe400078ec0ff */
[----:B------:R-:W-:Y:S01]  /*3740*/  LEA.HI R3, R3, 0x1, RZ, 0x18 ;  /* 0x0000000103037811 */ /* 0x000fe200078fc0ff */
[----:B------:R-:W-:Y:S01]  /*3750*/  IMAD R2, R2, -0x1000, R7 ;  /* 0xfffff00002027824 */ /* 0x000fe200078e0207 */
[----:B------:R-:W-:Y:S01]  /*3760*/  ISETP.NE.AND P0, PT, R8, 0x300, PT ;  /* 0x000003000800780c */ /* 0x000fe20003f05270 */
[----:B------:R-:W-:-:S03]  /*3770*/  IMAD.MOV.U32 R7, RZ, RZ, R9 ;  /* 0x000000ffff077224 */ /* 0x000fc600078e0009 */
[----:B------:R-:W-:-:S09]  /*3780*/  ISETP.GE.U32.AND P1, PT, R2, 0x300, PT ;  /* 0x000003000200780c */ /* 0x000fd20003f26070 */
[----:B------:R-:W-:Y:S05]  /*3790*/  @!P0 BRA `(.L_x_105) ;  /* 0x0000000000348947 */ /* 0x000fea0003800000 */
[----:B------:R-:W-:Y:S01]  /*37a0*/  LOP3.LUT R3, R3, 0x3, RZ, 0xc0, !PT ;  /* 0x0000000303037812 */ /* 0x000fe200078ec0ff */
[----:B------:R-:W-:-:S04]  /*37b0*/  IMAD.MOV.U32 R7, RZ, RZ, R9 ;  /* 0x000000ffff077224 */ /* 0x000fc800078e0009 */
[----:B------:R-:W-:-:S07]  /*37c0*/  IMAD.MOV R8, RZ, RZ, -R3 ;  /* 0x000000ffff087224 */ /* 0x000fce00078e0a03 */
.L_x_106:
        /* <DEDUP_REMOVED lines=10> */
.L_x_105:
[----:B------:R-:W-:Y:S05]  /*3870*/  BSYNC.RECONVERGENT B2 ;  /* 0x0000000000027941 */ /* 0x000fea0003800200 */
.L_x_104:
        /* <DEDUP_REMOVED lines=12> */
.L_x_109:
        /* <DEDUP_REMOVED lines=30> */
.L_x_108:
[----:B------:R-:W-:Y:S05]  /*3b20*/  BSYNC.RECONVERGENT B2 ;  /* 0x0000000000027941 */ /* 0x000fea0003800200 */
.L_x_107:
        /* <DEDUP_REMOVED lines=22> */
.L_x_111:
[----:B------:R-:W-:Y:S05]  /*3c90*/  BSYNC.RECONVERGENT B2 ;  /* 0x0000000000027941 */ /* 0x000fea0003800200 */
.L_x_110:
        /* <DEDUP_REMOVED lines=8> */
.L_x_103:
[----:B------:R-:W-:Y:S05]  /*3d20*/  BSYNC.RECONVERGENT B1 ;  /* 0x0000000000017941 */ /* 0x000fea0003800200 */
.L_x_100:
[----:B------:R-:W0:Y:S01]  /*3d30*/  S2R R8, SR_LANEID ;  /* 0x0000000000087919 */ /* 0x000e220000000000 */
[----:B------:R-:W1:Y:S01]  /*3d40*/  SHFL.DOWN PT, R0, R4, 0x1, 0x1f ;  /* 0x08201f0004007f89 */ /* 0x000e6200000e0000 */
[----:B------:R-:W2:Y:S01]  /*3d50*/  S2R R6, SR_TID.X ;  /* 0x0000000000067919 */ /* 0x000ea20000002100 */
        /* <DEDUP_REMOVED lines=10> */
[----:B------:R-:W-:Y:S01]  /*3e00*/  IMAD.IADD R0, R3, 0x1, R0 ;  /* 0x0000000103007824 */ /* 0x000fe200078e0200 */
[----:B--2---:R-:W-:-:S04]  /*3e10*/  @!P1 SHF.R.U32.HI R3, RZ, 0x3, R6 ;  /* 0x00000003ff039819 */ /* 0x004fc80000011606 */
[----:B------:R-:W0:Y:S01]  /*3e20*/  SHFL.DOWN PT, R2, R0, 0x4, 0x1f ;  /* 0x08801f0000027f89 */ /* 0x000e2200000e0000 */
[----:B-1----:R-:W-:Y:S02]  /*3e30*/  @!P1 LEA R7, R7, R4, 0x18 ;  /* 0x0000000407079211 */ /* 0x002fe400078ec0ff */
[----:B------:R-:W-:-:S05]  /*3e40*/  @!P1 LOP3.LUT R4, R3, 0x7c, RZ, 0xc0, !PT ;  /* 0x0000007c03049812 */ /* 0x000fca00078ec0ff */
[----:B------:R-:W-:Y:S01]  /*3e50*/  @!P1 IMAD.IADD R4, R4, 0x1, R7 ;  /* 0x0000000104049824 */ /* 0x000fe200078e0207 */
[----:B0-----:R-:W-:Y:S02]  /*3e60*/  SEL R5, R2, RZ, !P0 ;  /* 0x000000ff02057207 */ /* 0x001fe40004000000 */
[----:B------:R-:W-:-:S03]  /*3e70*/  ISETP.GT.AND P0, PT, R8, 0x17, PT ;  /* 0x000000170800780c */ /* 0x000fc60003f04270 */
[----:B------:R-:W-:-:S05]  /*3e80*/  IMAD.IADD R5, R0, 0x1, R5 ;  /* 0x0000000100057824 */ /* 0x000fca00078e0205 */
[----:B------:R-:W0:Y:S02]  /*3e90*/  SHFL.DOWN PT, R2, R5, 0x8, 0x1f ;  /* 0x09001f0005027f89 */ /* 0x000e2400000e0000 */
        /* <DEDUP_REMOVED lines=14> */
[----:B0-----:R-:W0:Y:S04]  /*3f80*/  LDS.128 R4, [UR4+0x10] ;  /* 0x00001004ff047984 */ /* 0x001e280008000c00 */
[----:B------:R-:W1:Y:S01]  /*3f90*/  LDS.64 R8, [UR4+0x20] ;  /* 0x00002004ff087984 */ /* 0x000e620008000a00 */
[----:B0-----:R-:W-:-:S04]  /*3fa0*/  IADD3 R0, PT, PT, R4, R0, R3 ;  /* 0x0000000004007210 */ /* 0x001fc80007ffe003 */
[----:B------:R-:W-:-:S04]  /*3fb0*/  IADD3 R0, PT, PT, R6, R0, R5 ;  /* 0x0000000006007210 */ /* 0x000fc80007ffe005 */
[----:B-1----:R-:W-:-:S05]  /*3fc0*/  IADD3 R0, PT, PT, R8, R0, R7 ;  /* 0x0000000008007210 */ /* 0x002fca0007ffe007 */
[----:B------:R-:W-:-:S07]  /*3fd0*/  IMAD.IADD R3, R0, 0x1, R9 ;  /* 0x0000000100037824 */ /* 0x000fce00078e0209 */
.L_x_73:
[----:B------:R-:W-:Y:S05]  /*3fe0*/  BSYNC.RECONVERGENT B0 ;  /* 0x0000000000007941 */ /* 0x000fea0003800200 */
.L_x_57:
[----:B------:R-:W-:Y:S05]  /*3ff0*/  @P0 EXIT ;  /* 0x000000000000094d */ /* 0x000fea0003800000 */
[----:B------:R-:W5:Y:S02]  /*4000*/  LDCU.64 UR4, c[0x0][0x388] ;  /* 0x00007100ff0477ac */ /* 0x000f640008000a00 */
[----:B-----5:R-:W-:-:S06]  /*4010*/  UIMAD.WIDE.U32 UR4, UR15, 0x4, UR4 ;  /* 0x000000040f0478a5 */ /* 0x020fcc000f8e0004 */
[----:B0-----:R-:W-:Y:S02]  /*4020*/  IMAD.U32 R4, RZ, RZ, UR4 ;  /* 0x00000004ff047e24 */ /* 0x001fe4000f8e00ff */
[----:B------:R-:W-:-:S05]  /*4030*/  IMAD.U32 R5, RZ, RZ, UR5 ;  /* 0x00000005ff057e24 */ /* 0x000fca000f8e00ff */
[----:B------:R-:W-:Y:S01]  /*4040*/  STG.E desc[UR12][R4.64], R3 ;  /* 0x0000000304007986 */ /* 0x000fe2000c10190c */
[----:B------:R-:W-:Y:S05]  /*4050*/  EXIT ;  /* 0x000000000000794d */ /* 0x000fea0003800000 */
.L_x_112:
        /* <DEDUP_REMOVED lines=10> */
.L_x_352:


//--------------------- .text._ZN3cub18CUB_300001_SM_10006detail6reduce28DeviceReduceSingleTileKernelINS2_10policy_hubIiyN4cuda3std3__44plusIiEEE10Policy1000EPiSC_yS9_iiNS7_10__identityEEEvT0_T1_T2_T3_T4_T6_ --------------------------
	.section	.text._ZN3cub18CUB_300001_SM_10006detail6reduce28DeviceReduceSingleTileKernelINS2_10policy_hubIiyN4cuda3std3__44plusIiEEE10Policy1000EPiSC_yS9_iiNS7_10__identityEEEvT0_T1_T2_T3_T4_T6_,"ax",@progbits
	.align	128
        .global         _ZN3cub18CUB_300001_SM_10006detail6reduce28DeviceReduceSingleTileKernelINS2_10policy_hubIiyN4cuda3std3__44plusIiEEE10Policy1000EPiSC_yS9_iiNS7_10__identityEEEvT0_T1_T2_T3_T4_T6_
        .type           _ZN3cub18CUB_300001_SM_10006detail6reduce28DeviceReduceSingleTileKernelINS2_10policy_hubIiyN4cuda3std3__44plusIiEEE10Policy1000EPiSC_yS9_iiNS7_10__identityEEEvT0_T1_T2_T3_T4_T6_,@function
        .size           _ZN3cub18CUB_300001_SM_10006detail6reduce28DeviceReduceSingleTileKernelINS2_10policy_hubIiyN4cuda3std3__44plusIiEEE10Policy1000EPiSC_yS9_iiNS7_10__identityEEEvT0_T1_T2_T3_T4_T6_,(.L_x_353 - _ZN3cub18CUB_300001_SM_10006detail6reduce28DeviceReduceSingleTileKernelINS2_10policy_hubIiyN4cuda3std3__44plusIiEEE10Policy1000EPiSC_yS9_iiNS7_10__identityEEEvT0_T1_T2_T3_T4_T6_)
        .other          _ZN3cub18CUB_300001_SM_10006detail6reduce28DeviceReduceSingleTileKernelINS2_10policy_hubIiyN4cuda3std3__44plusIiEEE10Policy1000EPiSC_yS9_iiNS7_10__identityEEEvT0_T1_T2_T3_T4_T6_,@"STO_CUDA_ENTRY STV_DEFAULT"
_ZN3cub18CUB_300001_SM_10006detail6reduce28DeviceReduceSingleTileKernelINS2_10policy_hubIiyN4cuda3std3__44plusIiEEE10Policy1000EPiSC_yS9_iiNS7_10__identityEEEvT0_T1_T2_T3_T4_T6_:
.text._ZN3cub18CUB_300001_SM_10006detail6reduce28DeviceReduceSingleTileKernelINS2_10policy_hubIiyN4cuda3std3__44plusIiEEE10Policy1000EPiSC_yS9_iiNS7_10__identityEEEvT0_T1_T2_T3_T4_T6_:
[----:B------:R-:W-:Y:S01]  /*0000*/  LDC R1, c[0x0][0x37c] ;  /* 0x0000df00ff017b82 */ /* 0x000fe20000000800 */
[----:B------:R-:W0:Y:S01]  /*0010*/  LDCU.64 UR4, c[0x0][0x390] ;  /* 0x00007200ff0477ac */ /* 0x000e220008000a00 */
[----:B------:R-:W1:Y:S01]  /*0020*/  LDCU.64 UR6, c[0x0][0x358] ;  /* 0x00006b00ff0677ac */ /* 0x000e620008000a00 */
[----:B0-----:R-:W-:Y:S02]  /*0030*/  IMAD.U32 R0, RZ, RZ, UR4 ;  /* 0x00000004ff007e24 */ /* 0x001fe4000f8e00ff */
[----:B------:R-:W-:-:S03]  /*0040*/  IMAD.U32 R3, RZ, RZ, UR5 ;  /* 0x00000005ff037e24 */ /* 0x000fc6000f8e00ff */
[----:B------:R-:W-:-:S04]  /*0050*/  ISETP.NE.U32.AND P0, PT, R0, RZ, PT ;  /* 0x000000ff0000720c */ /* 0x000fc80003f05070 */
[----:B------:R-:W-:-:S13]  /*0060*/  ISETP.NE.AND.EX P0, PT, R3, RZ, PT, P0 ;  /* 0x000000ff0300720c */ /* 0x000fda0003f05300 */
        /* <DEDUP_REMOVED lines=8> */
.L_x_113:
[----:B------:R-:W0:Y:S01]  /*00f0*/  LDCU UR4, c[0x0][0x380] ;  /* 0x00007000ff0477ac */ /* 0x000e220008000800 */
[----:B------:R-:W-:Y:S01]  /*0100*/  BSSY.RECONVERGENT B0, `(.L_x_114) ;  /* 0x0000390000007945 */ /* 0x000fe20003800200 */
[----:B0-----:R-:W-:-:S09]  /*0110*/  ULOP3.LUT UP0, URZ, UR4, 0xf, URZ, 0xc0, !UPT ;  /* 0x0000000f04ff7892 */ /* 0x001fd2000f80c0ff */
[----:B------:R-:W-:Y:S05]  /*0120*/  BRA.U UP0, `(.L_x_115) ;  /* 0x0000001900f07547 */ /* 0x000fea000b800000 */
[----:B------:R-:W-:-:S04]  /*0130*/  ISETP.GT.U32.AND P0, PT, R0, 0xfff, PT ;  /* 0x00000fff0000780c */ /* 0x000fc80003f04070 */
[----:B------:R-:W-:-:S13]  /*0140*/  ISETP.GT.U32.AND.EX P0, PT, R3, RZ, PT, P0 ;  /* 0x000000ff0300720c */ /* 0x000fda0003f04100 */
[----:B------:R-:W-:Y:S05]  /*0150*/  @P0 BRA `(.L_x_116) ;  /* 0x0000000c00ac0947 */ /* 0x000fea0003800000 */
[----:B------:R-:W0:Y:S01]  /*0160*/  S2R R11, SR_TID.X ;  /* 0x00000000000b7919 */ /* 0x000e220000002100 */
[----:B------:R-:W-:Y:S01]  /*0170*/  BSSY.RECONVERGENT B1, `(.L_x_117) ;  /* 0x0000009000017945 */ /* 0x000fe20003800200 */
[----:B------:R-:W-:Y:S01]  /*0180*/  IMAD.MOV.U32 R2, RZ, RZ, RZ ;  /* 0x000000ffff027224 */ /* 0x000fe200078e00ff */
[----:B0-----:R-:W-:Y:S01]  /*0190*/  ISETP.GE.U32.AND P0, PT, R11, R0, PT ;  /* 0x000000000b00720c */ /* 0x001fe20003f06070 */
[----:B------:R-:W-:-:S12]  /*01a0*/  IMAD.MOV.U32 R13, RZ, RZ, R11 ;  /* 0x000000ffff0d7224 */ /* 0x000fd800078e000b */
[----:B------:R-:W-:Y:S05]  /*01b0*/  @P0 BRA `(.L_x_118) ;  /* 0x0000000000100947 */ /* 0x000fea0003800000 */
[----:B------:R-:W0:Y:S02]  /*01c0*/  LDC.64 R4, c[0x0][0x380] ;  /* 0x0000e000ff047b82 */ /* 0x000e240000000a00 */
[----:B0-----:R-:W-:-:S05]  /*01d0*/  IMAD.WIDE.U32 R4, R11, 0x4, R4 ;  /* 0x000000040b047825 */ /* 0x001fca00078e0004 */
[----:B------:R0:W5:Y:S01]  /*01e0*/  LDG.E.CONSTANT R2, desc[UR6][R4.64] ;  /* 0x0000000604027981 */ /* 0x000162000c1e9900 */
[----:B------:R-:W-:-:S07]  /*01f0*/  VIADD R13, R11, 0x100 ;  /* 0x000001000b0d7836 */ /* 0x000fce0000000000 */
.L_x_118:
[----:B------:R-:W-:Y:S05]  /*0200*/  BSYNC.RECONVERGENT B1 ;  /* 0x0000000000017941 */ /* 0x000fea0003800200 */
.L_x_117:
[----:B------:R-:W-:Y:S01]  /*0210*/  ISETP.GE.U32.AND P0, PT, R13, R0, PT ;  /* 0x000000000d00720c */ /* 0x000fe20003f06070 */
        /* <DEDUP_REMOVED lines=15> */
.L_x_123:
        /* <DEDUP_REMOVED lines=9> */
.L_x_122:
[----:B------:R-:W-:Y:S05]  /*03a0*/  BSYNC.RECONVERGENT B2 ;  /* 0x0000000000027941 */ /* 0x000fea0003800200 */
.L_x_121:
        /* <DEDUP_REMOVED lines=8> */
.L_x_126:
[----:B------:R-:W0:Y:S01]  /*0430*/  LDC.64 R8, c[0x0][0x380] ;  /* 0x0000e000ff087b82 */ /* 0x000e220000000a00 */
[C---:B------:R-:W-:Y:S02]  /*0440*/  VIADD R7, R13.reuse, 0x400 ;  /* 0x000004000d077836 */ /* 0x040fe40000000000 */
        /* <DEDUP_REMOVED lines=10> */
[----:B------:R-:W4:Y:S04]  /*04f0*/  LDG.E.CONSTANT R17, desc[UR6][R6.64+0x400] ;  /* 0x0004000606117981 */ /* 0x000f28000c1e9900 */
        /* <DEDUP_REMOVED lines=22> */
.L_x_125:
[----:B------:R-:W-:Y:S05]  /*0660*/  BSYNC.RECONVERGENT B2 ;  /* 0x0000000000027941 */ /* 0x000fea0003800200 */
.L_x_124:
        /* <DEDUP_REMOVED lines=22> */
.L_x_128:
[----:B------:R-:W-:Y:S05]  /*07d0*/  BSYNC.RECONVERGENT B2 ;  /* 0x0000000000027941 */ /* 0x000fea0003800200 */
.L_x_127:
        /* <DEDUP_REMOVED lines=10> */
.L_x_120:
[----:B------:R-:W-:Y:S05]  /*0880*/  BSYNC.RECONVERGENT B1 ;  /* 0x0000000000017941 */ /* 0x000fea0003800200 */
.L_x_119:
[----:B------:R-:W-:-:S04]  /*0890*/  ISETP.GE.U32.AND P0, PT, R0, 0x100, PT ;  /* 0x000001000000780c */ /* 0x000fc80003f06070 */
[----:B------:R-:W-:-:S13]  /*08a0*/  ISETP.GE.U32.AND.EX P0, PT, R3, RZ, PT, P0 ;  /* 0x000000ff0300720c */ /* 0x000fda0003f06100 */
[----:B------:R-:W-:Y:S05]  /*08b0*/  @!P0 BRA `(.L_x_129) ;  /* 0x0000000000ac8947 */ /* 0x000fea0003800000 */
[----:B------:R-:W1:Y:S01]  /*08c0*/  S2R R6, SR_LANEID ;  /* 0x0000000000067919 */ /* 0x000e620000000000 */
[----:B------:R-:W-:Y:S01]  /*08d0*/  ISETP.NE.AND P4, PT, R11, RZ, PT ;  /* 0x000000ff0b00720c */ /* 0x000fe20003f85270 */
[----:B-----5:R-:W2:Y:S01]  /*08e0*/  SHFL.DOWN PT, R0, R2, 0x1, 0x1f ;  /* 0x08201f0002007f89 */ /* 0x020ea200000e0000 */
[C---:B-1----:R-:W-:Y:S02]  /*08f0*/  ISETP.GT.AND P0, PT, R6.reuse, 0x1e, PT ;  /* 0x0000001e0600780c */ /* 0x042fe40003f04270 */
[----:B------:R-:W-:Y:S02]  /*0900*/  ISETP.NE.AND P1, PT, R6, RZ, PT ;  /* 0x000000ff0600720c */ /* 0x000fe40003f25270 */
[----:B--2---:R-:W-:Y:S02]  /*0910*/  SEL R3, R0, RZ, !P0 ;  /* 0x000000ff00037207 */ /* 0x004fe40004000000 */
[----:B------:R-:W-:-:S03]  /*0920*/  ISETP.GT.AND P0, PT, R6, 0x1d, PT ;  /* 0x0000001d0600780c */ /* 0x000fc60003f04270 */
[----:B------:R-:W-:-:S05]  /*0930*/  IMAD.IADD R3, R3, 0x1, R2 ;  /* 0x0000000103037824 */ /* 0x000fca00078e0202 */
[----:B------:R-:W1:Y:S01]  /*0940*/  SHFL.DOWN PT, R0, R3, 0x2, 0x1f ;  /* 0x08401f0003007f89 */ /* 0x000e6200000e0000 */
[----:B------:R-:W2:Y:S01]  /*0950*/  @!P1 S2R R7, SR_CgaCtaId ;  /* 0x0000000000079919 */ /* 0x000ea20000008800 */
[----:B-1----:R-:W-:Y:S02]  /*0960*/  SEL R0, R0, RZ, !P0 ;  /* 0x000000ff00007207 */ /* 0x002fe40004000000 */
[----:B------:R-:W-:-:S03]  /*0970*/  ISETP.GT.AND P0, PT, R6, 0x1b, PT ;  /* 0x0000001b0600780c */ /* 0x000fc60003f04270 */
[----:B------:R-:W-:-:S05]  /*0980*/  IMAD.IADD R0, R3, 0x1, R0 ;  /* 0x0000000103007824 */ /* 0x000fca00078e0200 */
[----:B0-----:R-:W0:Y:S02]  /*0990*/  SHFL.DOWN PT, R4, R0, 0x4, 0x1f ;  /* 0x08801f0000047f89 */ /* 0x001e2400000e0000 */
[----:B0-----:R-:W-:Y:S02]  /*09a0*/  SEL R5, R4, RZ, !P0 ;  /* 0x000000ff04057207 */ /* 0x001fe40004000000 */
[----:B------:R-:W-:Y:S02]  /*09b0*/  ISETP.GT.AND P0, PT, R6, 0x17, PT ;  /* 0x000000170600780c */ /* 0x000fe40003f04270 */
[----:B------:R-:W-:Y:S01]  /*09c0*/  @!P1 MOV R4, 0x400 ;  /* 0x0000040000049802 */ /* 0x000fe20000000f00 */
[----:B------:R-:W-:Y:S01]  /*09d0*/  IMAD.IADD R5, R0, 0x1, R5 ;  /* 0x0000000100057824 */ /* 0x000fe200078e0205 */
[----:B------:R-:W-:Y:S02]  /*09e0*/  @!P1 SHF.R.U32.HI R0, RZ, 0x3, R11 ;  /* 0x00000003ff009819 */ /* 0x000fe4000001160b */
[----:B--2---:R-:W-:-:S02]  /*09f0*/  @!P1 LEA R7, R7, R4, 0x18 ;  /* 0x0000000407079211 */ /* 0x004fc400078ec0ff */
[----:B------:R-:W0:Y:S01]  /*0a00*/  SHFL.DOWN PT, R2, R5, 0x8, 0x1f ;  /* 0x09001f0005027f89 */ /* 0x000e2200000e0000 */
[----:B------:R-:W-:-:S05]  /*0a10*/  @!P1 LOP3.LUT R0, R0, 0x7c, RZ, 0xc0, !PT ;  /* 0x0000007c00009812 */ /* 0x000fca00078ec0ff */
[----:B------:R-:W-:Y:S01]  /*0a20*/  @!P1 IMAD.IADD R0, R0, 0x1, R7 ;  /* 0x0000000100009824 */ /* 0x000fe200078e0207 */
[----:B0-----:R-:W-:Y:S02]  /*0a30*/  SEL R2, R2, RZ, !P0 ;  /* 0x000000ff02027207 */ /* 0x001fe40004000000 */
[----:B------:R-:W-:-:S03]  /*0a40*/  ISETP.GT.AND P0, PT, R6, 0xf, PT ;  /* 0x0000000f0600780c */ /* 0x000fc60003f04270 */
[----:B------:R-:W-:-:S05]  /*0a50*/  IMAD.IADD R2, R5, 0x1, R2 ;  /* 0x0000000105027824 */ /* 0x000fca00078e0202 */
[----:B------:R-:W0:Y:S02]  /*0a60*/  SHFL.DOWN PT, R3, R2, 0x10, 0x1f ;  /* 0x0a001f0002037f89 */ /* 0x000e2400000e0000 */
[----:B0-----:R-:W-:-:S05]  /*0a70*/  SEL R3, R3, RZ, !P0 ;  /* 0x000000ff03037207 */ /* 0x001fca0004000000 */
        /* <DEDUP_REMOVED lines=15> */
.L_x_129:
[C---:B0-----:R-:W-:Y:S01]  /*0b70*/  LOP3.LUT R4, R11.reuse, 0x3e0, RZ, 0xc0, !PT ;  /* 0x000003e00b047812 */ /* 0x041fe200078ec0ff */
[----:B------:R-:W0:Y:S01]  /*0b80*/  S2R R10, SR_LANEID ;  /* 0x00000000000a7919 */ /* 0x000e220000000000 */
[----:B------:R-:W-:Y:S02]  /*0b90*/  ISETP.NE.AND P4, PT, R11, RZ, PT ;  /* 0x000000ff0b00720c */ /* 0x000fe40003f85270 */
[----:B------:R-:W-:Y:S01]  /*0ba0*/  LOP3.LUT R7, RZ, R4, RZ, 0x33, !PT ;  /* 0x00000004ff077212 */ /* 0x000fe200078e33ff */
[----:B------:R-:W-:-:S04]  /*0bb0*/  VIADD R5, R4, 0x20 ;  /* 0x0000002004057836 */ /* 0x000fc80000000000 */
[----:B------:R-:W-:Y:S01]  /*0bc0*/  IMAD.IADD R7, R7, 0x1, R0 ;  /* 0x0000000107077824 */ /* 0x000fe200078e0200 */
[----:B------:R-:W-:-:S04]  /*0bd0*/  ISETP.GT.U32.AND P0, PT, R5, R0, PT ;  /* 0x000000000500720c */ /* 0x000fc80003f04070 */
        /* <DEDUP_REMOVED lines=30> */
[----:B0-----:R-:W-:-:S05]  /*0dc0*/  SEL R5, R5, RZ, !P0 ;  /* 0x000000ff05057207 */ /* 0x001fca0004000000 */
[----:B------:R-:W-:-:S05]  /*0dd0*/  IMAD.IADD R5, R4, 0x1, R5 ;  /* 0x0000000104057824 */ /* 0x000fca00078e0205 */
[----:B------:R4:W-:Y:S01]  /*0de0*/  @!P1 STS [R8+0x8], R5 ;  /* 0x0000080508009388 */ /* 0x0009e20000000800 */
[----:B------:R-:W-:Y:S06]  /*0df0*/  BAR.SYNC.DEFER_BLOCKING 0x0 ;  /* 0x0000000000007b1d */ /* 0x000fec0000010000 */
[----:B------:R-:W-:Y:S05]  /*0e00*/  @P4 BRA `(.L_x_130) ;  /* 0x0000002800fc4947 */ /* 0x000fea0003800000 */
[----:B------:R-:W0:Y:S01]  /*0e10*/  S2UR UR5, SR_CgaCtaId ;  /* 0x00000000000579c3 */ /* 0x000e220000008800 */
[----:B------:R-:W-:Y:S01]  /*0e20*/  UMOV UR4, 0x400 ;  /* 0x0000040000047882 */ /* 0x000fe20000000000 */
[C---:B------:R-:W-:Y:S02]  /*0e30*/  ISETP.GT.U32.AND P0, PT, R0.reuse, 0x40, PT ;  /* 0x000000400000780c */ /* 0x040fe40003f04070 */
[C---:B------:R-:W-:Y:S02]  /*0e40*/  ISETP.GT.U32.AND P6, PT, R0.reuse, 0x20, PT ;  /* 0x000000200000780c */ /* 0x040fe40003fc4070 */
[C---:B------:R-:W-:Y:S02]  /*0e50*/  ISETP.GT.U32.AND P5, PT, R0.reuse, 0x60, PT ;  /* 0x000000600000780c */ /* 0x040fe40003fa4070 */
[----:B------:R-:W-:Y:S02]  /*0e60*/  ISETP.GT.U32.AND P2, PT, R0, 0x80, PT ;  /* 0x000000800000780c */ /* 0x000fe40003f44070 */
[----:B------:R-:W-:-:S02]  /*0e70*/  ISETP.GT.U32.AND.EX P0, PT, R3, RZ, PT, P0 ;  /* 0x000000ff0300720c */ /* 0x000fc40003f04100 */
[C---:B------:R-:W-:Y:S02]  /*0e80*/  ISETP.GT.U32.AND.EX P6, PT, R3.reuse, RZ, PT, P6 ;  /* 0x000000ff0300720c */ /* 0x040fe40003fc4160 */
[C---:B------:R-:W-:Y:S02]  /*0e90*/  ISETP.GT.U32.AND P3, PT, R0.reuse, 0xa0, PT ;  /* 0x000000a00000780c */ /* 0x040fe40003f64070 */
[----:B------:R-:W-:Y:S02]  /*0ea0*/  ISETP.GT.U32.AND P1, PT, R0, 0xc0, PT ;  /* 0x000000c00000780c */ /* 0x000fe40003f24070 */
[C---:B------:R-:W-:Y:S02]  /*0eb0*/  ISETP.GT.U32.AND.EX P5, PT, R3.reuse, RZ, PT, P5 ;  /* 0x000000ff0300720c */ /* 0x040fe40003fa4150 */
[C---:B------:R-:W-:Y:S02]  /*0ec0*/  ISETP.GT.U32.AND.EX P2, PT, R3.reuse, RZ, PT, P2 ;  /* 0x000000ff0300720c */ /* 0x040fe40003f44120 */
[C---:B------:R-:W-:Y:S01]  /*0ed0*/  ISETP.GT.U32.AND.EX P3, PT, R3.reuse, RZ, PT, P3 ;  /* 0x000000ff0300720c */ /* 0x040fe20003f64130 */
[----:B0-----:R-:W-:Y:S01]  /*0ee0*/  ULEA UR4, UR5, UR4, 0x18 ;  /* 0x0000000405047291 */ /* 0x001fe2000f8ec0ff */
[----:B------:R-:W-:-:S08]  /*0ef0*/  ISETP.GT.U32.AND.EX P1, PT, R3, RZ, PT, P1 ;  /* 0x000000ff0300720c */ /* 0x000fd00003f24110 */
[----:B----4-:R-:W0:Y:S04]  /*0f00*/  LDS.128 R8, [UR4+0x10] ;  /* 0x00001004ff087984 */ /* 0x010e280008000c00 */
[----:B------:R-:W1:Y:S04]  /*0f10*/  LDS R2, [UR4+0xc] ;  /* 0x00000c04ff027984 */ /* 0x000e680008000800 */
[----:B------:R-:W2:Y:S01]  /*0f20*/  LDS.64 R6, [UR4+0x20] ;  /* 0x00002004ff067984 */ /* 0x000ea20008000a00 */
[----:B0-----:R-:W-:Y:S02]  /*0f30*/  SEL R8, R8, RZ, P0 ;  /* 0x000000ff08087207 */ /* 0x001fe40000000000 */
[----:B------:R-:W-:-:S02]  /*0f40*/  ISETP.GT.U32.AND P0, PT, R0, 0xe0, PT ;  /* 0x000000e00000780c */ /* 0x000fc40003f04070 */
[----:B-1----:R-:W-:Y:S02]  /*0f50*/  SEL R2, R2, RZ, P6 ;  /* 0x000000ff02027207 */ /* 0x002fe40003000000 */
[----:B------:R-:W-:Y:S02]  /*0f60*/  SEL R9, R9, RZ, P5 ;  /* 0x000000ff09097207 */ /* 0x000fe40002800000 */
[----:B------:R-:W-:Y:S02]  /*0f70*/  IADD3 R2, PT, PT, R8, R2, R5 ;  /* 0x0000000208027210 */ /* 0x000fe40007ffe005 */
[----:B------:R-:W-:Y:S02]  /*0f80*/  SEL R10, R10, RZ, P2 ;  /* 0x000000ff0a0a7207 */ /* 0x000fe40001000000 */
[----:B------:R-:W-:Y:S02]  /*0f90*/  ISETP.GT.U32.AND.EX P0, PT, R3, RZ, PT, P0 ;  /* 0x000000ff0300720c */ /* 0x000fe40003f04100 */
[----:B------:R-:W-:-:S02]  /*0fa0*/  SEL R11, R11, RZ, P3 ;  /* 0x000000ff0b0b7207 */ /* 0x000fc40001800000 */
[----:B------:R-:W-:Y:S02]  /*0fb0*/  IADD3 R2, PT, PT, R10, R2, R9 ;  /* 0x000000020a027210 */ /* 0x000fe40007ffe009 */
[----:B--2---:R-:W-:Y:S02]  /*0fc0*/  SEL R6, R6, RZ, P1 ;  /* 0x000000ff06067207 */ /* 0x004fe40000800000 */
[----:B------:R-:W-:Y:S02]  /*0fd0*/  SEL R7, R7, RZ, P0 ;  /* 0x000000ff07077207 */ /* 0x000fe40000000000 */
[----:B------:R-:W-:-:S05]  /*0fe0*/  IADD3 R2, PT, PT, R6, R2, R11 ;  /* 0x0000000206027210 */ /* 0x000fca0007ffe00b */
[----:B------:R-:W-:Y:S01]  /*0ff0*/  IMAD.IADD R5, R2, 0x1, R7 ;  /* 0x0000000102057824 */ /* 0x000fe200078e0207 */
[----:B------:R-:W-:Y:S06]  /*1000*/  BRA `(.L_x_130) ;  /* 0x00000028007c7947 */ /* 0x000fec0003800000 */
.L_x_116:
        /* <DEDUP_REMOVED lines=8> */
[----:B------:R-:W-:-:S02]  /*1090*/  IMAD.MOV.U32 R29, RZ, RZ, 0x1000 ;  /* 0x00001000ff1d7424 */ /* 0x000fc400078e00ff */
[----:B------:R-:W-:Y:S01]  /*10a0*/  IMAD.MOV.U32 R26, RZ, RZ, RZ ;  /* 0x000000ffff1a7224 */ /* 0x000fe200078e00ff */
[----:B--2---:R-:W-:Y:S02]  /*10b0*/  IADD3 R5, PT, PT, R6, R5, R4 ;  /* 0x0000000506057210 */ /* 0x004fe40007ffe004 */
[----:B------:R-:W-:Y:S02]  /*10c0*/  IADD3 R4, P1, PT, R0, -0x1000, RZ ;  /* 0xfffff00000047810 */ /* 0x000fe40007f3e0ff */
[----:B---3--:R-:W-:Y:S02]  /*10d0*/  IADD3 R5, PT, PT, R8, R7, R5 ;  /* 0x0000000708057210 */ /* 0x008fe40007ffe005 */
[----:B------:R-:W-:Y:S02]  /*10e0*/  ISETP.GE.U32.AND P0, PT, R4, 0x1000, PT ;  /* 0x000010000400780c */ /* 0x000fe40003f06070 */
[----:B------:R-:W-:-:S04]  /*10f0*/  IADD3 R5, PT, PT, R10, R9, R5 ;  /* 0x000000090a057210 */ /* 0x000fc80007ffe005 */
[----:B----4-:R-:W-:-:S04]  /*1100*/  IADD3 R5, PT, PT, R12, R11, R5 ;  /* 0x0000000b0c057210 */ /* 0x010fc80007ffe005 */
[----:B------:R-:W-:Y:S02]  /*1110*/  IADD3 R13, PT, PT, R14, R13, R5 ;  /* 0x0000000d0e0d7210 */ /* 0x000fe40007ffe005 */
[----:B------:R-:W-:Y:S02]  /*1120*/  IADD3.X R5, PT, PT, R3, -0x1, RZ, P1, !PT ;  /* 0xffffffff03057810 */ /* 0x000fe40000ffe4ff */
[----:B-----5:R-:W-:Y:S02]  /*1130*/  IADD3 R13, PT, PT, R16, R15, R13 ;  /* 0x0000000f100d7210 */ /* 0x020fe40007ffe00d */
[----:B------:R-:W-:Y:S02]  /*1140*/  ISETP.GE.U32.AND.EX P0, PT, R5, RZ, PT, P0 ;  /* 0x000000ff0500720c */ /* 0x000fe40003f06100 */
[----:B------:R-:W-:-:S05]  /*1150*/  IADD3 R13, PT, PT, R18, R17, R13 ;  /* 0x00000011120d7210 */ /* 0x000fca0007ffe00d */
[----:B------:R-:W-:-:S06]  /*1160*/  IMAD.IADD R27, R19, 0x1, R13 ;  /* 0x00000001131b7824 */ /* 0x000fcc00078e020d */
[----:B------:R-:W-:Y:S05]  /*1170*/  @!P0 BRA `(.L_x_131) ;  /* 0x0000000000748947 */ /* 0x000fea0003800000 */
[----:B------:R-:W0:Y:S01]  /*1180*/  LDC.64 R6, c[0x0][0x390] ;  /* 0x0000e400ff067b82 */ /* 0x000e220000000a00 */
[----:B------:R-:W-:Y:S02]  /*1190*/  IMAD.MOV.U32 R29, RZ, RZ, 0x1000 ;  /* 0x00001000ff1d7424 */ /* 0x000fe400078e00ff */
[----:B------:R-:W-:-:S07]  /*11a0*/  IMAD.MOV.U32 R26, RZ, RZ, RZ ;  /* 0x000000ffff1a7224 */ /* 0x000fce00078e00ff */
.L_x_133:
[----:B------:R-:W-:-:S04]  /*11b0*/  LEA R12, P0, R29, R24, 0x2 ;  /* 0x000000181d0c7211 */ /* 0x000fc800078010ff */
[----:B------:R-:W-:-:S05]  /*11c0*/  LEA.HI.X R13, R29, R25, R26, 0x2, P0 ;  /* 0x000000191d0d7211 */ /* 0x000fca00000f141a */
[----:B------:R-:W2:Y:S04]  /*11d0*/  LDG.E.128.CONSTANT R20, desc[UR6][R12.64] ;  /* 0x000000060c147981 */ /* 0x000ea8000c1e9d00 */
[----:B------:R-:W3:Y:S04]  /*11e0*/  LDG.E.128.CONSTANT R16, desc[UR6][R12.64+0x1000] ;  /* 0x001000060c107981 */ /* 0x000ee8000c1e9d00 */
[----:B------:R-:W4:Y:S04]  /*11f0*/  LDG.E.128.CONSTANT R8, desc[UR6][R12.64+0x2000] ;  /* 0x002000060c087981 */ /* 0x000f28000c1e9d00 */
[----:B------:R-:W5:Y:S01]  /*1200*/  LDG.E.128.CONSTANT R12, desc[UR6][R12.64+0x3000] ;  /* 0x003000060c0c7981 */ /* 0x000f62000c1e9d00 */
[----:B0-----:R-:W-:-:S02]  /*1210*/  IMAD.MOV.U32 R0, RZ, RZ, R6 ;  /* 0x000000ffff007224 */ /* 0x001fc400078e0006 */
[----:B------:R-:W-:Y:S01]  /*1220*/  IMAD.MOV.U32 R3, RZ, RZ, R7 ;  /* 0x000000ffff037224 */ /* 0x000fe200078e0007 */
[----:B--2---:R-:W-:-:S04]  /*1230*/  IADD3 R21, PT, PT, R21, R20, R27 ;  /* 0x0000001415157210 */ /* 0x004fc80007ffe01b */
[----:B------:R-:W-:-:S04]  /*1240*/  IADD3 R21, PT, PT, R23, R22, R21 ;  /* 0x0000001617157210 */ /* 0x000fc80007ffe015 */
[----:B---3--:R-:W-:Y:S02]  /*1250*/  IADD3 R21, PT, PT, R17, R16, R21 ;  /* 0x0000001011157210 */ /* 0x008fe40007ffe015 */
[----:B------:R-:W-:Y:S02]  /*1260*/  IADD3 R16, P1, PT, -R29, R0, RZ ;  /* 0x000000001d107210 */ /* 0x000fe40007f3e1ff */
[----:B------:R-:W-:Y:S02]  /*1270*/  IADD3 R21, PT, PT, R19, R18, R21 ;  /* 0x0000001213157210 */ /* 0x000fe40007ffe015 */
[----:B------:R-:W-:Y:S02]  /*1280*/  ISETP.GE.U32.AND P0, PT, R16, 0x1000, PT ;  /* 0x000010001000780c */ /* 0x000fe40003f06070 */
[----:B----4-:R-:W-:Y:S01]  /*1290*/  IADD3 R21, PT, PT, R9, R8, R21 ;  /* 0x0000000809157210 */ /* 0x010fe20007ffe015 */
[----:B------:R-:W-:-:S03]  /*12a0*/  IMAD.X R8, R3, 0x1, ~R26, P1 ;  /* 0x0000000103087824 */ /* 0x000fc600008e0e1a */
[----:B------:R-:W-:Y:S02]  /*12b0*/  IADD3 R21, PT, PT, R11, R10, R21 ;  /* 0x0000000a0b157210 */ /* 0x000fe40007ffe015 */
[----:B------:R-:W-:Y:S02]  /*12c0*/  ISETP.GE.U32.AND.EX P0, PT, R8, RZ, PT, P0 ;  /* 0x000000ff0800720c */ /* 0x000fe40003f06100 */
[----:B-----5:R-:W-:-:S04]  /*12d0*/  IADD3 R21, PT, PT, R13, R12, R21 ;  /* 0x0000000c0d157210 */ /* 0x020fc80007ffe015 */
[----:B------:R-:W-:-:S07]  /*12e0*/  IADD3 R27, PT, PT, R15, R14, R21 ;  /* 0x0000000e0f1b7210 */ /* 0x000fce0007ffe015 */
[----:B------:R-:W-:Y:S05]  /*12f0*/  @!P0 BRA `(.L_x_132) ;  /* 0x0000000400d08947 */ /* 0x000fea0003800000 */
[----:B------:R-:W-:-:S05]  /*1300*/  IADD3 R29, P0, PT, R29, 0x1000, RZ ;  /* 0x000010001d1d7810 */ /* 0x000fca0007f1e0ff */
[----:B------:R-:W-:Y:S01]  /*1310*/  IMAD.X R26, RZ, RZ, R26, P0 ;  /* 0x000000ffff1a7224 */ /* 0x000fe200000e061a */
[----:B------:R-:W-:-:S04]  /*1320*/  ISETP.GT.U32.AND P0, PT, R29, R4, PT ;  /* 0x000000041d00720c */ /* 0x000fc80003f04070 */
[----:B------:R-:W-:-:S13]  /*1330*/  ISETP.GT.U32.AND.EX P0, PT, R26, R5, PT, P0 ;  /* 0x000000051a00720c */ /* 0x000fda0003f04100 */
[----:B------:R-:W-:Y:S05]  /*1340*/  @!P0 BRA `(.L_x_133) ;  /* 0xfffffffc00988947 */ /* 0x000fea000383ffff */
.L_x_131:
[----:B------:R-:W-:-:S04]  /*1350*/  ISETP.GE.U32.AND P0, PT, R29, R0, PT ;  /* 0x000000001d00720c */ /* 0x000fc80003f06070 */
[----:B------:R-:W-:-:S13]  /*1360*/  ISETP.GE.U32.AND.EX P0, PT, R26, R3, PT, P0 ;  /* 0x000000031a00720c */ /* 0x000fda0003f06100 */
[----:B------:R-:W-:Y:S05]  /*1370*/  @P0 BRA `(.L_x_132) ;  /* 0x0000000400b00947 */ /* 0x000fea0003800000 */
[----:B------:R-:W-:Y:S01]  /*1380*/  IMAD.IADD R3, R0, 0x1, -R29 ;  /* 0x0000000100037824 */ /* 0x000fe200078e0a1d */
[----:B------:R-:W-:Y:S04]  /*1390*/  BSSY.RECONVERGENT B1, `(.L_x_132) ;  /* 0x000006a000017945 */ /* 0x000fe80003800200 */
[----:B------:R-:W-:-:S13]  /*13a0*/  ISETP.GE.AND P0, PT, R2, R3, PT ;  /* 0x000000030200720c */ /* 0x000fda0003f06270 */
[----:B------:R-:W-:Y:S05]  /*13b0*/  @P0 BRA `(.L_x_134) ;  /* 0x00000004009c0947 */ /* 0x000fea0003800000 */
[----:B------:R-:W-:Y:S01]  /*13c0*/  LOP3.LUT R4, RZ, R2, RZ, 0x33, !PT ;  /* 0x00000002ff047212 */ /* 0x000fe200078e33ff */
[----:B------:R-:W-:Y:S03]  /*13d0*/  BSSY.RECONVERGENT B2, `(.L_x_135) ;  /* 0x000001a000027945 */ /* 0x000fe60003800200 */
[----:B------:R-:W-:-:S04]  /*13e0*/  IADD3 R4, PT, PT, -R29, R0, R4 ;  /* 0x000000001d047210 */ /* 0x000fc80007ffe104 */
[C---:B------:R-:W-:Y:S02]  /*13f0*/  LOP3.LUT R0, R4.reuse, 0x300, RZ, 0xc0, !PT ;  /* 0x0000030004007812 */ /* 0x040fe400078ec0ff */
[----:B------:R-:W-:Y:S02]  /*1400*/  ISETP.GE.U32.AND P1, PT, R4, 0x300, PT ;  /* 0x000003000400780c */ /* 0x000fe40003f26070 */
[----:B------:R-:W-:Y:S01]  /*1410*/  ISETP.NE.AND P0, PT, R0, 0x300, PT ;  /* 0x000003000000780c */ /* 0x000fe20003f05270 */
[----:B------:R-:W-:-:S12]  /*1420*/  IMAD.MOV.U32 R0, RZ, RZ, R2 ;  /* 0x000000ffff007224 */ /* 0x000fd800078e0002 */
[----:B------:R-:W-:Y:S05]  /*1430*/  @!P0 BRA `(.L_x_136) ;  /* 0x00000000004c8947 */ /* 0x000fea0003800000 */
[----:B------:R-:W0:Y:S01]  /*1440*/  LDCU.64 UR4, c[0x0][0x380] ;  /* 0x00007000ff0477ac */ /* 0x000e220008000a00 */
[----:B------:R-:W-:Y:S02]  /*1450*/  IADD3 R8, P0, PT, R2, R29, RZ ;  /* 0x0000001d02087210 */ /* 0x000fe40007f1e0ff */
[----:B------:R-:W-:-:S03]  /*1460*/  LEA.HI R0, R4, 0x1, RZ, 0x18 ;  /* 0x0000000104007811 */ /* 0x000fc600078fc0ff */
[----:B------:R-:W-:Y:S01]  /*1470*/  IMAD.X R5, RZ, RZ, R26, P0 ;  /* 0x000000ffff057224 */ /* 0x000fe200000e061a */
[----:B------:R-:W-:Y:S01]  /*1480*/  LOP3.LUT R4, R0, 0x3, RZ, 0xc0, !PT ;  /* 0x0000000300047812 */ /* 0x000fe200078ec0ff */
[----:B------:R-:W-:-:S04]  /*1490*/  IMAD.MOV.U32 R0, RZ, RZ, R2 ;  /* 0x000000ffff007224 */ /* 0x000fc800078e0002 */
[----:B------:R-:W-:Y:S01]  /*14a0*/  IMAD.MOV R6, RZ, RZ, -R4 ;  /* 0x000000ffff067224 */ /* 0x000fe200078e0a04 */
[----:B0-----:R-:W-:-:S04]  /*14b0*/  LEA R7, P2, R8, UR4, 0x2 ;  /* 0x0000000408077c11 */ /* 0x001fc8000f8410ff */
[----:B------:R-:W-:-:S09]  /*14c0*/  LEA.HI.X R8, R8, UR5, R5, 0x2, P2 ;  /* 0x0000000508087c11 */ /* 0x000fd200090f1405 */
.L_x_137:
        /* <DEDUP_REMOVED lines=10> */
.L_x_136:
[----:B------:R-:W-:Y:S05]  /*1570*/  BSYNC.RECONVERGENT B2 ;  /* 0x0000000000027941 */ /* 0x000fea0003800200 */
.L_x_135:
[----:B------:R-:W-:Y:S05]  /*1580*/  @!P1 BRA `(.L_x_134) ;  /* 0x0000000400289947 */ /* 0x000fea0003800000 */
[----:B------:R-:W0:Y:S01]  /*1590*/  LDCU.64 UR4, c[0x0][0x380] ;  /* 0x00007000ff0477ac */ /* 0x000e220008000a00 */
[----:B------:R-:W-:Y:S01]  /*15a0*/  IMAD.IADD R5, R3, 0x1, -R0 ;  /* 0x0000000103057824 */ /* 0x000fe200078e0a00 */
[----:B------:R-:W-:Y:S01]  /*15b0*/  IADD3 R29, P0, PT, R0, R29, RZ ;  /* 0x0000001d001d7210 */ /* 0x000fe20007f1e0ff */
[----:B------:R-:W-:Y:S03]  /*15c0*/  BSSY.RECONVERGENT B2, `(.L_x_138) ;  /* 0x0000027000027945 */ /* 0x000fe60003800200 */
[----:B------:R-:W-:Y:S01]  /*15d0*/  ISETP.GT.AND P1, PT, R5, 0xc00, PT ;  /* 0x00000c000500780c */ /* 0x000fe20003f24270 */
[----:B------:R-:W-:Y:S01]  /*15e0*/  IMAD.X R26, RZ, RZ, R26, P0 ;  /* 0x000000ffff1a7224 */ /* 0x000fe200000e061a */
[----:B0-----:R-:W-:-:S04]  /*15f0*/  LEA R4, P0, R29, UR4, 0x2 ;  /* 0x000000041d047c11 */ /* 0x001fc8000f8010ff */
[----:B------:R-:W-:Y:S02]  /*1600*/  LEA.HI.X R5, R29, UR5, R26, 0x2, P0 ;  /* 0x000000051d057c11 */ /* 0x000fe400080f141a */
[----:B------:R-:W-:-:S05]  /*1610*/  PLOP3.LUT P0, PT, PT, PT, PT, 0x80, 0x8 ;  /* 0x000000000008781c */ /* 0x000fca0003f0f070 */
[----:B------:R-:W-:Y:S08]  /*1620*/  @!P1 BRA `(.L_x_139) ;  /* 0x0000000000809947 */ /* 0x000ff00003800000 */
[----:B------:R-:W-:Y:S01]  /*1630*/  PLOP3.LUT P0, PT, PT, PT, PT, 0x8, 0x80 ;  /* 0x000000000080781c */ /* 0x000fe20003f0e170 */
[----:B------:R-:W-:-:S12]  /*1640*/  VIADD R7, R3, 0xfffff400 ;  /* 0xfffff40003077836 */ /* 0x000fd80000000000 */
.L_x_140:
        /* <DEDUP_REMOVED lines=30> */
.L_x_139:
[----:B------:R-:W-:Y:S05]  /*1830*/  BSYNC.RECONVERGENT B2 ;  /* 0x0000000000027941 */ /* 0x000fea0003800200 */
.L_x_138:
        /* <DEDUP_REMOVED lines=22> */
.L_x_142:
[----:B------:R-:W-:Y:S05]  /*19a0*/  BSYNC.RECONVERGENT B2 ;  /* 0x0000000000027941 */ /* 0x000fea0003800200 */
.L_x_141:
        /* <DEDUP_REMOVED lines=8> */
.L_x_134:
[----:B------:R-:W-:Y:S05]  /*1a30*/  BSYNC.RECONVERGENT B1 ;  /* 0x0000000000017941 */ /* 0x000fea0003800200 */
.L_x_132:
[----:B------:R-:W0:Y:S01]  /*1a40*/  S2R R8, SR_LANEID ;  /* 0x0000000000087919 */ /* 0x000e220000000000 */
[----:B------:R-:W-:Y:S01]  /*1a50*/  ISETP.NE.AND P4, PT, R2, RZ, PT ;  /* 0x000000ff0200720c */ /* 0x000fe20003f85270 */
        /* <DEDUP_REMOVED lines=39> */
[----:B---3--:R-:W-:Y:S01]  /*1cd0*/  IMAD.IADD R5, R0, 0x1, R3 ;  /* 0x0000000100057824 */ /* 0x008fe200078e0203 */
[----:B------:R-:W-:Y:S06]  /*1ce0*/  BRA `(.L_x_130) ;  /* 0x0000001c00447947 */ /* 0x000fec0003800000 */
.L_x_115:
        /* <DEDUP_REMOVED lines=13> */
.L_x_145:
[----:B------:R-:W-:Y:S05]  /*1dc0*/  BSYNC.RECONVERGENT B1 ;  /* 0x0000000000017941 */ /* 0x000fea0003800200 */
.L_x_144:
        /* <DEDUP_REMOVED lines=16> */
.L_x_150:
        /* <DEDUP_REMOVED lines=9> */
.L_x_149:
[----:B------:R-:W-:Y:S05]  /*1f60*/  BSYNC.RECONVERGENT B2 ;  /* 0x0000000000027941 */ /* 0x000fea0003800200 */
.L_x_148:
        /* <DEDUP_REMOVED lines=8> */
.L_x_153:
        /* <DEDUP_REMOVED lines=35> */
.L_x_152:
[----:B------:R-:W-:Y:S05]  /*2220*/  BSYNC.RECONVERGENT B2 ;  /* 0x0000000000027941 */ /* 0x000fea0003800200 */
.L_x_151:
        /* <DEDUP_REMOVED lines=22> */
.L_x_155:
[----:B------:R-:W-:Y:S05]  /*2390*/  BSYNC.RECONVERGENT B2 ;  /* 0x0000000000027941 */ /* 0x000fea0003800200 */
.L_x_154:
        /* <DEDUP_REMOVED lines=10> */
.L_x_147:
[----:B------:R-:W-:Y:S05]  /*2440*/  BSYNC.RECONVERGENT B1 ;  /* 0x0000000000017941 */ /* 0x000fea0003800200 */
.L_x_146:
        /* <DEDUP_REMOVED lines=46> */
.L_x_156:
        /* <DEDUP_REMOVED lines=57> */
[----:B------:R-:W0:Y:S04]  /*2ac0*/  LDS.128 R8, [UR4+0x10] ;  /* 0x00001004ff087984 */ /* 0x000e280008000c00 */
[----:B------:R-:W2:Y:S04]  /*2ad0*/  LDS R2, [UR4+0xc] ;  /* 0x00000c04ff027984 */ /* 0x000ea80008000800 */
[----:B-1----:R-:W1:Y:S01]  /*2ae0*/  LDS.64 R6, [UR4+0x20] ;  /* 0x00002004ff067984 */ /* 0x002e620008000a00 */
[----:B0-----:R-:W-:Y:S02]  /*2af0*/  SEL R8, R8, RZ, P3 ;  /* 0x000000ff08087207 */ /* 0x001fe40001800000 */
[----:B------:R-:W-:-:S02]  /*2b00*/  ISETP.GT.U32.AND P3, PT, R0, 0xe0, PT ;  /* 0x000000e00000780c */ /* 0x000fc40003f64070 */
[----:B--2---:R-:W-:Y:S02]  /*2b10*/  SEL R2, R2, RZ, P6 ;  /* 0x000000ff02027207 */ /* 0x004fe40003000000 */
[----:B------:R-:W-:Y:S02]  /*2b20*/  SEL R9, R9, RZ, P5 ;  /* 0x000000ff09097207 */ /* 0x000fe40002800000 */
[----:B------:R-:W-:Y:S02]  /*2b30*/  IADD3 R2, PT, PT, R8, R2, R5 ;  /* 0x0000000208027210 */ /* 0x000fe40007ffe005 */
[----:B------:R-:W-:Y:S02]  /*2b40*/  SEL R10, R10, RZ, P2 ;  /* 0x000000ff0a0a7207 */ /* 0x000fe40001000000 */
[----:B------:R-:W-:Y:S02]  /*2b50*/  ISETP.GT.U32.AND.EX P3, PT, R3, RZ, PT, P3 ;  /* 0x000000ff0300720c */ /* 0x000fe40003f64130 */
[----:B------:R-:W-:-:S02]  /*2b60*/  SEL R11, R11, RZ, P1 ;  /* 0x000000ff0b0b7207 */ /* 0x000fc40000800000 */
[----:B------:R-:W-:Y:S02]  /*2b70*/  IADD3 R2, PT, PT, R10, R2, R9 ;  /* 0x000000020a027210 */ /* 0x000fe40007ffe009 */
[----:B-1----:R-:W-:Y:S02]  /*2b80*/  SEL R6, R6, RZ, P0 ;  /* 0x000000ff06067207 */ /* 0x002fe40000000000 */
[----:B------:R-:W-:Y:S02]  /*2b90*/  SEL R7, R7, RZ, P3 ;  /* 0x000000ff07077207 */ /* 0x000fe40001800000 */
[----:B------:R-:W-:-:S05]  /*2ba0*/  IADD3 R2, PT, PT, R6, R2, R11 ;  /* 0x0000000206027210 */ /* 0x000fca0007ffe00b */
[----:B------:R-:W-:Y:S01]  /*2bb0*/  IMAD.IADD R5, R2, 0x1, R7 ;  /* 0x0000000102057824 */ /* 0x000fe200078e0207 */
[----:B------:R-:W-:Y:S06]  /*2bc0*/  BRA `(.L_x_130) ;  /* 0x0000000c008c7947 */ /* 0x000fec0003800000 */
.L_x_143:
        /* <DEDUP_REMOVED lines=21> */
[----:B------:R-:W-:-:S03]  /*2d20*/  IMAD.MOV.U32 R11, RZ, RZ, 0x1000 ;  /* 0x00001000ff0b7424 */ /* 0x000fc600078e00ff */
[----:B----4-:R-:W-:Y:S01]  /*2d30*/  IADD3 R2, PT, PT, R13, R10, R2 ;  /* 0x0000000a0d027210 */ /* 0x010fe20007ffe002 */
[----:B------:R-:W-:-:S03]  /*2d40*/  IMAD.MOV.U32 R10, RZ, RZ, RZ ;  /* 0x000000ffff0a7224 */ /* 0x000fc600078e00ff */
[----:B-----5:R-:W-:Y:S02]  /*2d50*/  IADD3 R2, PT, PT, R15, R12, R2 ;  /* 0x0000000c0f027210 */ /* 0x020fe40007ffe002 */
[----:B------:R-:W-:-:S04]  /*2d60*/  IADD3 R12, P1, PT, R0, -0x1000, RZ ;  /* 0xfffff000000c7810 */ /* 0x000fc80007f3e0ff */
[----:B------:R-:W-:Y:S02]  /*2d70*/  ISETP.GE.U32.AND P0, PT, R12, 0x1000, PT ;  /* 0x000010000c00780c */ /* 0x000fe40003f06070 */
[----:B------:R-:W-:Y:S02]  /*2d80*/  IADD3.X R13, PT, PT, R3, -0x1, RZ, P1, !PT ;  /* 0xffffffff030d7810 */ /* 0x000fe40000ffe4ff */
[----:B------:R-:W-:Y:S02]  /*2d90*/  IADD3 R2, PT, PT, R17, R14, R2 ;  /* 0x0000000e11027210 */ /* 0x000fe40007ffe002 */
[----:B------:R-:W-:Y:S02]  /*2da0*/  ISETP.GE.U32.AND.EX P0, PT, R13, RZ, PT, P0 ;  /* 0x000000ff0d00720c */ /* 0x000fe40003f06100 */
[----:B------:R-:W-:-:S04]  /*2db0*/  IADD3 R2, PT, PT, R19, R16, R2 ;  /* 0x0000001013027210 */ /* 0x000fc80007ffe002 */
[----:B------:R-:W-:-:S05]  /*2dc0*/  IADD3 R2, PT, PT, R21, R18, R2 ;  /* 0x0000001215027210 */ /* 0x000fca0007ffe002 */
[----:B------:R-:W-:Y:S02]  /*2dd0*/  IMAD.IADD R9, R9, 0x1, R2 ;  /* 0x0000000109097824 */ /* 0x000fe400078e0202 */
[----:B------:R-:W-:Y:S05]  /*2de0*/  @!P0 BRA `(.L_x_157) ;  /* 0x0000000000a08947 */ /* 0x000fea0003800000 */
[----:B------:R-:W0:Y:S01]  /*2df0*/  LDC.64 R2, c[0x0][0x390] ;  /* 0x0000e400ff027b82 */ /* 0x000e220000000a00 */
[----:B------:R-:W-:Y:S02]  /*2e00*/  IMAD.MOV.U32 R11, RZ, RZ, 0x1000 ;  /* 0x00001000ff0b7424 */ /* 0x000fe400078e00ff */
[----:B------:R-:W-:-:S07]  /*2e10*/  IMAD.MOV.U32 R10, RZ, RZ, RZ ;  /* 0x000000ffff0a7224 */ /* 0x000fce00078e00ff */
.L_x_159:
[----:B------:R-:W-:-:S04]  /*2e20*/  LEA R6, P0, R11, R4, 0x2 ;  /* 0x000000040b067211 */ /* 0x000fc800078010ff */
[----:B------:R-:W-:-:S05]  /*2e30*/  LEA.HI.X R7, R11, R5, R10, 0x2, P0 ;  /* 0x000000050b077211 */ /* 0x000fca00000f140a */
        /* <DEDUP_REMOVED lines=17> */
[----:B---3--:R-:W-:-:S04]  /*2f50*/  IADD3 R24, PT, PT, R28, R27, R24 ;  /* 0x0000001b1c187210 */ /* 0x008fc80007ffe018 */
[----:B----4-:R-:W-:Y:S01]  /*2f60*/  IADD3 R24, PT, PT, R0, R25, R24 ;  /* 0x0000001900187210 */ /* 0x010fe20007ffe018 */
[----:B0-----:R-:W-:-:S05]  /*2f70*/  IMAD.MOV.U32 R0, RZ, RZ, R2 ;  /* 0x000000ffff007224 */ /* 0x001fca00078e0002 */
[----:B------:R-:W-:Y:S02]  /*2f80*/  IADD3 R9, P1, PT, -R11, R0, RZ ;  /* 0x000000000b097210 */ /* 0x000fe40007f3e1ff */
[----:B-----5:R-:W-:Y:S02]  /*2f90*/  IADD3 R21, PT, PT, R22, R21, R24 ;  /* 0x0000001516157210 */ /* 0x020fe40007ffe018 */
[----:B------:R-:W-:Y:S01]  /*2fa0*/  ISETP.GE.U32.AND P0, PT, R9, 0x1000, PT ;  /* 0x000010000900780c */ /* 0x000fe20003f06070 */
[----:B------:R-:W-:-:S05]  /*2fb0*/  IMAD.X R9, R3, 0x1, ~R10, P1 ;  /* 0x0000000103097824 */ /* 0x000fca00008e0e0a */
[----:B------:R-:W-:Y:S02]  /*2fc0*/  ISETP.GE.U32.AND.EX P0, PT, R9, RZ, PT, P0 ;  /* 0x000000ff0900720c */ /* 0x000fe40003f06100 */
[----:B------:R-:W-:-:S04]  /*2fd0*/  IADD3 R14, PT, PT, R15, R14, R21 ;  /* 0x0000000e0f0e7210 */ /* 0x000fc80007ffe015 */
[----:B------:R-:W-:-:S04]  /*2fe0*/  IADD3 R14, PT, PT, R17, R16, R14 ;  /* 0x00000010110e7210 */ /* 0x000fc80007ffe00e */
[----:B------:R-:W-:-:S04]  /*2ff0*/  IADD3 R14, PT, PT, R19, R18, R14 ;  /* 0x00000012130e7210 */ /* 0x000fc80007ffe00e */
[----:B------:R-:W-:Y:S01]  /*3000*/  IADD3 R9, PT, PT, R23, R20, R14 ;  /* 0x0000001417097210 */ /* 0x000fe20007ffe00e */
[----:B------:R-:W-:Y:S06]  /*3010*/  @!P0 BRA `(.L_x_158) ;  /* 0x0000000400d08947 */ /* 0x000fec0003800000 */
[----:B------:R-:W-:-:S05]  /*3020*/  IADD3 R11, P0, PT, R11, 0x1000, RZ ;  /* 0x000010000b0b7810 */ /* 0x000fca0007f1e0ff */
[----:B------:R-:W-:Y:S01]  /*3030*/  IMAD.X R10, RZ, RZ, R10, P0 ;  /* 0x000000ffff0a7224 */ /* 0x000fe200000e060a */
[----:B------:R-:W-:-:S04]  /*3040*/  ISETP.GT.U32.AND P0, PT, R11, R12, PT ;  /* 0x0000000c0b00720c */ /* 0x000fc80003f04070 */
[----:B------:R-:W-:-:S13]  /*3050*/  ISETP.GT.U32.AND.EX P0, PT, R10, R13, PT, P0 ;  /* 0x0000000d0a00720c */ /* 0x000fda0003f04100 */
[----:B------:R-:W-:Y:S05]  /*3060*/  @!P0 BRA `(.L_x_159) ;  /* 0xfffffffc006c8947 */ /* 0x000fea000383ffff */
.L_x_157:
        /* <DEDUP_REMOVED lines=20> */
[----:B------:R-:W-:Y:S01]  /*31b0*/  IMAD.MOV.U32 R0, RZ, RZ, R8 ;  /* 0x000000ffff007224 */ /* 0x000fe200078e0008 */
[----:B0-----:R-:W-:-:S04]  /*31c0*/  LEA R6, P2, R7, UR4, 0x2 ;  /* 0x0000000407067c11 */ /* 0x001fc8000f8410ff */
[----:B------:R-:W-:Y:S01]  /*31d0*/  LEA.HI.X R7, R7, UR5, R4, 0x2, P2 ;  /* 0x0000000507077c11 */ /* 0x000fe200090f1404 */
[----:B------:R-:W-:-:S08]  /*31e0*/  IMAD.MOV R4, RZ, RZ, -R2 ;  /* 0x000000ffff047224 */ /* 0x000fd000078e0a02 */
.L_x_163:
        /* <DEDUP_REMOVED lines=10> */
.L_x_162:
[----:B------:R-:W-:Y:S05]  /*3290*/  BSYNC.RECONVERGENT B2 ;  /* 0x0000000000027941 */ /* 0x000fea0003800200 */
.L_x_161:
        /* <DEDUP_REMOVED lines=13> */
.L_x_166:
        /* <DEDUP_REMOVED lines=30> */
.L_x_165:
[----:B------:R-:W-:Y:S05]  /*3550*/  BSYNC.RECONVERGENT B2 ;  /* 0x0000000000027941 */ /* 0x000fea0003800200 */
.L_x_164:
        /* <DEDUP_REMOVED lines=22> */
.L_x_168:
[----:B------:R-:W-:Y:S05]  /*36c0*/  BSYNC.RECONVERGENT B2 ;  /* 0x0000000000027941 */ /* 0x000fea0003800200 */
.L_x_167:
        /* <DEDUP_REMOVED lines=8> */
.L_x_160:
[----:B------:R-:W-:Y:S05]  /*3750*/  BSYNC.RECONVERGENT B1 ;  /* 0x0000000000017941 */ /* 0x000fea0003800200 */
.L_x_158:
[----:B------:R-:W0:Y:S01]  /*3760*/  S2R R7, SR_LANEID ;  /* 0x0000000000077919 */ /* 0x000e220000000000 */
[----:B------:R-:W-:Y:S01]  /*3770*/  ISETP.NE.AND P4, PT, R8, RZ, PT ;  /* 0x000000ff0800720c */ /* 0x000fe20003f85270 */
[----:B------:R-:W1:Y:S01]  /*3780*/  SHFL.DOWN PT, R0, R9, 0x1, 0x1f ;  /* 0x08201f0009007f89 */ /* 0x000e6200000e0000 */
[C---:B0-----:R-:W-:Y:S02]  /*3790*/  ISETP.GT.AND P0, PT, R7.reuse, 0x1e, PT ;  /* 0x0000001e0700780c */ /* 0x041fe40003f04270 */
[C---:B------:R-:W-:Y:S02]  /*37a0*/  ISETP.NE.AND P1, PT, R7.reuse, RZ, PT ;  /* 0x000000ff0700720c */ /* 0x040fe40003f25270 */
[----:B-1----:R-:W-:Y:S02]  /*37b0*/  SEL R0, R0, RZ, !P0 ;  /* 0x000000ff00007207 */ /* 0x002fe40004000000 */
        /* <DEDUP_REMOVED lines=9> */
[----:B------:R-:W-:-:S03]  /*3850*/  ISETP.GT.AND P0, PT, R7, 0x17, PT ;  /* 0x000000170700780c */ /* 0x000fc60003f04270 */
[----:B------:R-:W-:Y:S01]  /*3860*/  IMAD.IADD R2, R3, 0x1, R2 ;  /* 0x0000000103027824 */ /* 0x000fe200078e0202 */
[----:B------:R-:W-:-:S04]  /*3870*/  @!P1 SHF.R.U32.HI R3, RZ, 0x3, R8 ;  /* 0x00000003ff039819 */ /* 0x000fc80000011608 */
[----:B------:R-:W0:Y:S01]  /*3880*/  SHFL.DOWN PT, R4, R2, 0x8, 0x1f ;  /* 0x09001f0002047f89 */ /* 0x000e2200000e0000 */
[----:B------:R-:W-:Y:S02]  /*3890*/  @!P1 LOP3.LUT R3, R3, 0x7c, RZ, 0xc0, !PT ;  /* 0x0000007c03039812 */ /* 0x000fe400078ec0ff */
[----:B0-----:R-:W-:Y:S02]  /*38a0*/  SEL R5, R4, RZ, !P0 ;  /* 0x000000ff04057207 */ /* 0x001fe40004000000 */
[----:B------:R-:W-:-:S03]  /*38b0*/  ISETP.GT.AND P0, PT, R7, 0xf, PT ;  /* 0x0000000f0700780c */ /* 0x000fc60003f04270 */
[----:B------:R-:W-:Y:S01]  /*38c0*/  IMAD.IADD R0, R2, 0x1, R5 ;  /* 0x0000000102007824 */ /* 0x000fe200078e0205 */
[----:B------:R-:W-:-:S04]  /*38d0*/  @!P1 MOV R5, 0x400 ;  /* 0x0000040000059802 */ /* 0x000fc80000000f00 */
[----:B------:R-:W0:Y:S01]  /*38e0*/  SHFL.DOWN PT, R4, R0, 0x10, 0x1f ;  /* 0x0a001f0000047f89 */ /* 0x000e2200000e0000 */
[----:B-1----:R-:W-:-:S05]  /*38f0*/  @!P1 LEA R6, R6, R5, 0x18 ;  /* 0x0000000506069211 */ /* 0x002fca00078ec0ff */
[----:B------:R-:W-:Y:S01]  /*3900*/  @!P1 IMAD.IADD R6, R3, 0x1, R6 ;  /* 0x0000000103069824 */ /* 0x000fe200078e0206 */
        /* <DEDUP_REMOVED lines=15> */
.L_x_130:
[----:B------:R-:W-:Y:S05]  /*3a00*/  BSYNC.RECONVERGENT B0 ;  /* 0x0000000000007941 */ /* 0x000fea0003800200 */
.L_x_114:
[----:B------:R-:W-:Y:S05]  /*3a10*/  @P4 EXIT ;  /* 0x000000000000494d */ /* 0x000fea0003800000 */
[----:B------:R-:W5:Y:S01]  /*3a20*/  LDC.64 R2, c[0x0][0x388] ;  /* 0x0000e200ff027b82 */ /* 0x000f620000000a00 */
[----:B------:R-:W0:Y:S02]  /*3a30*/  LDCU UR4, c[0x0][0x39c] ;  /* 0x00007380ff0477ac */ /* 0x000e240008000800 */
[----:B01234-:R-:W-:-:S05]  /*3a40*/  VIADD R5, R5, UR4 ;  /* 0x0000000405057c36 */ /* 0x01ffca0008000000 */
[----:B-----5:R-:W-:Y:S01]  /*3a50*/  STG.E desc[UR6][R2.64], R5 ;  /* 0x0000000502007986 */ /* 0x020fe2000c101906 */
[----:B------:R-:W-:Y:S05]  /*3a60*/  EXIT ;  /* 0x000000000000794d */ /* 0x000fea0003800000 */
.L_x_169:
        /* <DEDUP_REMOVED lines=9> */
.L_x_353:


//--------------------- .text._ZN3cub18CUB_300001_SM_10006detail6reduce28DeviceReduceSingleTileKernelINS2_10policy_hubIijN4cuda3std3__44plusIiEEE10Policy1000EPiSC_iS9_iiNS7_10__identityEEEvT0_T1_T2_T3_T4_T6_ --------------------------
	.section	.text._ZN3cub18CUB_300001_SM_10006detail6reduce28DeviceReduceSingleTileKernelINS2_10policy_hubIijN4cuda3std3__44plusIiEEE10Policy1000EPiSC_iS9_iiNS7_10__identityEEEvT0_T1_T2_T3_T4_T6_,"ax",@progbits
	.align	128
        .global         _ZN3cub18CUB_300001_SM_10006detail6reduce28DeviceReduceSingleTileKernelINS2_10policy_hubIijN4cuda3std3__44plusIiEEE10Policy1000EPiSC_iS9_iiNS7_10__identityEEEvT0_T1_T2_T3_T4_T6_
        .type           _ZN3cub18CUB_300001_SM_10006detail6reduce28DeviceReduceSingleTileKernelINS2_10policy_hubIijN4cuda3std3__44plusIiEEE10Policy1000EPiSC_iS9_iiNS7_10__identityEEEvT0_T1_T2_T3_T4_T6_,@function
        .size           _ZN3cub18CUB_300001_SM_10006detail6reduce28DeviceReduceSingleTileKernelINS2_10policy_hubIijN4cuda3std3__44plusIiEEE10Policy1000EPiSC_iS9_iiNS7_10__identityEEEvT0_T1_T2_T3_T4_T6_,(.L_x_354 - _ZN3cub18CUB_300001_SM_10006detail6reduce28DeviceReduceSingleTileKernelINS2_10policy_hubIijN4cuda3std3__44plusIiEEE10Policy1000EPiSC_iS9_iiNS7_10__identityEEEvT0_T1_T2_T3_T4_T6_)
        .other          _ZN3cub18CUB_300001_SM_10006detail6reduce28DeviceReduceSingleTileKernelINS2_10policy_hubIijN4cuda3std3__44plusIiEEE10Policy1000EPiSC_iS9_iiNS7_10__identityEEEvT0_T1_T2_T3_T4_T6_,@"STO_CUDA_ENTRY STV_DEFAULT"
_ZN3cub18CUB_300001_SM_10006detail6reduce28DeviceReduceSingleTileKernelINS2_10policy_hubIijN4cuda3std3__44plusIiEEE10Policy1000EPiSC_iS9_iiNS7_10__identityEEEvT0_T1_T2_T3_T4_T6_:
.text._ZN3cub18CUB_300001_SM_10006detail6reduce28DeviceReduceSingleTileKernelINS2_10policy_hubIijN4cuda3std3__44plusIiEEE10Policy1000EPiSC_iS9_iiNS7_10__identityEEEvT0_T1_T2_T3_T4_T6_:
        /* <DEDUP_REMOVED lines=13> */
.L_x_170:
        /* <DEDUP_REMOVED lines=16> */
.L_x_175:
[----:B------:R-:W-:Y:S05]  /*01d0*/  BSYNC.RECONVERGENT B1 ;  /* 0x0000000000017941 */ /* 0x000fea0003800200 */
.L_x_174:
        /* <DEDUP_REMOVED lines=16> */
.L_x_180:
        /* <DEDUP_REMOVED lines=9> */
.L_x_179:
[----:B------:R-:W-:Y:S05]  /*0370*/  BSYNC.RECONVERGENT B2 ;  /* 0x0000000000027941 */ /* 0x000fea0003800200 */
.L_x_178:
        /* <DEDUP_REMOVED lines=8> */
.L_x_183:
        /* <DEDUP_REMOVED lines=35> */
.L_x_182:
[----:B------:R-:W-:Y:S05]  /*0630*/  BSYNC.RECONVERGENT B2 ;  /* 0x0000000000027941 */ /* 0x000fea0003800200 */
.L_x_181:
        /* <DEDUP_REMOVED lines=22> */
.L_x_185:
[----:B------:R-:W-:Y:S05]  /*07a0*/  BSYNC.RECONVERGENT B2 ;  /* 0x0000000000027941 */ /* 0x000fea0003800200 */
.L_x_184:
        /* <DEDUP_REMOVED lines=10> */
.L_x_177:
[----:B------:R-:W-:Y:S05]  /*0850*/  BSYNC.RECONVERGENT B1 ;  /* 0x0000000000017941 */ /* 0x000fea0003800200 */
.L_x_176:
        /* <DEDUP_REMOVED lines=45> */
.L_x_186:
        /* <DEDUP_REMOVED lines=67> */
.L_x_173:
        /* <DEDUP_REMOVED lines=22> */
.L_x_190:
        /* <DEDUP_REMOVED lines=20> */
.L_x_188:
        /* <DEDUP_REMOVED lines=20> */
.L_x_194:
        /* <DEDUP_REMOVED lines=8> */
.L_x_193:
[----:B------:R-:W-:Y:S05]  /*13c0*/  BSYNC.RECONVERGENT B2 ;  /* 0x0000000000027941 */ /* 0x000fea0003800200 */
.L_x_192:
        /* <DEDUP_REMOVED lines=16> */
.L_x_197:
        /* <DEDUP_REMOVED lines=39> */
.L_x_196:
[----:B------:R-:W-:Y:S05]  /*1740*/  BSYNC.RECONVERGENT B2 ;  /* 0x0000000000027941 */ /* 0x000fea0003800200 */
.L_x_195:
        /* <DEDUP_REMOVED lines=27> */
.L_x_199:
[----:B------:R-:W-:Y:S05]  /*1900*/  BSYNC.RECONVERGENT B2 ;  /* 0x0000000000027941 */ /* 0x000fea0003800200 */
.L_x_198:
        /* <DEDUP_REMOVED lines=10> */
.L_x_191:
[----:B------:R-:W-:Y:S05]  /*19b0*/  BSYNC.RECONVERGENT B1 ;  /* 0x0000000000017941 */ /* 0x000fea0003800200 */
.L_x_189:
        /* <DEDUP_REMOVED lines=43> */
.L_x_172:
        /* <DEDUP_REMOVED lines=12> */
.L_x_202:
[----:B------:R-:W-:Y:S05]  /*1d30*/  BSYNC.RECONVERGENT B1 ;  /* 0x0000000000017941 */ /* 0x000fea0003800200 */
.L_x_201:
        /* <DEDUP_REMOVED lines=16> */
.L_x_207:
        /* <DEDUP_REMOVED lines=9> */
.L_x_206:
[----:B------:R-:W-:Y:S05]  /*1ed0*/  BSYNC.RECONVERGENT B2 ;  /* 0x0000000000027941 */ /* 0x000fea0003800200 */
.L_x_205:
        /* <DEDUP_REMOVED lines=8> */
.L_x_210:
        /* <DEDUP_REMOVED lines=35> */
.L_x_209:
[----:B------:R-:W-:Y:S05]  /*2190*/  BSYNC.RECONVERGENT B2 ;  /* 0x0000000000027941 */ /* 0x000fea0003800200 */
.L_x_208:
        /* <DEDUP_REMOVED lines=22> */
.L_x_212:
[----:B------:R-:W-:Y:S05]  /*2300*/  BSYNC.RECONVERGENT B2 ;  /* 0x0000000000027941 */ /* 0x000fea0003800200 */
.L_x_211:
        /* <DEDUP_REMOVED lines=10> */
.L_x_204:
[----:B------:R-:W-:Y:S05]  /*23b0*/  BSYNC.RECONVERGENT B1 ;  /* 0x0000000000017941 */ /* 0x000fea0003800200 */
.L_x_203:
        /* <DEDUP_REMOVED lines=45> */
.L_x_213:
        /* <DEDUP_REMOVED lines=67> */
.L_x_200:
        /* <DEDUP_REMOVED lines=33> */
.L_x_216:
        /* <DEDUP_REMOVED lines=32> */
.L_x_214:
        /* <DEDUP_REMOVED lines=20> */
.L_x_220:
        /* <DEDUP_REMOVED lines=8> */
.L_x_219:
[----:B------:R-:W-:Y:S05]  /*3090*/  BSYNC.RECONVERGENT B2 ;  /* 0x0000000000027941 */ /* 0x000fea0003800200 */
.L_x_218:
        /* <DEDUP_REMOVED lines=16> */
.L_x_223:
        /* <DEDUP_REMOVED lines=39> */
.L_x_222:
[----:B------:R-:W-:Y:S05]  /*3410*/  BSYNC.RECONVERGENT B2 ;  /* 0x0000000000027941 */ /* 0x000fea0003800200 */
.L_x_221:
        /* <DEDUP_REMOVED lines=27> */
.L_x_225:
[----:B------:R-:W-:Y:S05]  /*35d0*/  BSYNC.RECONVERGENT B2 ;  /* 0x0000000000027941 */ /* 0x000fea0003800200 */
.L_x_224:
        /* <DEDUP_REMOVED lines=10> */
.L_x_217:
[----:B------:R-:W-:Y:S05]  /*3680*/  BSYNC.RECONVERGENT B1 ;  /* 0x0000000000017941 */ /* 0x000fea0003800200 */
.L_x_215:
        /* <DEDUP_REMOVED lines=42> */
.L_x_187:
[----:B------:R-:W-:Y:S05]  /*3930*/  BSYNC.RECONVERGENT B0 ;  /* 0x0000000000007941 */ /* 0x000fea0003800200 */
.L_x_171:
[----:B------:R-:W-:Y:S05]  /*3940*/  @P0 EXIT ;  /* 0x000000000000094d */ /* 0x000fea0003800000 */
[----:B-1----:R-:W1:Y:S01]  /*3950*/  LDC.64 R4, c[0x0][0x388] ;  /* 0x0000e200ff047b82 */ /* 0x002e620000000a00 */
[----:B------:R-:W0:Y:S02]  /*3960*/  LDCU UR4, c[0x0][0x398] ;  /* 0x00007300ff0477ac */ /* 0x000e240008000800 */
[----:B0-234-:R-:W-:-:S05]  /*3970*/  VIADD R3, R3, UR4 ;  /* 0x0000000403037c36 */ /* 0x01dfca0008000000 */
[----:B-1----:R-:W-:Y:S01]  /*3980*/  STG.E desc[UR6][R4.64], R3 ;  /* 0x0000000304007986 */ /* 0x002fe2000c101906 */
[----:B------:R-:W-:Y:S05]  /*3990*/  EXIT ;  /* 0x000000000000794d */ /* 0x000fea0003800000 */
.L_x_226:
        /* <DEDUP_REMOVED lines=14> */
.L_x_354:


//--------------------- .text._ZN3cub18CUB_300001_SM_10006detail6reduce18DeviceReduceKernelINS2_10policy_hubIijN4cuda3std3__44plusIiEEE10Policy1000EPijS9_iNS7_10__identityEEEvT0_PT3_T1_NS0_13GridEvenShareISH_EET2_T4_ --------------------------
	.section	.text._ZN3cub18CUB_300001_SM_10006detail6reduce18DeviceReduceKernelINS2_10policy_hubIijN4cuda3std3__44plusIiEEE10Policy1000EPijS9_iNS7_10__identityEEEvT0_PT3_T1_NS0_13GridEvenShareISH_EET2_T4_,"ax",@progbits
	.align	128
        .global         _ZN3cub18CUB_300001_SM_10006detail6reduce18DeviceReduceKernelINS2_10policy_hubIijN4cuda3std3__44plusIiEEE10Policy1000EPijS9_iNS7_10__identityEEEvT0_PT3_T1_NS0_13GridEvenShareISH_EET2_T4_
        .type           _ZN3cub18CUB_300001_SM_10006detail6reduce18DeviceReduceKernelINS2_10policy_hubIijN4cuda3std3__44plusIiEEE10Policy1000EPijS9_iNS7_10__identityEEEvT0_PT3_T1_NS0_13GridEvenShareISH_EET2_T4_,@function
        .size           _ZN3cub18CUB_300001_SM_10006detail6reduce18DeviceReduceKernelINS2_10policy_hubIijN4cuda3std3__44plusIiEEE10Policy1000EPijS9_iNS7_10__identityEEEvT0_PT3_T1_NS0_13GridEvenShareISH_EET2_T4_,(.L_x_355 - _ZN3cub18CUB_300001_SM_10006detail6reduce18DeviceReduceKernelINS2_10policy_hubIijN4cuda3std3__44plusIiEEE10Policy1000EPijS9_iNS7_10__identityEEEvT0_PT3_T1_NS0_13GridEvenShareISH_EET2_T4_)
        .other          _ZN3cub18CUB_300001_SM_10006detail6reduce18DeviceReduceKernelINS2_10policy_hubIijN4cuda3std3__44plusIiEEE10Policy1000EPijS9_iNS7_10__identityEEEvT0_PT3_T1_NS0_13GridEvenShareISH_EET2_T4_,@"STO_CUDA_ENTRY STV_DEFAULT"
_ZN3cub18CUB_300001_SM_10006detail6reduce18DeviceReduceKernelINS2_10policy_hubIijN4cuda3std3__44plusIiEEE10Policy1000EPijS9_iNS7_10__identityEEEvT0_PT3_T1_NS0_13GridEvenShareISH_EET2_T4_:
.text._ZN3cub18CUB_300001_SM_10006detail6reduce18DeviceReduceKernelINS2_10policy_hubIijN4cuda3std3__44plusIiEEE10Policy1000EPijS9_iNS7_10__identityEEEvT0_PT3_T1_NS0_13GridEvenShareISH_EET2_T4_:
[----:B------:R-:W-:Y:S01]  /*0000*/  LDC R1, c[0x0][0x37c] ;  /* 0x0000df00ff017b82 */ /* 0x000fe20000000800 */
[----:B------:R-:W0:Y:S01]  /*0010*/  S2R R0, SR_CTAID.X ;  /* 0x0000000000007919 */ /* 0x000e220000002500 */
[----:B------:R-:W1:Y:S01]  /*0020*/  LDCU UR4, c[0x0][0x380] ;  /* 0x00007000ff0477ac */ /* 0x000e620008000800 */
[----:B------:R-:W-:Y:S01]  /*0030*/  BSSY.RECONVERGENT B0, `(.L_x_227) ;  /* 0x00002ac000007945 */ /* 0x000fe20003800200 */
[----:B------:R-:W2:Y:S01]  /*0040*/  LDCU UR5, c[0x0][0x3ac] ;  /* 0x00007580ff0577ac */ /* 0x000ea20008000800 */
[----:B------:R-:W3:Y:S01]  /*0050*/  LDCU.64 UR8, c[0x0][0x358] ;  /* 0x00006b00ff0877ac */ /* 0x000ee20008000a00 */
[----:B-1----:R-:W-:Y:S02]  /*0060*/  ULOP3.LUT UP0, URZ, UR4, 0xf, URZ, 0xc0, !UPT ;  /* 0x0000000f04ff7892 */ /* 0x002fe4000f80c0ff */
[----:B--2---:R-:W-:Y:S01]  /*0070*/  USHF.L.U32 UR5, UR5, 0xc, URZ ;  /* 0x0000000c05057899 */ /* 0x004fe200080006ff */
[----:B0-----:R-:W-:-:S06]  /*0080*/  IMAD.SHL.U32 R23, R0, 0x1000, RZ ;  /* 0x0000100000177824 */ /* 0x001fcc00078e00ff */
[----:B---3--:R-:W-:Y:S05]  /*0090*/  BRA.U UP0, `(.L_x_228) ;  /* 0x0000001500147547 */ /* 0x008fea000b800000 */
[----:B------:R-:W0:Y:S02]  /*00a0*/  LDC R3, c[0x0][0x3a8] ;  /* 0x0000ea00ff037b82 */ /* 0x000e240000000800 */
[----:B0-----:R-:W-:-:S05]  /*00b0*/  IMAD R22, R0, -0x1000, R3 ;  /* 0xfffff00000167824 */ /* 0x001fca00078e0203 */
[----:B------:R-:W-:-:S13]  /*00c0*/  ISETP.GT.U32.AND P0, PT, R22, 0xfff, PT ;  /* 0x00000fff1600780c */ /* 0x000fda0003f04070 */
[----:B------:R-:W-:Y:S05]  /*00d0*/  @P0 BRA `(.L_x_229) ;  /* 0x0000000800b00947 */ /* 0x000fea0003800000 */
[----:B------:R-:W0:Y:S01]  /*00e0*/  S2R R5, SR_TID.X ;  /* 0x0000000000057919 */ /* 0x000e220000002100 */
[----:B------:R-:W-:Y:S01]  /*00f0*/  BSSY.RECONVERGENT B1, `(.L_x_230) ;  /* 0x000000a000017945 */ /* 0x000fe20003800200 */
[----:B------:R-:W-:Y:S01]  /*0100*/  IMAD.MOV.U32 R2, RZ, RZ, RZ ;  /* 0x000000ffff027224 */ /* 0x000fe200078e00ff */
[----:B0-----:R-:W-:Y:S01]  /*0110*/  ISETP.GE.U32.AND P0, PT, R5, R22, PT ;  /* 0x000000160500720c */ /* 0x001fe20003f06070 */
[----:B------:R-:W-:-:S12]  /*0120*/  IMAD.MOV.U32 R11, RZ, RZ, R5 ;  /* 0x000000ffff0b7224 */ /* 0x000fd800078e0005 */
[----:B------:R-:W-:Y:S05]  /*0130*/  @P0 BRA `(.L_x_231) ;  /* 0x0000000000140947 */ /* 0x000fea0003800000 */
[----:B------:R-:W0:Y:S01]  /*0140*/  LDC.64 R6, c[0x0][0x380] ;  /* 0x0000e000ff067b82 */ /* 0x000e220000000a00 */
[----:B------:R-:W-:-:S04]  /*0150*/  IMAD R9, R0, 0x1000, R5 ;  /* 0x0000100000097824 */ /* 0x000fc800078e0205 */
[----:B0-----:R-:W-:-:S05]  /*0160*/  IMAD.WIDE.U32 R6, R9, 0x4, R6 ;  /* 0x0000000409067825 */ /* 0x001fca00078e0006 */
[----:B------:R0:W5:Y:S01]  /*0170*/  LDG.E.CONSTANT R2, desc[UR8][R6.64] ;  /* 0x0000000806027981 */ /* 0x000162000c1e9900 */
[----:B------:R-:W-:-:S07]  /*0180*/  VIADD R11, R5, 0x100 ;  /* 0x00000100050b7836 */ /* 0x000fce0000000000 */
.L_x_231:
[----:B------:R-:W-:Y:S05]  /*0190*/  BSYNC.RECONVERGENT B1 ;  /* 0x0000000000017941 */ /* 0x000fea0003800200 */
.L_x_230:
[----:B------:R-:W-:Y:S01]  /*01a0*/  ISETP.GE.U32.AND P0, PT, R11, R22, PT ;  /* 0x000000160b00720c */ /* 0x000fe20003f06070 */
[----:B------:R-:W-:-:S12]  /*01b0*/  BSSY.RECONVERGENT B1, `(.L_x_232) ;  /* 0x000002e000017945 */ /* 0x000fd80003800200 */
[----:B------:R-:W-:Y:S05]  /*01c0*/  @P0 BRA `(.L_x_233) ;  /* 0x0000000000b00947 */ /* 0x000fea0003800000 */
[----:B------:R-:W-:Y:S01]  /*01d0*/  LOP3.LUT R4, RZ, R11, RZ, 0x33, !PT ;  /* 0x0000000bff047212 */ /* 0x000fe200078e33ff */
[----:B------:R-:W-:Y:S04]  /*01e0*/  BSSY.RECONVERGENT B2, `(.L_x_234) ;  /* 0x0000014000027945 */ /* 0x000fe80003800200 */
[----:B------:R-:W-:-:S04]  /*01f0*/  IMAD.IADD R3, R4, 0x1, R3 ;  /* 0x0000000104037824 */ /* 0x000fc800078e0203 */
[----:B0-----:R-:W-:Y:S01]  /*0200*/  IMAD R6, R0, -0x1000, R3 ;  /* 0xfffff00000067824 */ /* 0x001fe200078e0203 */
[----:B------:R-:W-:-:S04]  /*0210*/  LOP3.LUT R4, R3, 0x300, RZ, 0xc0, !PT ;  /* 0x0000030003047812 */ /* 0x000fc800078ec0ff */
[----:B------:R-:W-:Y:S02]  /*0220*/  ISETP.NE.AND P0, PT, R4, 0x300, PT ;  /* 0x000003000400780c */ /* 0x000fe40003f05270 */
[----:B------:R-:W-:-:S11]  /*0230*/  ISETP.GE.U32.AND P1, PT, R6, 0x300, PT ;  /* 0x000003000600780c */ /* 0x000fd60003f26070 */
[----:B------:R-:W-:Y:S05]  /*0240*/  @!P0 BRA `(.L_x_235) ;  /* 0x0000000000348947 */ /* 0x000fea0003800000 */
[----:B------:R-:W0:Y:S01]  /*0250*/  LDC.64 R8, c[0x0][0x380] ;  /* 0x0000e000ff087b82 */ /* 0x000e220000000a00 */
[----:B------:R-:W-:Y:S01]  /*0260*/  LEA.HI R3, R3, 0x1, RZ, 0x18 ;  /* 0x0000000103037811 */ /* 0x000fe200078fc0ff */
[----:B------:R-:W-:-:S03]  /*0270*/  IMAD R13, R0, 0x1000, R11 ;  /* 0x00001000000d7824 */ /* 0x000fc600078e020b */
[----:B------:R-:W-:-:S05]  /*0280*/  LOP3.LUT R3, R3, 0x3, RZ, 0xc0, !PT ;  /* 0x0000000303037812 */ /* 0x000fca00078ec0ff */
[----:B------:R-:W-:-:S07]  /*0290*/  IMAD.MOV R3, RZ, RZ, -R3 ;  /* 0x000000ffff037224 */ /* 0x000fce00078e0a03 */
.L_x_236:
[----:B0-----:R-:W-:-:S06]  /*02a0*/  IMAD.WIDE.U32 R6, R13, 0x4, R8 ;  /* 0x000000040d067825 */ /* 0x001fcc00078e0008 */
[----:B------:R-:W2:Y:S01]  /*02b0*/  LDG.E.CONSTANT R7, desc[UR8][R6.64] ;  /* 0x0000000806077981 */ /* 0x000ea2000c1e9900 */
[----:B------:R-:W-:Y:S02]  /*02c0*/  VIADD R3, R3, 0x1 ;  /* 0x0000000103037836 */ /* 0x000fe40000000000 */
[----:B------:R-:W-:Y:S02]  /*02d0*/  VIADD R11, R11, 0x100 ;  /* 0x000001000b0b7836 */ /* 0x000fe40000000000 */
[----:B------:R-:W-:Y:S01]  /*02e0*/  VIADD R13, R13, 0x100 ;  /* 0x000001000d0d7836 */ /* 0x000fe20000000000 */
[----:B------:R-:W-:Y:S01]  /*02f0*/  ISETP.NE.AND P0, PT, R3, RZ, PT ;  /* 0x000000ff0300720c */ /* 0x000fe20003f05270 */
[----:B--2--5:R-:W-:-:S12]  /*0300*/  IMAD.IADD R2, R7, 0x1, R2 ;  /* 0x0000000107027824 */ /* 0x024fd800078e0202 */
[----:B------:R-:W-:Y:S05]  /*0310*/  @P0 BRA `(.L_x_236) ;  /* 0xfffffffc00e00947 */ /* 0x000fea000383ffff */
.L_x_235:
[----:B------:R-:W-:Y:S05]  /*0320*/  BSYNC.RECONVERGENT B2 ;  /* 0x0000000000027941 */ /* 0x000fea0003800200 */
.L_x_234:
[----:B------:R-:W-:Y:S05]  /*0330*/  @!P1 BRA `(.L_x_233) ;  /* 0x0000000000549947 */ /* 0x000fea0003800000 */
[----:B------:R-:W0:Y:S01]  /*0340*/  LDC.64 R6, c[0x0][0x380] ;  /* 0x0000e000ff067b82 */ /* 0x000e220000000a00 */
[----:B------:R-:W-:Y:S02]  /*0350*/  VIADD R3, R11, 0x200 ;  /* 0x000002000b037836 */ /* 0x000fe40000000000 */
[----:B------:R-:W-:-:S07]  /*0360*/  IMAD R17, R0, 0x1000, R11 ;  /* 0x0000100000117824 */ /* 0x000fce00078e020b */
.L_x_237:
[C---:B------:R-:W-:Y:S02]  /*0370*/  VIADD R11, R17.reuse, 0x100 ;  /* 0x00000100110b7836 */ /* 0x040fe40000000000 */
[----:B0-----:R-:W-:-:S04]  /*0380*/  IMAD.WIDE.U32 R8, R17, 0x4, R6 ;  /* 0x0000000411087825 */ /* 0x001fc800078e0006 */
[C---:B------:R-:W-:Y:S02]  /*0390*/  VIADD R13, R17.reuse, 0x200 ;  /* 0x00000200110d7836 */ /* 0x040fe40000000000 */
[----:B------:R-:W-:Y:S01]  /*03a0*/  VIADD R15, R17, 0x300 ;  /* 0x00000300110f7836 */ /* 0x000fe20000000000 */
[----:B------:R-:W2:Y:S01]  /*03b0*/  LDG.E.CONSTANT R9, desc[UR8][R8.64] ;  /* 0x0000000808097981 */ /* 0x000ea2000c1e9900 */
[----:B------:R-:W-:-:S04]  /*03c0*/  IMAD.WIDE.U32 R10, R11, 0x4, R6 ;  /* 0x000000040b0a7825 */ /* 0x000fc800078e0006 */
[--C-:B------:R-:W-:Y:S02]  /*03d0*/  IMAD.WIDE.U32 R12, R13, 0x4, R6.reuse ;  /* 0x000000040d0c7825 */ /* 0x100fe400078e0006 */
[----:B------:R-:W2:Y:S02]  /*03e0*/  LDG.E.CONSTANT R10, desc[UR8][R10.64] ;  /* 0x000000080a0a7981 */ /* 0x000ea4000c1e9900 */
[----:B------:R-:W-:Y:S02]  /*03f0*/  IMAD.WIDE.U32 R14, R15, 0x4, R6 ;  /* 0x000000040f0e7825 */ /* 0x000fe400078e0006 */
[----:B------:R-:W3:Y:S04]  /*0400*/  LDG.E.CONSTANT R13, desc[UR8][R12.64] ;  /* 0x000000080c0d7981 */ /* 0x000ee8000c1e9900 */
[----:B------:R-:W3:Y:S01]  /*0410*/  LDG.E.CONSTANT R14, desc[UR8][R14.64] ;  /* 0x000000080e0e7981 */ /* 0x000ee2000c1e9900 */
[----:B------:R-:W-:-:S05]  /*0420*/  VIADD R19, R3, 0x200 ;  /* 0x0000020003137836 */ /* 0x000fca0000000000 */
[----:B------:R-:W-:Y:S01]  /*0430*/  ISETP.GE.AND P0, PT, R19, R22, PT ;  /* 0x000000161300720c */ /* 0x000fe20003f06270 */
[----:B------:R-:W-:Y:S02]  /*0440*/  VIADD R3, R3, 0x400 ;  /* 0x0000040003037836 */ /* 0x000fe40000000000 */
[----:B------:R-:W-:Y:S01]  /*0450*/  VIADD R17, R17, 0x400 ;  /* 0x0000040011117836 */ /* 0x000fe20000000000 */
[----:B--2--5:R-:W-:-:S04]  /*0460*/  IADD3 R2, PT, PT, R10, R9, R2 ;  /* 0x000000090a027210 */ /* 0x024fc80007ffe002 */
[----:B---3--:R-:W-:-:S05]  /*0470*/  IADD3 R2, PT, PT, R14, R13, R2 ;  /* 0x0000000d0e027210 */ /* 0x008fca0007ffe002 */
[----:B------:R-:W-:Y:S05]  /*0480*/  @!P0 BRA `(.L_x_237) ;  /* 0xfffffffc00b88947 */ /* 0x000fea000383ffff */
.L_x_233:
[----:B------:R-:W-:Y:S05]  /*0490*/  BSYNC.RECONVERGENT B1 ;  /* 0x0000000000017941 */ /* 0x000fea0003800200 */
.L_x_232:
[----:B------:R-:W-:-:S13]  /*04a0*/  ISETP.GE.U32.AND P0, PT, R22, 0x100, PT ;  /* 0x000001001600780c */ /* 0x000fda0003f06070 */
[----:B------:R-:W-:Y:S05]  /*04b0*/  @!P0 BRA `(.L_x_238) ;  /* 0x0000000000ac8947 */ /* 0x000fea0003800000 */
[----:B------:R-:W1:Y:S01]  /*04c0*/  S2R R8, SR_LANEID ;  /* 0x0000000000087919 */ /* 0x000e620000000000 */
[----:B-----5:R-:W2:Y:S01]  /*04d0*/  SHFL.DOWN PT, R3, R2, 0x1, 0x1f ;  /* 0x08201f0002037f89 */ /* 0x020ea200000e0000 */
[C---:B-1----:R-:W-:Y:S02]  /*04e0*/  ISETP.GT.AND P0, PT, R8.reuse, 0x1e, PT ;  /* 0x0000001e0800780c */ /* 0x042fe40003f04270 */
[C---:B------:R-:W-:Y:S02]  /*04f0*/  ISETP.NE.AND P1, PT, R8.reuse, RZ, PT ;  /* 0x000000ff0800720c */ /* 0x040fe40003f25270 */
        /* <DEDUP_REMOVED lines=32> */
[----:B-1----:R-:W0:Y:S04]  /*0700*/  LDS.128 R4, [UR4+0x10] ;  /* 0x00001004ff047984 */ /* 0x002e280008000c00 */
[----:B------:R-:W1:Y:S01]  /*0710*/  LDS.64 R8, [UR4+0x20] ;  /* 0x00002004ff087984 */ /* 0x000e620008000a00 */
[----:B0-----:R-:W-:-:S04]  /*0720*/  IADD3 R2, PT, PT, R4, R2, R3 ;  /* 0x0000000204027210 */ /* 0x001fc80007ffe003 */
[----:B------:R-:W-:-:S04]  /*0730*/  IADD3 R2, PT, PT, R6, R2, R5 ;  /* 0x0000000206027210 */ /* 0x000fc80007ffe005 */
[----:B-1----:R-:W-:-:S05]  /*0740*/  IADD3 R2, PT, PT, R8, R2, R7 ;  /* 0x0000000208027210 */ /* 0x002fca0007ffe007 */
[----:B------:R-:W-:Y:S01]  /*0750*/  IMAD.IADD R3, R2, 0x1, R9 ;  /* 0x0000000102037824 */ /* 0x000fe200078e0209 */
[----:B------:R-:W-:Y:S06]  /*0760*/  BRA `(.L_x_239) ;  /* 0x0000002000e07947 */ /* 0x000fec0003800000 */
.L_x_238:
[----:B------:R-:W-:Y:S01]  /*0770*/  LOP3.LUT R3, R5, 0x3e0, RZ, 0xc0, !PT ;  /* 0x000003e005037812 */ /* 0x000fe200078ec0ff */
[----:B------:R-:W1:Y:S04]  /*0780*/  S2R R10, SR_LANEID ;  /* 0x00000000000a7919 */ /* 0x000e680000000000 */
[----:B0-----:R-:W-:Y:S01]  /*0790*/  VIADD R7, R3, 0x20 ;  /* 0x0000002003077836 */ /* 0x001fe20000000000 */
[----:B------:R-:W-:-:S04]  /*07a0*/  LOP3.LUT R3, RZ, R3, RZ, 0x33, !PT ;  /* 0x00000003ff037212 */ /* 0x000fc800078e33ff */
[----:B------:R-:W-:Y:S01]  /*07b0*/  ISETP.GT.U32.AND P0, PT, R7, R22, PT ;  /* 0x000000160700720c */ /* 0x000fe20003f04070 */
[----:B------:R-:W-:-:S05]  /*07c0*/  IMAD.IADD R3, R22, 0x1, R3 ;  /* 0x0000000116037824 */ /* 0x000fca00078e0203 */
[----:B------:R-:W-:-:S05]  /*07d0*/  SEL R7, R3, 0x1f, P0 ;  /* 0x0000001f03077807 */ /* 0x000fca0000000000 */
[----:B-----5:R-:W0:Y:S01]  /*07e0*/  SHFL.DOWN PT, R3, R2, 0x1, R7 ;  /* 0x0820000002037989 */ /* 0x020e2200000e0007 */
[CC--:B-1----:R-:W-:Y:S01]  /*07f0*/  ISETP.GE.AND P0, PT, R10.reuse, R7.reuse, PT ;  /* 0x000000070a00720c */ /* 0x0c2fe20003f06270 */
[C---:B------:R-:W-:Y:S01]  /*0800*/  VIADD R6, R10.reuse, 0x2 ;  /* 0x000000020a067836 */ /* 0x040fe20000000000 */
[C---:B------:R-:W-:Y:S01]  /*0810*/  ISETP.NE.AND P1, PT, R10.reuse, RZ, PT ;  /* 0x000000ff0a00720c */ /* 0x040fe20003f25270 */
[----:B------:R-:W-:Y:S01]  /*0820*/  VIADD R8, R10, 0x4 ;  /* 0x000000040a087836 */ /* 0x000fe20000000000 */
[----:B0-----:R-:W-:Y:S02]  /*0830*/  SEL R3, R3, RZ, !P0 ;  /* 0x000000ff03037207 */ /* 0x001fe40004000000 */
[----:B------:R-:W-:-:S09]  /*0840*/  ISETP.GT.AND P0, PT, R6, R7, PT ;  /* 0x000000070600720c */ /* 0x000fd20003f04270 */
[----:B------:R-:W0:Y:S01]  /*0850*/  @!P1 S2R R12, SR_CgaCtaId ;  /* 0x00000000000c9919 */ /* 0x000e220000008800 */
[----:B------:R-:W-:Y:S01]  /*0860*/  @!P1 MOV R9, 0x400 ;  /* 0x0000040000099802 */ /* 0x000fe20000000f00 */
[----:B------:R-:W-:-:S05]  /*0870*/  IMAD.IADD R4, R3, 0x1, R2 ;  /* 0x0000000103047824 */ /* 0x000fca00078e0202 */
        /* <DEDUP_REMOVED lines=25> */
[----:B------:R-:W1:Y:S01]  /*0a10*/  S2UR UR5, SR_CgaCtaId ;  /* 0x00000000000579c3 */ /* 0x000e620000008800 */
[----:B------:R-:W-:Y:S01]  /*0a20*/  UMOV UR4, 0x400 ;  /* 0x0000040000047882 */ /* 0x000fe20000000000 */
[C---:B------:R-:W-:Y:S02]  /*0a30*/  ISETP.GT.U32.AND P2, PT, R22.reuse, 0x40, PT ;  /* 0x000000401600780c */ /* 0x040fe40003f44070 */
[C---:B------:R-:W-:Y:S02]  /*0a40*/  ISETP.GT.U32.AND P1, PT, R22.reuse, 0x20, PT ;  /* 0x000000201600780c */ /* 0x040fe40003f24070 */
[----:B------:R-:W-:Y:S01]  /*0a50*/  ISETP.GT.U32.AND P3, PT, R22, 0x80, PT ;  /* 0x000000801600780c */ /* 0x000fe20003f64070 */
[----:B-1----:R-:W-:-:S09]  /*0a60*/  ULEA UR4, UR5, UR4, 0x18 ;  /* 0x0000000405047291 */ /* 0x002fd2000f8ec0ff */
[----:B------:R-:W1:Y:S04]  /*0a70*/  LDS.128 R4, [UR4+0x10] ;  /* 0x00001004ff047984 */ /* 0x000e680008000c00 */
[----:B------:R-:W2:Y:S04]  /*0a80*/  LDS R2, [UR4+0xc] ;  /* 0x00000c04ff027984 */ /* 0x000ea80008000800 */
[----:B0-----:R-:W0:Y:S01]  /*0a90*/  LDS.64 R8, [UR4+0x20] ;  /* 0x00002004ff087984 */ /* 0x001e220008000a00 */
[----:B-1----:R-:W-:Y:S02]  /*0aa0*/  SEL R4, R4, RZ, P2 ;  /* 0x000000ff04047207 */ /* 0x002fe40001000000 */
[----:B------:R-:W-:-:S02]  /*0ab0*/  ISETP.GT.U32.AND P2, PT, R22, 0x60, PT ;  /* 0x000000601600780c */ /* 0x000fc40003f44070 */
[----:B--2---:R-:W-:Y:S02]  /*0ac0*/  SEL R2, R2, RZ, P1 ;  /* 0x000000ff02027207 */ /* 0x004fe40000800000 */
[----:B------:R-:W-:Y:S02]  /*0ad0*/  SEL R5, R5, RZ, P2 ;  /* 0x000000ff05057207 */ /* 0x000fe40001000000 */
[----:B------:R-:W-:Y:S02]  /*0ae0*/  IADD3 R2, PT, PT, R4, R2, R3 ;  /* 0x0000000204027210 */ /* 0x000fe40007ffe003 */
[----:B------:R-:W-:Y:S02]  /*0af0*/  ISETP.GT.U32.AND P1, PT, R22, 0xa0, PT ;  /* 0x000000a01600780c */ /* 0x000fe40003f24070 */
[----:B------:R-:W-:Y:S02]  /*0b00*/  SEL R6, R6, RZ, P3 ;  /* 0x000000ff06067207 */ /* 0x000fe40001800000 */
[----:B------:R-:W-:-:S02]  /*0b10*/  ISETP.GT.U32.AND P2, PT, R22, 0xc0, PT ;  /* 0x000000c01600780c */ /* 0x000fc40003f44070 */
[----:B------:R-:W-:Y:S02]  /*0b20*/  ISETP.GT.U32.AND P3, PT, R22, 0xe0, PT ;  /* 0x000000e01600780c */ /* 0x000fe40003f64070 */
[----:B------:R-:W-:Y:S02]  /*0b30*/  SEL R7, R7, RZ, P1 ;  /* 0x000000ff07077207 */ /* 0x000fe40000800000 */
[----:B------:R-:W-:Y:S02]  /*0b40*/  IADD3 R2, PT, PT, R6, R2, R5 ;  /* 0x0000000206027210 */ /* 0x000fe40007ffe005 */
[----:B0-----:R-:W-:Y:S02]  /*0b50*/  SEL R8, R8, RZ, P2 ;  /* 0x000000ff08087207 */ /* 0x001fe40001000000 */
[----:B------:R-:W-:Y:S02]  /*0b60*/  SEL R9, R9, RZ, P3 ;  /* 0x000000ff09097207 */ /* 0x000fe40001800000 */
[----:B------:R-:W-:-:S05]  /*0b70*/  IADD3 R2, PT, PT, R8, R2, R7 ;  /* 0x0000000208027210 */ /* 0x000fca0007ffe007 */
[----:B------:R-:W-:Y:S01]  /*0b80*/  IMAD.IADD R3, R2, 0x1, R9 ;  /* 0x0000000102037824 */ /* 0x000fe200078e0209 */
[----:B------:R-:W-:Y:S06]  /*0b90*/  BRA `(.L_x_239) ;  /* 0x0000001c00d47947 */ /* 0x000fec0003800000 */
.L_x_229:
[----:B------:R-:W0:Y:S01]  /*0ba0*/  S2R R2, SR_TID.X ;  /* 0x0000000000027919 */ /* 0x000e220000002100 */
[----:B------:R-:W1:Y:S02]  /*0bb0*/  LDCU.64 UR6, c[0x0][0x380] ;  /* 0x00007000ff0677ac */ /* 0x000e640008000a00 */
[----:B-1----:R-:W-:Y:S02]  /*0bc0*/  IMAD.U32 R20, RZ, RZ, UR6 ;  /* 0x00000006ff147e24 */ /* 0x002fe4000f8e00ff */
[----:B------:R-:W-:Y:S02]  /*0bd0*/  IMAD.U32 R21, RZ, RZ, UR7 ;  /* 0x00000007ff157e24 */ /* 0x000fe4000f8e00ff */
[----:B0-----:R-:W-:-:S04]  /*0be0*/  IMAD R25, R2, 0x4, R23 ;  /* 0x0000000402197824 */ /* 0x001fc800078e0217 */
[----:B------:R-:W-:-:S05]  /*0bf0*/  IMAD.WIDE.U32 R24, R25, 0x4, R20 ;  /* 0x0000000419187825 */ /* 0x000fca00078e0014 */
[----:B------:R-:W2:Y:S04]  /*0c00*/  LDG.E.128.CONSTANT R4, desc[UR8][R24.64] ;  /* 0x0000000818047981 */ /* 0x000ea8000c1e9d00 */
[----:B------:R-:W3:Y:S04]  /*0c10*/  LDG.E.128.CONSTANT R8, desc[UR8][R24.64+0x1000] ;  /* 0x0010000818087981 */ /* 0x000ee8000c1e9d00 */
[----:B------:R-:W4:Y:S04]  /*0c20*/  LDG.E.128.CONSTANT R12, desc[UR8][R24.64+0x2000] ;  /* 0x00200008180c7981 */ /* 0x000f28000c1e9d00 */
[----:B------:R-:W5:Y:S01]  /*0c30*/  LDG.E.128.CONSTANT R16, desc[UR8][R24.64+0x3000] ;  /* 0x0030000818107981 */ /* 0x000f62000c1e9d00 */
[----:B------:R-:W-:-:S02]  /*0c40*/  ISETP.GE.U32.AND P0, PT, R22, UR5, PT ;  /* 0x0000000516007c0c */ /* 0x000fc4000bf06070 */
        /* <DEDUP_REMOVED lines=9> */
[----:B------:R-:W-:Y:S01]  /*0ce0*/  VIADD R26, R23, UR5 ;  /* 0x00000005171a7c36 */ /* 0x000fe20008000000 */
[----:B------:R-:W-:Y:S01]  /*0cf0*/  UMOV UR4, URZ ;  /* 0x000000ff00047c82 */ /* 0x000fe20008000000 */
[----:B------:R-:W-:Y:S02]  /*0d00*/  VIADD R25, R3, 0xfffff000 ;  /* 0xfffff00003197836 */ /* 0x000fe40000000000 */
[C---:B------:R-:W-:Y:S02]  /*0d10*/  VIADD R24, R26.reuse, 0x100 ;  /* 0x000001001a187836 */ /* 0x040fe40000000000 */
[C---:B------:R-:W-:Y:S01]  /*0d20*/  IMAD.IADD R23, R26.reuse, 0x1, R2 ;  /* 0x000000011a177824 */ /* 0x040fe200078e0202 */
[----:B------:R-:W-:Y:S01]  /*0d30*/  ISETP.GT.U32.AND P0, PT, R26, R25, PT ;  /* 0x000000191a00720c */ /* 0x000fe20003f04070 */
[----:B------:R-:W-:-:S12]  /*0d40*/  IMAD.MOV.U32 R22, RZ, RZ, R26 ;  /* 0x000000ffff167224 */ /* 0x000fd800078e001a */
[----:B------:R-:W-:Y:S05]  /*0d50*/  @P0 BRA `(.L_x_241) ;  /* 0x0000000000640947 */ /* 0x000fea0003800000 */
[----:B------:R-:W0:Y:S08]  /*0d60*/  LDC R3, c[0x0][0x3a8] ;  /* 0x0000ea00ff037b82 */ /* 0x000e300000000800 */
[----:B------:R-:W1:Y:S02]  /*0d70*/  LDC.64 R20, c[0x0][0x380] ;  /* 0x0000e000ff147b82 */ /* 0x000e640000000a00 */
.L_x_242:
[----:B------:R-:W-:-:S04]  /*0d80*/  IMAD R29, R2, 0x4, R22 ;  /* 0x00000004021d7824 */ /* 0x000fc800078e0216 */
[----:B-1----:R-:W-:-:S05]  /*0d90*/  IMAD.WIDE.U32 R28, R29, 0x4, R20 ;  /* 0x000000041d1c7825 */ /* 0x002fca00078e0014 */
[----:B------:R-:W2:Y:S04]  /*0da0*/  LDG.E.128.CONSTANT R4, desc[UR8][R28.64] ;  /* 0x000000081c047981 */ /* 0x000ea8000c1e9d00 */
[----:B------:R-:W3:Y:S04]  /*0db0*/  LDG.E.128.CONSTANT R8, desc[UR8][R28.64+0x1000] ;  /* 0x001000081c087981 */ /* 0x000ee8000c1e9d00 */
[----:B------:R-:W4:Y:S04]  /*0dc0*/  LDG.E.128.CONSTANT R12, desc[UR8][R28.64+0x2000] ;  /* 0x002000081c0c7981 */ /* 0x000f28000c1e9d00 */
[----:B------:R-:W5:Y:S01]  /*0dd0*/  LDG.E.128.CONSTANT R16, desc[UR8][R28.64+0x3000] ;  /* 0x003000081c107981 */ /* 0x000f62000c1e9d00 */
[----:B--2---:R-:W-:Y:S01]  /*0de0*/  IADD3 R5, PT, PT, R5, R4, R27 ;  /* 0x0000000405057210 */ /* 0x004fe20007ffe01b */
[----:B0-----:R-:W-:-:S03]  /*0df0*/  IMAD.IADD R4, R3, 0x1, -R22 ;  /* 0x0000000103047824 */ /* 0x001fc600078e0a16 */
[----:B------:R-:W-:Y:S02]  /*0e00*/  IADD3 R5, PT, PT, R7, R6, R5 ;  /* 0x0000000607057210 */ /* 0x000fe40007ffe005 */
[----:B------:R-:W-:Y:S02]  /*0e10*/  ISETP.GE.U32.AND P0, PT, R4, UR5, PT ;  /* 0x0000000504007c0c */ /* 0x000fe4000bf06070 */
[----:B---3--:R-:W-:-:S04]  /*0e20*/  IADD3 R5, PT, PT, R9, R8, R5 ;  /* 0x0000000809057210 */ /* 0x008fc80007ffe005 */
[----:B------:R-:W-:-:S04]  /*0e30*/  IADD3 R5, PT, PT, R11, R10, R5 ;  /* 0x0000000a0b057210 */ /* 0x000fc80007ffe005 */
[----:B----4-:R-:W-:-:S04]  /*0e40*/  IADD3 R5, PT, PT, R13, R12, R5 ;  /* 0x0000000c0d057210 */ /* 0x010fc80007ffe005 */
[----:B------:R-:W-:-:S04]  /*0e50*/  IADD3 R5, PT, PT, R15, R14, R5 ;  /* 0x0000000e0f057210 */ /* 0x000fc80007ffe005 */
[----:B-----5:R-:W-:-:S04]  /*0e60*/  IADD3 R5, PT, PT, R17, R16, R5 ;  /* 0x0000001011057210 */ /* 0x020fc80007ffe005 */
[----:B------:R-:W-:Y:S01]  /*0e70*/  IADD3 R27, PT, PT, R19, R18, R5 ;  /* 0x00000012131b7210 */ /* 0x000fe20007ffe005 */
[----:B------:R-:W-:Y:S06]  /*0e80*/  @!P0 BRA `(.L_x_240) ;  /* 0x0000000000ec8947 */ /* 0x000fec0003800000 */
[----:B------:R-:W-:Y:S01]  /*0e90*/  VIADD R22, R22, UR5 ;  /* 0x0000000516167c36 */ /* 0x000fe20008000000 */
[----:B------:R-:W-:Y:S01]  /*0ea0*/  UIADD3 UR4, UPT, UPT, UR4, 0x1, URZ ;  /* 0x0000000104047890 */ /* 0x000fe2000fffe0ff */
[----:B------:R-:W-:Y:S02]  /*0eb0*/  VIADD R24, R24, UR5 ;  /* 0x0000000518187c36 */ /* 0x000fe40008000000 */
[----:B------:R-:W-:Y:S01]  /*0ec0*/  VIADD R23, R23, UR5 ;  /* 0x0000000517177c36 */ /* 0x000fe20008000000 */
[----:B------:R-:W-:-:S13]  /*0ed0*/  ISETP.GT.U32.AND P0, PT, R22, R25, PT ;  /* 0x000000191600720c */ /* 0x000fda0003f04070 */
[----:B------:R-:W-:Y:S05]  /*0ee0*/  @!P0 BRA `(.L_x_242) ;  /* 0xfffffffc00a48947 */ /* 0x000fea000383ffff */
.L_x_241:
[----:B------:R-:W-:-:S13]  /*0ef0*/  ISETP.GE.U32.AND P0, PT, R22, R3, PT ;  /* 0x000000031600720c */ /* 0x000fda0003f06070 */
[----:B------:R-:W-:Y:S05]  /*0f00*/  @P0 BRA `(.L_x_240) ;  /* 0x0000000000cc0947 */ /* 0x000fea0003800000 */
[----:B------:R-:W-:Y:S01]  /*0f10*/  IMAD.IADD R5, R3, 0x1, -R22 ;  /* 0x0000000103057824 */ /* 0x000fe200078e0a16 */
[----:B------:R-:W-:Y:S04]  /*0f20*/  BSSY.RECONVERGENT B1, `(.L_x_240) ;  /* 0x0000031000017945 */ /* 0x000fe80003800200 */
[----:B------:R-:W-:-:S13]  /*0f30*/  ISETP.GE.AND P0, PT, R2, R5, PT ;  /* 0x000000050200720c */ /* 0x000fda0003f06270 */
[----:B------:R-:W-:Y:S05]  /*0f40*/  @P0 BRA `(.L_x_243) ;  /* 0x0000000000b80947 */ /* 0x000fea0003800000 */
[----:B------:R-:W0:Y:S01]  /*0f50*/  LDC R7, c[0x0][0x3ac] ;  /* 0x0000eb00ff077b82 */ /* 0x000e220000000800 */
[----:B------:R-:W-:Y:S01]  /*0f60*/  LOP3.LUT R4, RZ, R2, RZ, 0x33, !PT ;  /* 0x00000002ff047212 */ /* 0x000fe200078e33ff */
[----:B------:R-:W-:Y:S01]  /*0f70*/  BSSY.RECONVERGENT B2, `(.L_x_244) ;  /* 0x0000016000027945 */ /* 0x000fe20003800200 */
[----:B------:R-:W-:-:S03]  /*0f80*/  IMAD.MOV.U32 R9, RZ, RZ, R2 ;  /* 0x000000ffff097224 */ /* 0x000fc600078e0002 */
[----:B------:R-:W-:-:S04]  /*0f90*/  IMAD.IADD R3, R4, 0x1, R3 ;  /* 0x0000000104037824 */ /* 0x000fc800078e0203 */
[C---:B------:R-:W-:Y:S01]  /*0fa0*/  IMAD.IADD R26, R3.reuse, 0x1, -R26 ;  /* 0x00000001031a7824 */ /* 0x040fe200078e0a1a */
[C---:B------:R-:W-:Y:S02]  /*0fb0*/  LOP3.LUT R4, R3.reuse, 0x300, RZ, 0xc0, !PT ;  /* 0x0000030003047812 */ /* 0x040fe400078ec0ff */
[----:B------:R-:W-:Y:S02]  /*0fc0*/  LEA.HI R3, R3, 0x1, RZ, 0x18 ;  /* 0x0000000103037811 */ /* 0x000fe400078fc0ff */
[----:B------:R-:W-:Y:S01]  /*0fd0*/  ISETP.NE.AND P0, PT, R4, 0x300, PT ;  /* 0x000003000400780c */ /* 0x000fe20003f05270 */
[----:B0-----:R-:W-:-:S04]  /*0fe0*/  IMAD R7, R7, UR4, RZ ;  /* 0x0000000407077c24 */ /* 0x001fc8000f8e02ff */
[----:B------:R-:W-:-:S05]  /*0ff0*/  IMAD R7, R7, -0x1000, R26 ;  /* 0xfffff00007077824 */ /* 0x000fca00078e021a */
[----:B------:R-:W-:-:S03]  /*1000*/  ISETP.GE.U32.AND P1, PT, R7, 0x300, PT ;  /* 0x000003000700780c */ /* 0x000fc60003f26070 */
[----:B------:R-:W-:Y:S10]  /*1010*/  @!P0 BRA `(.L_x_245) ;  /* 0x00000000002c8947 */ /* 0x000ff40003800000 */
[----:B------:R-:W-:Y:S01]  /*1020*/  LOP3.LUT R3, R3, 0x3, RZ, 0xc0, !PT ;  /* 0x0000000303037812 */ /* 0x000fe200078ec0ff */
[----:B------:R-:W-:-:S04]  /*1030*/  IMAD.MOV.U32 R9, RZ, RZ, R2 ;  /* 0x000000ffff097224 */ /* 0x000fc800078e0002 */
[----:B------:R-:W-:-:S07]  /*1040*/  IMAD.MOV R3, RZ, RZ, -R3 ;  /* 0x000000ffff037224 */ /* 0x000fce00078e0a03 */
.L_x_246:
[----:B------:R-:W-:-:S06]  /*1050*/  IMAD.WIDE.U32 R6, R23, 0x4, R20 ;  /* 0x0000000417067825 */ /* 0x000fcc00078e0014 */
[----:B------:R-:W2:Y:S01]  /*1060*/  LDG.E.CONSTANT R6, desc[UR8][R6.64] ;  /* 0x0000000806067981 */ /* 0x000ea2000c1e9900 */
[----:B------:R-:W-:Y:S02]  /*1070*/  VIADD R3, R3, 0x1 ;  /* 0x0000000103037836 */ /* 0x000fe40000000000 */
[----:B------:R-:W-:Y:S02]  /*1080*/  VIADD R9, R9, 0x100 ;  /* 0x0000010009097836 */ /* 0x000fe40000000000 */
[----:B------:R-:W-:Y:S01]  /*1090*/  VIADD R23, R23, 0x100 ;  /* 0x0000010017177836 */ /* 0x000fe20000000000 */
[----:B------:R-:W-:Y:S01]  /*10a0*/  ISETP.NE.AND P0, PT, R3, RZ, PT ;  /* 0x000000ff0300720c */ /* 0x000fe20003f05270 */
[----:B--2---:R-:W-:-:S12]  /*10b0*/  IMAD.IADD R27, R6, 0x1, R27 ;  /* 0x00000001061b7824 */ /* 0x004fd800078e021b */
[----:B------:R-:W-:Y:S05]  /*10c0*/  @P0 BRA `(.L_x_246) ;  /* 0xfffffffc00e00947 */ /* 0x000fea000383ffff */
.L_x_245:
[----:B------:R-:W-:Y:S05]  /*10d0*/  BSYNC.RECONVERGENT B2 ;  /* 0x0000000000027941 */ /* 0x000fea0003800200 */
.L_x_244:
[----:B------:R-:W-:Y:S05]  /*10e0*/  @!P1 BRA `(.L_x_243) ;  /* 0x0000000000509947 */ /* 0x000fea0003800000 */
[C---:B------:R-:W-:Y:S02]  /*10f0*/  IMAD.IADD R15, R9.reuse, 0x1, R24 ;  /* 0x00000001090f7824 */ /* 0x040fe400078e0218 */
[----:B------:R-:W-:-:S07]  /*1100*/  VIADD R3, R9, 0x200 ;  /* 0x0000020009037836 */ /* 0x000fce0000000000 */
.L_x_247:
[C---:B------:R-:W-:Y:S02]  /*1110*/  VIADD R7, R15.reuse, 0xffffff00 ;  /* 0xffffff000f077836 */ /* 0x040fe40000000000 */
[----:B------:R-:W-:-:S04]  /*1120*/  IMAD.WIDE.U32 R8, R15, 0x4, R20 ;  /* 0x000000040f087825 */ /* 0x000fc800078e0014 */
        /* <DEDUP_REMOVED lines=13> */
[----:B--2---:R-:W-:-:S04]  /*1200*/  IADD3 R27, PT, PT, R8, R6, R27 ;  /* 0x00000006081b7210 */ /* 0x004fc80007ffe01b */
[----:B---3--:R-:W-:-:S05]  /*1210*/  IADD3 R27, PT, PT, R12, R10, R27 ;  /* 0x0000000a0c1b7210 */ /* 0x008fca0007ffe01b */
[----:B------:R-:W-:Y:S05]  /*1220*/  @!P0 BRA `(.L_x_247) ;  /* 0xfffffffc00b88947 */ /* 0x000fea000383ffff */
.L_x_243:
[----:B------:R-:W-:Y:S05]  /*1230*/  BSYNC.RECONVERGENT B1 ;  /* 0x0000000000017941 */ /* 0x000fea0003800200 */
.L_x_240:
        /* <DEDUP_REMOVED lines=37> */
[----:B--2---:R-:W1:Y:S01]  /*1490*/  LDS.64 R8, [UR4+0x20] ;  /* 0x00002004ff087984 */ /* 0x004e620008000a00 */
[----:B0-----:R-:W-:-:S04]  /*14a0*/  IADD3 R2, PT, PT, R4, R2, R3 ;  /* 0x0000000204027210 */ /* 0x001fc80007ffe003 */
[----:B------:R-:W-:-:S04]  /*14b0*/  IADD3 R2, PT, PT, R6, R2, R5 ;  /* 0x0000000206027210 */ /* 0x000fc80007ffe005 */
[----:B-1----:R-:W-:-:S05]  /*14c0*/  IADD3 R2, PT, PT, R8, R2, R7 ;  /* 0x0000000208027210 */ /* 0x002fca0007ffe007 */
[----:B------:R-:W-:Y:S01]  /*14d0*/  IMAD.IADD R3, R2, 0x1, R9 ;  /* 0x0000000102037824 */ /* 0x000fe200078e0209 */
[----:B------:R-:W-:Y:S06]  /*14e0*/  BRA `(.L_x_239) ;  /* 0x0000001400807947 */ /* 0x000fec0003800000 */
.L_x_228:
[----:B------:R-:W0:Y:S02]  /*14f0*/  LDCU UR6, c[0x0][0x3a8] ;  /* 0x00007500ff0677ac */ /* 0x000e240008000800 */
[----:B0-----:R-:W-:-:S04]  /*1500*/  IADD3 R4, PT, PT, -R23, UR6, RZ ;  /* 0x0000000617047c10 */ /* 0x001fc8000fffe1ff */
        /* <DEDUP_REMOVED lines=9> */
[----:B------:R-:W-:-:S04]  /*15a0*/  IMAD.IADD R3, R23, 0x1, R2 ;  /* 0x0000000117037824 */ /* 0x000fc800078e0202 */
[----:B0-----:R-:W-:-:S05]  /*15b0*/  IMAD.WIDE.U32 R6, R3, 0x4, R6 ;  /* 0x0000000403067825 */ /* 0x001fca00078e0006 */
[----:B------:R0:W5:Y:S01]  /*15c0*/  LDG.E.CONSTANT R3, desc[UR8][R6.64] ;  /* 0x0000000806037981 */ /* 0x000162000c1e9900 */
[----:B------:R-:W-:-:S07]  /*15d0*/  VIADD R10, R2, 0x100 ;  /* 0x00000100020a7836 */ /* 0x000fce0000000000 */
.L_x_250:
[----:B------:R-:W-:Y:S05]  /*15e0*/  BSYNC.RECONVERGENT B1 ;  /* 0x0000000000017941 */ /* 0x000fea0003800200 */
.L_x_249:
[----:B------:R-:W-:Y:S01]  /*15f0*/  ISETP.GE.U32.AND P0, PT, R10, R4, PT ;  /* 0x000000040a00720c */ /* 0x000fe20003f06070 */
[----:B------:R-:W-:-:S12]  /*1600*/  BSSY.RECONVERGENT B1, `(.L_x_251) ;  /* 0x000002e000017945 */ /* 0x000fd80003800200 */
[----:B------:R-:W-:Y:S05]  /*1610*/  @P0 BRA `(.L_x_252) ;  /* 0x0000000000b00947 */ /* 0x000fea0003800000 */
[----:B------:R-:W-:Y:S01]  /*1620*/  LOP3.LUT R5, RZ, R10, RZ, 0x33, !PT ;  /* 0x0000000aff057212 */ /* 0x000fe200078e33ff */
[----:B------:R-:W-:Y:S04]  /*1630*/  BSSY.RECONVERGENT B2, `(.L_x_253) ;  /* 0x0000014000027945 */ /* 0x000fe80003800200 */
[----:B0-----:R-:W-:-:S04]  /*1640*/  VIADD R6, R5, UR6 ;  /* 0x0000000605067c36 */ /* 0x001fc80008000000 */
[C---:B------:R-:W-:Y:S01]  /*1650*/  IMAD.IADD R7, R6.reuse, 0x1, -R23 ;  /* 0x0000000106077824 */ /* 0x040fe200078e0a17 */
[----:B------:R-:W-:-:S04]  /*1660*/  LOP3.LUT R5, R6, 0x300, RZ, 0xc0, !PT ;  /* 0x0000030006057812 */ /* 0x000fc800078ec0ff */
[----:B------:R-:W-:Y:S02]  /*1670*/  ISETP.NE.AND P0, PT, R5, 0x300, PT ;  /* 0x000003000500780c */ /* 0x000fe40003f05270 */
[----:B------:R-:W-:-:S11]  /*1680*/  ISETP.GE.U32.AND P1, PT, R7, 0x300, PT ;  /* 0x000003000700780c */ /* 0x000fd60003f26070 */
[----:B------:R-:W-:Y:S05]  /*1690*/  @!P0 BRA `(.L_x_254) ;  /* 0x0000000000348947 */ /* 0x000fea0003800000 */
[----:B------:R-:W0:Y:S01]  /*16a0*/  LDC.64 R8, c[0x0][0x380] ;  /* 0x0000e000ff087b82 */ /* 0x000e220000000a00 */
[----:B------:R-:W-:Y:S01]  /*16b0*/  LEA.HI R5, R6, 0x1, RZ, 0x18 ;  /* 0x0000000106057811 */ /* 0x000fe200078fc0ff */
[----:B------:R-:W-:-:S03]  /*16c0*/  IMAD.IADD R11, R23, 0x1, R10 ;  /* 0x00000001170b7824 */ /* 0x000fc600078e020a */
[----:B------:R-:W-:-:S05]  /*16d0*/  LOP3.LUT R5, R5, 0x3, RZ, 0xc0, !PT ;  /* 0x0000000305057812 */ /* 0x000fca00078ec0ff */
[----:B------:R-:W-:-:S07]  /*16e0*/  IMAD.MOV R5, RZ, RZ, -R5 ;  /* 0x000000ffff057224 */ /* 0x000fce00078e0a05 */
.L_x_255:
        /* <DEDUP_REMOVED lines=8> */
.L_x_254:
[----:B------:R-:W-:Y:S05]  /*1770*/  BSYNC.RECONVERGENT B2 ;  /* 0x0000000000027941 */ /* 0x000fea0003800200 */
.L_x_253:
[----:B------:R-:W-:Y:S05]  /*1780*/  @!P1 BRA `(.L_x_252) ;  /* 0x0000000000549947 */ /* 0x000fea0003800000 */
[----:B------:R-:W0:Y:S01]  /*1790*/  LDC.64 R6, c[0x0][0x380] ;  /* 0x0000e000ff067b82 */ /* 0x000e220000000a00 */
[----:B------:R-:W-:Y:S02]  /*17a0*/  IMAD.IADD R23, R23, 0x1, R10 ;  /* 0x0000000117177824 */ /* 0x000fe400078e020a */
[----:B------:R-:W-:-:S07]  /*17b0*/  VIADD R5, R10, 0x200 ;  /* 0x000002000a057836 */ /* 0x000fce0000000000 */
.L_x_256:
        /* <DEDUP_REMOVED lines=18> */
.L_x_252:
[----:B------:R-:W-:Y:S05]  /*18e0*/  BSYNC.RECONVERGENT B1 ;  /* 0x0000000000017941 */ /* 0x000fea0003800200 */
.L_x_251:
        /* <DEDUP_REMOVED lines=39> */
[----:B----4-:R-:W1:Y:S01]  /*1b60*/  LDS.64 R8, [UR4+0x20] ;  /* 0x00002004ff087984 */ /* 0x010e620008000a00 */
[----:B0-----:R-:W-:-:S04]  /*1b70*/  IADD3 R2, PT, PT, R4, R2, R3 ;  /* 0x0000000204027210 */ /* 0x001fc80007ffe003 */
[----:B------:R-:W-:-:S04]  /*1b80*/  IADD3 R2, PT, PT, R6, R2, R5 ;  /* 0x0000000206027210 */ /* 0x000fc80007ffe005 */
[----:B-1----:R-:W-:-:S05]  /*1b90*/  IADD3 R2, PT, PT, R8, R2, R7 ;  /* 0x0000000208027210 */ /* 0x002fca0007ffe007 */
[----:B------:R-:W-:Y:S01]  /*1ba0*/  IMAD.IADD R3, R2, 0x1, R9 ;  /* 0x0000000102037824 */ /* 0x000fe200078e0209 */
[----:B------:R-:W-:Y:S06]  /*1bb0*/  BRA `(.L_x_239) ;  /* 0x0000000c00cc7947 */ /* 0x000fec0003800000 */
.L_x_257:
        /* <DEDUP_REMOVED lines=10> */
[----:B------:R-:W-:Y:S02]  /*1c60*/  ISETP.NE.AND P1, PT, R9, RZ, PT ;  /* 0x000000ff0900720c */ /* 0x000fe40003f25270 */
[----:B0-----:R-:W-:Y:S02]  /*1c70*/  SEL R8, R5, RZ, !P0 ;  /* 0x000000ff05087207 */ /* 0x001fe40004000000 */
[----:B------:R-:W-:Y:S01]  /*1c80*/  ISETP.GT.AND P0, PT, R11, R6, PT ;  /* 0x000000060b00720c */ /* 0x000fe20003f04270 */
[----:B------:R-:W-:-:S08]  /*1c90*/  VIADD R11, R9, 0x4 ;  /* 0x00000004090b7836 */ /* 0x000fd00000000000 */
[----:B------:R-:W-:Y:S01]  /*1ca0*/  @!P1 MOV R10, 0x400 ;  /* 0x00000400000a9802 */ /* 0x000fe20000000f00 */
[----:B------:R-:W-:-:S05]  /*1cb0*/  IMAD.IADD R5, R8, 0x1, R3 ;  /* 0x0000000108057824 */ /* 0x000fca00078e0203 */
[----:B------:R-:W0:Y:S02]  /*1cc0*/  SHFL.DOWN PT, R7, R5, 0x2, R6 ;  /* 0x0840000005077989 */ /* 0x000e2400000e0006 */
[----:B0-----:R-:W-:Y:S02]  /*1cd0*/  SEL R8, R7, RZ, !P0 ;  /* 0x000000ff07087207 */ /* 0x001fe40004000000 */
[----:B------:R-:W-:Y:S02]  /*1ce0*/  ISETP.GT.AND P0, PT, R11, R6, PT ;  /* 0x000000060b00720c */ /* 0x000fe40003f04270 */
[----:B------:R-:W0:Y:S01]  /*1cf0*/  @!P1 S2R R11, SR_CgaCtaId ;  /* 0x00000000000b9919 */ /* 0x000e220000008800 */
[----:B------:R-:W-:Y:S02]  /*1d00*/  IMAD.IADD R7, R5, 0x1, R8 ;  /* 0x0000000105077824 */ /* 0x000fe400078e0208 */
[C---:B------:R-:W-:Y:S02]  /*1d10*/  VIADD R5, R9.reuse, 0x8 ;  /* 0x0000000809057836 */ /* 0x040fe40000000000 */
[----:B------:R-:W-:Y:S01]  /*1d20*/  VIADD R9, R9, 0x10 ;  /* 0x0000001009097836 */ /* 0x000fe20000000000 */
[----:B------:R-:W1:Y:S02]  /*1d30*/  SHFL.DOWN PT, R8, R7, 0x4, R6 ;  /* 0x0880000007087989 */ /* 0x000e6400000e0006 */
[----:B-1----:R-:W-:-:S02]  /*1d40*/  SEL R8, R8, RZ, !P0 ;  /* 0x000000ff08087207 */ /* 0x002fc40004000000 */
[----:B------:R-:W-:Y:S02]  /*1d50*/  ISETP.GT.AND P0, PT, R5, R6, PT ;  /* 0x000000060500720c */ /* 0x000fe40003f04270 */
[----:B0-----:R-:W-:Y:S01]  /*1d60*/  @!P1 LEA R10, R11, R10, 0x18 ;  /* 0x0000000a0b0a9211 */ /* 0x001fe200078ec0ff */
[----:B------:R-:W-:-:S05]  /*1d70*/  IMAD.IADD R3, R7, 0x1, R8 ;  /* 0x0000000107037824 */ /* 0x000fca00078e0208 */
[----:B------:R-:W0:Y:S02]  /*1d80*/  SHFL.DOWN PT, R8, R3, 0x8, R6 ;  /* 0x0900000003087989 */ /* 0x000e2400000e0006 */
[----:B0-----:R-:W-:Y:S02]  /*1d90*/  SEL R8, R8, RZ, !P0 ;  /* 0x000000ff08087207 */ /* 0x001fe40004000000 */
[----:B------:R-:W-:-:S03]  /*1da0*/  ISETP.GT.AND P0, PT, R9, R6, PT ;  /* 0x000000060900720c */ /* 0x000fc60003f04270 */
[----:B------:R-:W-:Y:S01]  /*1db0*/  IMAD.IADD R5, R3, 0x1, R8 ;  /* 0x0000000103057824 */ /* 0x000fe200078e0208 */
[----:B------:R-:W-:-:S04]  /*1dc0*/  @!P1 SHF.R.U32.HI R8, RZ, 0x3, R2 ;  /* 0x00000003ff089819 */ /* 0x000fc80000011602 */
[----:B------:R-:W0:Y:S01]  /*1dd0*/  SHFL.DOWN PT, R7, R5, 0x10, R6 ;  /* 0x0a00000005077989 */ /* 0x000e2200000e0006 */
[----:B------:R-:W-:-:S05]  /*1de0*/  @!P1 LOP3.LUT R3, R8, 0x7c, RZ, 0xc0, !PT ;  /* 0x0000007c08039812 */ /* 0x000fca00078ec0ff */
[----:B------:R-:W-:Y:S01]  /*1df0*/  @!P1 IMAD.IADD R10, R3, 0x1, R10 ;  /* 0x00000001030a9824 */ /* 0x000fe200078e020a */
        /* <DEDUP_REMOVED lines=12> */
[----:B0-----:R-:W0:Y:S04]  /*1ec0*/  LDS.128 R8, [UR4+0x10] ;  /* 0x00001004ff087984 */ /* 0x001e280008000c00 */
[----:B------:R-:W1:Y:S04]  /*1ed0*/  LDS R2, [UR4+0xc] ;  /* 0x00000c04ff027984 */ /* 0x000e680008000800 */
[----:B------:R-:W2:Y:S01]  /*1ee0*/  LDS.64 R6, [UR4+0x20] ;  /* 0x00002004ff067984 */ /* 0x000ea20008000a00 */
[----:B0-----:R-:W-:Y:S02]  /*1ef0*/  SEL R8, R8, RZ, P2 ;  /* 0x000000ff08087207 */ /* 0x001fe40001000000 */
[----:B------:R-:W-:-:S02]  /*1f00*/  ISETP.GT.U32.AND P2, PT, R4, 0x60, PT ;  /* 0x000000600400780c */ /* 0x000fc40003f44070 */
[----:B-1----:R-:W-:Y:S02]  /*1f10*/  SEL R2, R2, RZ, P1 ;  /* 0x000000ff02027207 */ /* 0x002fe40000800000 */
        /* <DEDUP_REMOVED lines=8> */
[----:B--2---:R-:W-:Y:S02]  /*1fa0*/  SEL R6, R6, RZ, P2 ;  /* 0x000000ff06067207 */ /* 0x004fe40001000000 */
[----:B------:R-:W-:Y:S02]  /*1fb0*/  SEL R7, R7, RZ, P3 ;  /* 0x000000ff07077207 */ /* 0x000fe40001800000 */
[----:B------:R-:W-:-:S05]  /*1fc0*/  IADD3 R2, PT, PT, R6, R2, R11 ;  /* 0x0000000206027210 */ /* 0x000fca0007ffe00b */
[----:B------:R-:W-:Y:S01]  /*1fd0*/  IMAD.IADD R3, R2, 0x1, R7 ;  /* 0x0000000102037824 */ /* 0x000fe200078e0207 */
[----:B------:R-:W-:Y:S06]  /*1fe0*/  BRA `(.L_x_239) ;  /* 0x0000000800c07947 */ /* 0x000fec0003800000 */
.L_x_248:
[----:B------:R-:W0:Y:S01]  /*1ff0*/  S2R R6, SR_TID.X ;  /* 0x0000000000067919 */ /* 0x000e220000002100 */
[----:B------:R-:W1:Y:S02]  /*2000*/  LDCU.64 UR10, c[0x0][0x380] ;  /* 0x00007000ff0a77ac */ /* 0x000e640008000a00 */
[----:B-1----:R-:W-:Y:S02]  /*2010*/  IMAD.U32 R2, RZ, RZ, UR10 ;  /* 0x0000000aff027e24 */ /* 0x002fe4000f8e00ff */
[----:B------:R-:W-:Y:S02]  /*2020*/  IMAD.U32 R3, RZ, RZ, UR11 ;  /* 0x0000000bff037e24 */ /* 0x000fe4000f8e00ff */
[----:B0-----:R-:W-:-:S04]  /*2030*/  IMAD.IADD R9, R23, 0x1, R6 ;  /* 0x0000000117097824 */ /* 0x001fc800078e0206 */
[----:B------:R-:W-:-:S05]  /*2040*/  IMAD.WIDE.U32 R8, R9, 0x4, R2 ;  /* 0x0000000409087825 */ /* 0x000fca00078e0002 */
        /* <DEDUP_REMOVED lines=16> */
[----:B------:R-:W-:-:S02]  /*2150*/  ISETP.GE.U32.AND P0, PT, R4, UR5, PT ;  /* 0x0000000504007c0c */ /* 0x000fc4000bf06070 */
        /* <DEDUP_REMOVED lines=9> */
[----:B------:R-:W-:Y:S01]  /*21f0*/  UIADD3 UR7, UPT, UPT, UR6, -0x1000, URZ ;  /* 0xfffff00006077890 */ /* 0x000fe2000fffe0ff */
[----:B------:R-:W-:Y:S01]  /*2200*/  VIADD R23, R23, UR5 ;  /* 0x0000000517177c36 */ /* 0x000fe20008000000 */
[----:B------:R-:W-:-:S03]  /*2210*/  UMOV UR4, URZ ;  /* 0x000000ff00047c82 */ /* 0x000fc60008000000 */
[C---:B------:R-:W-:Y:S01]  /*2220*/  VIADD R8, R23.reuse, 0x100 ;  /* 0x0000010017087836 */ /* 0x040fe20000000000 */
[C---:B------:R-:W-:Y:S01]  /*2230*/  ISETP.GT.U32.AND P0, PT, R23.reuse, UR7, PT ;  /* 0x0000000717007c0c */ /* 0x040fe2000bf04070 */
[----:B------:R-:W-:-:S12]  /*2240*/  IMAD.IADD R9, R23, 0x1, R6 ;  /* 0x0000000117097824 */ /* 0x000fd800078e0206 */
[----:B------:R-:W-:Y:S05]  /*2250*/  @P0 BRA `(.L_x_259) ;  /* 0x0000000000980947 */ /* 0x000fea0003800000 */
[----:B------:R-:W0:Y:S01]  /*2260*/  LDC.64 R2, c[0x0][0x380] ;  /* 0x0000e000ff027b82 */ /* 0x000e220000000a00 */
[----:B------:R-:W1:Y:S01]  /*2270*/  LDCU UR6, c[0x0][0x3a8] ;  /* 0x00007500ff0677ac */ /* 0x000e620008000800 */
[----:B------:R-:W-:Y:S01]  /*2280*/  NOP ;  /* 0x0000000000007918 */ /* 0x000fe20000000000 */
.L_x_260:
[----:B------:R-:W-:-:S04]  /*2290*/  IMAD.IADD R5, R6, 0x1, R23 ;  /* 0x0000000106057824 */ /* 0x000fc800078e0217 */
[----:B0-----:R-:W-:-:S05]  /*22a0*/  IMAD.WIDE.U32 R4, R5, 0x4, R2 ;  /* 0x0000000405047825 */ /* 0x001fca00078e0002 */
        /* <DEDUP_REMOVED lines=12> */
[----:B------:R-:W5:Y:S01]  /*2370*/  LDG.E.CONSTANT R20, desc[UR8][R4.64+0x3c00] ;  /* 0x003c000804147981 */ /* 0x000f62000c1e9900 */
[----:B--2---:R-:W-:-:S03]  /*2380*/  IADD3 R24, PT, PT, R19, R18, R7 ;  /* 0x0000001213187210 */ /* 0x004fc60007ffe007 */
[----:B------:R-:W2:Y:S04]  /*2390*/  LDG.E.CONSTANT R19, desc[UR8][R4.64+0x3000] ;  /* 0x0030000804137981 */ /* 0x000ea8000c1e9900 */
[----:B------:R-:W2:Y:S04]  /*23a0*/  LDG.E.CONSTANT R18, desc[UR8][R4.64+0x3400] ;  /* 0x0034000804127981 */ /* 0x000ea8000c1e9900 */
[----:B------:R-:W2:Y:S01]  /*23b0*/  LDG.E.CONSTANT R7, desc[UR8][R4.64+0x3800] ;  /* 0x0038000804077981 */ /* 0x000ea2000c1e9900 */
[----:B---3--:R-:W-:-:S04]  /*23c0*/  IADD3 R21, PT, PT, R22, R21, R24 ;  /* 0x0000001516157210 */ /* 0x008fc80007ffe018 */
[----:B----4-:R-:W-:-:S04]  /*23d0*/  IADD3 R16, PT, PT, R16, R17, R21 ;  /* 0x0000001110107210 */ /* 0x010fc80007ffe015 */
[----:B-----5:R-:W-:-:S04]  /*23e0*/  IADD3 R14, PT, PT, R14, R15, R16 ;  /* 0x0000000f0e0e7210 */ /* 0x020fc80007ffe010 */
[----:B------:R-:W-:Y:S02]  /*23f0*/  IADD3 R12, PT, PT, R12, R13, R14 ;  /* 0x0000000d0c0c7210 */ /* 0x000fe40007ffe00e */
[----:B-1----:R-:W-:-:S04]  /*2400*/  IADD3 R13, PT, PT, -R23, UR6, RZ ;  /* 0x00000006170d7c10 */ /* 0x002fc8000fffe1ff */
[----:B------:R-:W-:Y:S02]  /*2410*/  ISETP.GE.U32.AND P0, PT, R13, UR5, PT ;  /* 0x000000050d007c0c */ /* 0x000fe4000bf06070 */
[----:B------:R-:W-:-:S04]  /*2420*/  IADD3 R10, PT, PT, R11, R10, R12 ;  /* 0x0000000a0b0a7210 */ /* 0x000fc80007ffe00c */
[----:B--2---:R-:W-:-:S04]  /*2430*/  IADD3 R10, PT, PT, R18, R19, R10 ;  /* 0x00000013120a7210 */ /* 0x004fc80007ffe00a */
[----:B------:R-:W-:-:S03]  /*2440*/  IADD3 R7, PT, PT, R20, R7, R10 ;  /* 0x0000000714077210 */ /* 0x000fc60007ffe00a */
[----:B------:R-:W-:Y:S05]  /*2450*/  @!P0 BRA `(.L_x_258) ;  /* 0x0000000000fc8947 */ /* 0x000fea0003800000 */
[----:B------:R-:W-:Y:S01]  /*2460*/  VIADD R23, R23, UR5 ;  /* 0x0000000517177c36 */ /* 0x000fe20008000000 */
[----:B------:R-:W-:Y:S01]  /*2470*/  UIADD3 UR4, UPT, UPT, UR4, 0x1, URZ ;  /* 0x0000000104047890 */ /* 0x000fe2000fffe0ff */
[----:B------:R-:W-:Y:S02]  /*2480*/  VIADD R8, R8, UR5 ;  /* 0x0000000508087c36 */ /* 0x000fe40008000000 */
[----:B------:R-:W-:Y:S01]  /*2490*/  VIADD R9, R9, UR5 ;  /* 0x0000000509097c36 */ /* 0x000fe20008000000 */
[----:B------:R-:W-:-:S13]  /*24a0*/  ISETP.GT.U32.AND P0, PT, R23, UR7, PT ;  /* 0x0000000717007c0c */ /* 0x000fda000bf04070 */
[----:B------:R-:W-:Y:S05]  /*24b0*/  @!P0 BRA `(.L_x_260) ;  /* 0xfffffffc00748947 */ /* 0x000fea000383ffff */
.L_x_259:
[----:B------:R-:W-:-:S13]  /*24c0*/  ISETP.GE.U32.AND P0, PT, R23, UR6, PT ;  /* 0x0000000617007c0c */ /* 0x000fda000bf06070 */
[----:B------:R-:W-:Y:S05]  /*24d0*/  @P0 BRA `(.L_x_258) ;  /* 0x0000000000dc0947 */ /* 0x000fea0003800000 */
[----:B------:R-:W-:Y:S01]  /*24e0*/  IADD3 R23, PT, PT, -R23, UR6, RZ ;  /* 0x0000000617177c10 */ /* 0x000fe2000fffe1ff */
[----:B------:R-:W-:Y:S03]  /*24f0*/  BSSY.RECONVERGENT B1, `(.L_x_258) ;  /* 0x0000035000017945 */ /* 0x000fe60003800200 */
[----:B------:R-:W-:-:S13]  /*2500*/  ISETP.GE.AND P0, PT, R6, R23, PT ;  /* 0x000000170600720c */ /* 0x000fda0003f06270 */
[----:B------:R-:W-:Y:S05]  /*2510*/  @P0 BRA `(.L_x_261) ;  /* 0x0000000000c80947 */ /* 0x000fea0003800000 */
[----:B------:R-:W0:Y:S01]  /*2520*/  LDCU UR5, c[0x0][0x3ac] ;  /* 0x00007580ff0577ac */ /* 0x000e220008000800 */
[----:B------:R-:W1:Y:S01]  /*2530*/  LDC R10, c[0x0][0x3ac] ;  /* 0x0000eb00ff0a7b82 */ /* 0x000e620000000800 */
[----:B------:R-:W-:Y:S01]  /*2540*/  LOP3.LUT R4, RZ, R6, RZ, 0x33, !PT ;  /* 0x00000006ff047212 */ /* 0x000fe200078e33ff */
[----:B------:R-:W-:Y:S01]  /*2550*/  IMAD.SHL.U32 R11, R0, 0x1000, RZ ;  /* 0x00001000000b7824 */ /* 0x000fe200078e00ff */
[----:B------:R-:W-:Y:S03]  /*2560*/  BSSY.RECONVERGENT B2, `(.L_x_262) ;  /* 0x0000018000027945 */ /* 0x000fe60003800200 */
[----:B------:R-:W-:Y:S01]  /*2570*/  VIADD R5, R4, UR6 ;  /* 0x0000000604057c36 */ /* 0x000fe20008000000 */
[----:B0-----:R-:W-:-:S06]  /*2580*/  USHF.L.U32 UR5, UR5, 0xc, URZ ;  /* 0x0000000c05057899 */ /* 0x001fcc00080006ff */
[----:B------:R-:W-:-:S04]  /*2590*/  VIADD R4, R11, UR5 ;  /* 0x000000050b047c36 */ /* 0x000fc80008000000 */
[C---:B------:R-:W-:Y:S02]  /*25a0*/  IMAD.IADD R11, R5.reuse, 0x1, -R4 ;  /* 0x00000001050b7824 */ /* 0x040fe400078e0a04 */
[----:B-1----:R-:W-:Y:S01]  /*25b0*/  IMAD R4, R10, UR4, RZ ;  /* 0x000000040a047c24 */ /* 0x002fe2000f8e02ff */
        /* <DEDUP_REMOVED lines=10> */
.L_x_264:
        /* <DEDUP_REMOVED lines=8> */
.L_x_263:
[----:B------:R-:W-:Y:S05]  /*26e0*/  BSYNC.RECONVERGENT B2 ;  /* 0x0000000000027941 */ /* 0x000fea0003800200 */
.L_x_262:
[----:B------:R-:W-:Y:S05]  /*26f0*/  @!P1 BRA `(.L_x_261) ;  /* 0x0000000000509947 */ /* 0x000fea0003800000 */
[C---:B------:R-:W-:Y:S02]  /*2700*/  IMAD.IADD R15, R11.reuse, 0x1, R8 ;  /* 0x000000010b0f7824 */ /* 0x040fe400078e0208 */
[----:B------:R-:W-:-:S07]  /*2710*/  VIADD R14, R11, 0x200 ;  /* 0x000002000b0e7836 */ /* 0x000fce0000000000 */
.L_x_265:
        /* <DEDUP_REMOVED lines=18> */
.L_x_261:
[----:B------:R-:W-:Y:S05]  /*2840*/  BSYNC.RECONVERGENT B1 ;  /* 0x0000000000017941 */ /* 0x000fea0003800200 */
.L_x_258:
        /* <DEDUP_REMOVED lines=37> */
[----:B---3--:R-:W1:Y:S01]  /*2aa0*/  LDS.64 R8, [UR4+0x20] ;  /* 0x00002004ff087984 */ /* 0x008e620008000a00 */
[----:B0-----:R-:W-:-:S04]  /*2ab0*/  IADD3 R2, PT, PT, R4, R2, R3 ;  /* 0x0000000204027210 */ /* 0x001fc80007ffe003 */
[----:B------:R-:W-:-:S04]  /*2ac0*/  IADD3 R2, PT, PT, R6, R2, R5 ;  /* 0x0000000206027210 */ /* 0x000fc80007ffe005 */
[----:B-1----:R-:W-:-:S05]  /*2ad0*/  IADD3 R2, PT, PT, R8, R2, R7 ;  /* 0x0000000208027210 */ /* 0x002fca0007ffe007 */
[----:B------:R-:W-:-:S07]  /*2ae0*/  IMAD.IADD R3, R2, 0x1, R9 ;  /* 0x0000000102037824 */ /* 0x000fce00078e0209 */
.L_x_239:
[----:B------:R-:W-:Y:S05]  /*2af0*/  BSYNC.RECONVERGENT B0 ;  /* 0x0000000000007941 */ /* 0x000fea0003800200 */
.L_x_227:
[----:B------:R-:W-:Y:S05]  /*2b00*/  @P0 EXIT ;  /* 0x000000000000094d */ /* 0x000fea0003800000 */
[----:B-1----:R-:W1:Y:S02]  /*2b10*/  LDC.64 R4, c[0x0][0x388] ;  /* 0x0000e200ff047b82 */ /* 0x002e640000000a00 */
[----:B-1----:R-:W-:-:S05]  /*2b20*/  IMAD.WIDE.U32 R4, R0, 0x4, R4 ;  /* 0x0000000400047825 */ /* 0x002fca00078e0004 */
[----:B------:R-:W-:Y:S01]  /*2b30*/  STG.E desc[UR8][R4.64], R3 ;  /* 0x0000000304007986 */ /* 0x000fe2000c101908 */
[----:B------:R-:W-:Y:S05]  /*2b40*/  EXIT ;  /* 0x000000000000794d */ /* 0x000fea0003800000 */
.L_x_266:
        /* <DEDUP_REMOVED lines=11> */
.L_x_355:


//--------------------- .text._ZN3cub18CUB_300001_SM_10006detail6reduce28DeviceReduceSingleTileKernelINS2_10policy_hubIijN4cuda3std3__44plusIiEEE10Policy1000EPiSC_jS9_iiNS7_10__identityEEEvT0_T1_T2_T3_T4_T6_ --------------------------
	.section	.text._ZN3cub18CUB_300001_SM_10006detail6reduce28DeviceReduceSingleTileKernelINS2_10policy_hubIijN4cuda3std3__44plusIiEEE10Policy1000EPiSC_jS9_iiNS7_10__identityEEEvT0_T1_T2_T3_T4_T6_,"ax",@progbits
	.align	128
        .global         _ZN3cub18CUB_300001_SM_10006detail6reduce28DeviceReduceSingleTileKernelINS2_10policy_hubIijN4cuda3std3__44plusIiEEE10Policy1000EPiSC_jS9_iiNS7_10__identityEEEvT0_T1_T2_T3_T4_T6_
        .type           _ZN3cub18CUB_300001_SM_10006detail6reduce28DeviceReduceSingleTileKernelINS2_10policy_hubIijN4cuda3std3__44plusIiEEE10Policy1000EPiSC_jS9_iiNS7_10__identityEEEvT0_T1_T2_T3_T4_T6_,@function
        .size           _ZN3cub18CUB_300001_SM_10006detail6reduce28DeviceReduceSingleTileKernelINS2_10policy_hubIijN4cuda3std3__44plusIiEEE10Policy1000EPiSC_jS9_iiNS7_10__identityEEEvT0_T1_T2_T3_T4_T6_,(.L_x_356 - _ZN3cub18CUB_300001_SM_10006detail6reduce28DeviceReduceSingleTileKernelINS2_10policy_hubIijN4cuda3std3__44plusIiEEE10Policy1000EPiSC_jS9_iiNS7_10__identityEEEvT0_T1_T2_T3_T4_T6_)
        .other          _ZN3cub18CUB_300001_SM_10006detail6reduce28DeviceReduceSingleTileKernelINS2_10policy_hubIijN4cuda3std3__44plusIiEEE10Policy1000EPiSC_jS9_iiNS7_10__identityEEEvT0_T1_T2_T3_T4_T6_,@"STO_CUDA_ENTRY STV_DEFAULT"
_ZN3cub18CUB_300001_SM_10006detail6reduce28DeviceReduceSingleTileKernelINS2_10policy_hubIijN4cuda3std3__44plusIiEEE10Policy1000EPiSC_jS9_iiNS7_10__identityEEEvT0_T1_T2_T3_T4_T6_:
.text._ZN3cub18CUB_300001_SM_10006detail6reduce28DeviceReduceSingleTileKernelINS2_10policy_hubIijN4cuda3std3__44plusIiEEE10Policy1000EPiSC_jS9_iiNS7_10__identityEEEvT0_T1_T2_T3_T4_T6_:
        /* <DEDUP_REMOVED lines=13> */
.L_x_267:
[----:B------:R-:W0:Y:S01]  /*00d0*/  LDCU UR4, c[0x0][0x380] ;  /* 0x00007000ff0477ac */ /* 0x000e220008000800 */
[----:B------:R-:W-:Y:S01]  /*00e0*/  BSSY.RECONVERGENT B0, `(.L_x_268) ;  /* 0x00002ee000007945 */ /* 0x000fe20003800200 */
[----:B0-----:R-:W-:-:S09]  /*00f0*/  ULOP3.LUT UP0, URZ, UR4, 0xf, URZ, 0xc0, !UPT ;  /* 0x0000000f04ff7892 */ /* 0x001fd2000f80c0ff */
[----:B------:R-:W-:Y:S05]  /*0100*/  BRA.U UP0, `(.L_x_269) ;  /* 0x0000001500a87547 */ /* 0x000fea000b800000 */
        /* <DEDUP_REMOVED lines=12> */
.L_x_272:
[----:B------:R-:W-:Y:S05]  /*01d0*/  BSYNC.RECONVERGENT B1 ;  /* 0x0000000000017941 */ /* 0x000fea0003800200 */
.L_x_271:
        /* <DEDUP_REMOVED lines=16> */
.L_x_277:
        /* <DEDUP_REMOVED lines=9> */
.L_x_276:
[----:B------:R-:W-:Y:S05]  /*0370*/  BSYNC.RECONVERGENT B2 ;  /* 0x0000000000027941 */ /* 0x000fea0003800200 */
.L_x_275:
[----:B------:R-:W-:Y:S05]  /*0380*/  @!P1 BRA `(.L_x_274) ;  /* 0x00000004001c9947 */ /* 0x000fea0003800000 */
[----:B------:R-:W0:Y:S01]  /*0390*/  LDC.64 R4, c[0x0][0x380] ;  /* 0x0000e000ff047b82 */ /* 0x000e220000000a00 */
[----:B------:R-:W-:Y:S01]  /*03a0*/  IMAD.IADD R7, R3, 0x1, -R6 ;  /* 0x0000000103077824 */ /* 0x000fe200078e0a06 */
[----:B------:R-:W-:Y:S01]  /*03b0*/  BSSY.RECONVERGENT B2, `(.L_x_278) ;  /* 0x0000025000027945 */ /* 0x000fe20003800200 */
[----:B------:R-:W-:-:S03]  /*03c0*/  PLOP3.LUT P0, PT, PT, PT, PT, 0x80, 0x8 ;  /* 0x000000000008781c */ /* 0x000fc60003f0f070 */
[----:B------:R-:W-:Y:S01]  /*03d0*/  ISETP.GT.AND P1, PT, R7, 0xc00, PT ;  /* 0x00000c000700780c */ /* 0x000fe20003f24270 */
[----:B0-----:R-:W-:-:S12]  /*03e0*/  IMAD.WIDE.U32 R4, R6, 0x4, R4 ;  /* 0x0000000406047825 */ /* 0x001fd800078e0004 */
[----:B------:R-:W-:Y:S05]  /*03f0*/  @!P1 BRA `(.L_x_279) ;  /* 0x0000000000809947 */ /* 0x000fea0003800000 */
[----:B------:R-:W-:Y:S01]  /*0400*/  PLOP3.LUT P0, PT, PT, PT, PT, 0x8, 0x80 ;  /* 0x000000000080781c */ /* 0x000fe20003f0e170 */
[----:B------:R-:W-:-:S12]  /*0410*/  VIADD R7, R3, 0xfffff400 ;  /* 0xfffff40003077836 */ /* 0x000fd80000000000 */
.L_x_280:
[----:B------:R-:W2:Y:S04]  /*0420*/  LDG.E.CONSTANT R13, desc[UR6][R4.64] ;  /* 0x00000006040d7981 */ /* 0x000ea8000c1e9900 */
[----:B------:R-:W2:Y:S04]  /*0430*/  LDG.E.CONSTANT R12, desc[UR6][R4.64+0x400] ;  /* 0x00040006040c7981 */ /* 0x000ea8000c1e9900 */
[----:B------:R-:W3:Y:S04]  /*0440*/  LDG.E.CONSTANT R15, desc[UR6][R4.64+0x800] ;  /* 0x00080006040f7981 */ /* 0x000ee8000c1e9900 */
[----:B------:R-:W3:Y:S04]  /*0450*/  LDG.E.CONSTANT R14, desc[UR6][R4.64+0xc00] ;  /* 0x000c0006040e7981 */ /* 0x000ee8000c1e9900 */
[----:B------:R-:W4:Y:S04]  /*0460*/  LDG.E.CONSTANT R17, desc[UR6][R4.64+0x1000] ;  /* 0x0010000604117981 */ /* 0x000f28000c1e9900 */
        /* <DEDUP_REMOVED lines=10> */
[----:B------:R0:W4:Y:S01]  /*0510*/  LDG.E.CONSTANT R8, desc[UR6][R4.64+0x3c00] ;  /* 0x003c000604087981 */ /* 0x000122000c1e9900 */
[----:B------:R-:W-:-:S05]  /*0520*/  VIADD R6, R6, 0x1000 ;  /* 0x0000100006067836 */ /* 0x000fca0000000000 */
[----:B------:R-:W-:Y:S02]  /*0530*/  ISETP.GE.AND P1, PT, R6, R7, PT ;  /* 0x000000070600720c */ /* 0x000fe40003f26270 */
[----:B--2--5:R-:W-:Y:S02]  /*0540*/  IADD3 R12, PT, PT, R12, R13, R2 ;  /* 0x0000000d0c0c7210 */ /* 0x024fe40007ffe002 */
[----:B------:R-:W-:-:S05]  /*0550*/  IADD3 R13, P2, PT, R4, 0x4000, RZ ;  /* 0x00004000040d7810 */ /* 0x000fca0007f5e0ff */
[----:B0-----:R-:W-:Y:S01]  /*0560*/  IMAD.X R5, RZ, RZ, R5, P2 ;  /* 0x000000ffff057224 */ /* 0x001fe200010e0605 */
[----:B---3--:R-:W-:Y:S01]  /*0570*/  IADD3 R12, PT, PT, R14, R15, R12 ;  /* 0x0000000f0e0c7210 */ /* 0x008fe20007ffe00c */
[----:B------:R-:W-:-:S03]  /*0580*/  IMAD.MOV.U32 R4, RZ, RZ, R13 ;  /* 0x000000ffff047224 */ /* 0x000fc600078e000d */
[----:B----4-:R-:W-:-:S04]  /*0590*/  IADD3 R12, PT, PT, R16, R17, R12 ;  /* 0x00000011100c7210 */ /* 0x010fc80007ffe00c */
[----:B------:R-:W-:-:S04]  /*05a0*/  IADD3 R12, PT, PT, R18, R19, R12 ;  /* 0x00000013120c7210 */ /* 0x000fc80007ffe00c */
[----:B------:R-:W-:-:S04]  /*05b0*/  IADD3 R12, PT, PT, R20, R21, R12 ;  /* 0x00000015140c7210 */ /* 0x000fc80007ffe00c */
[----:B------:R-:W-:-:S04]  /*05c0*/  IADD3 R12, PT, PT, R22, R23, R12 ;  /* 0x00000017160c7210 */ /* 0x000fc80007ffe00c */
[----:B------:R-:W-:-:S04]  /*05d0*/  IADD3 R10, PT, PT, R10, R11, R12 ;  /* 0x0000000b0a0a7210 */ /* 0x000fc80007ffe00c */
[----:B------:R-:W-:Y:S01]  /*05e0*/  IADD3 R2, PT, PT, R8, R9, R10 ;  /* 0x0000000908027210 */ /* 0x000fe20007ffe00a */
[----:B------:R-:W-:Y:S06]  /*05f0*/  @!P1 BRA `(.L_x_280) ;  /* 0xfffffffc00889947 */ /* 0x000fec000383ffff */
.L_x_279:
[----:B------:R-:W-:Y:S05]  /*0600*/  BSYNC.RECONVERGENT B2 ;  /* 0x0000000000027941 */ /* 0x000fea0003800200 */
.L_x_278:
        /* <DEDUP_REMOVED lines=10> */
[----:B------:R-:W4:Y:S04]  /*06b0*/  LDG.E.CONSTANT R14, desc[UR6][R4.64+0x1800] ;  /* 0x00180006040e7981 */ /* 0x000f28000c1e9900 */
[----:B------:R0:W4:Y:S01]  /*06c0*/  LDG.E.CONSTANT R13, desc[UR6][R4.64+0x1c00] ;  /* 0x001c0006040d7981 */ /* 0x000122000c1e9900 */
[----:B------:R-:W-:Y:S01]  /*06d0*/  PLOP3.LUT P0, PT, PT, PT, PT, 0x8, 0x80 ;  /* 0x000000000080781c */ /* 0x000fe20003f0e170 */
[----:B------:R-:W-:Y:S01]  /*06e0*/  VIADD R6, R6, 0x800 ;  /* 0x0000080006067836 */ /* 0x000fe20000000000 */
[----:B--2--5:R-:W-:-:S02]  /*06f0*/  IADD3 R7, PT, PT, R8, R7, R2 ;  /* 0x0000000708077210 */ /* 0x024fc40007ffe002 */
[----:B------:R-:W-:-:S05]  /*0700*/  IADD3 R8, P1, PT, R4, 0x2000, RZ ;  /* 0x0000200004087810 */ /* 0x000fca0007f3e0ff */
[----:B0-----:R-:W-:Y:S01]  /*0710*/  IMAD.MOV.U32 R4, RZ, RZ, R8 ;  /* 0x000000ffff047224 */ /* 0x001fe200078e0008 */
[----:B---3--:R-:W-:Y:S01]  /*0720*/  IADD3 R7, PT, PT, R9, R10, R7 ;  /* 0x0000000a09077210 */ /* 0x008fe20007ffe007 */
[----:B------:R-:W-:-:S04]  /*0730*/  IMAD.X R9, RZ, RZ, R5, P1 ;  /* 0x000000ffff097224 */ /* 0x000fc800008e0605 */
[----:B------:R-:W-:Y:S01]  /*0740*/  IMAD.MOV.U32 R5, RZ, RZ, R9 ;  /* 0x000000ffff057224 */ /* 0x000fe200078e0009 */
[----:B----4-:R-:W-:-:S04]  /*0750*/  IADD3 R7, PT, PT, R11, R12, R7 ;  /* 0x0000000c0b077210 */ /* 0x010fc80007ffe007 */
[----:B------:R-:W-:-:S07]  /*0760*/  IADD3 R2, PT, PT, R13, R14, R7 ;  /* 0x0000000e0d027210 */ /* 0x000fce0007ffe007 */
.L_x_282:
[----:B------:R-:W-:Y:S05]  /*0770*/  BSYNC.RECONVERGENT B2 ;  /* 0x0000000000027941 */ /* 0x000fea0003800200 */
.L_x_281:
[----:B------:R-:W-:-:S13]  /*0780*/  ISETP.LT.OR P0, PT, R6, R3, P0 ;  /* 0x000000030600720c */ /* 0x000fda0000701670 */
[----:B------:R-:W-:Y:S05]  /*0790*/  @!P0 BRA `(.L_x_274) ;  /* 0x0000000000188947 */ /* 0x000fea0003800000 */
[----:B------:R-:W2:Y:S04]  /*07a0*/  LDG.E.CONSTANT R7, desc[UR6][R4.64] ;  /* 0x0000000604077981 */ /* 0x000ea8000c1e9900 */
[----:B------:R-:W2:Y:S04]  /*07b0*/  LDG.E.CONSTANT R6, desc[UR6][R4.64+0x400] ;  /* 0x0004000604067981 */ /* 0x000ea8000c1e9900 */
[----:B------:R-:W3:Y:S04]  /*07c0*/  LDG.E.CONSTANT R9, desc[UR6][R4.64+0x800] ;  /* 0x0008000604097981 */ /* 0x000ee8000c1e9900 */
[----:B------:R-:W3:Y:S01]  /*07d0*/  LDG.E.CONSTANT R8, desc[UR6][R4.64+0xc00] ;  /* 0x000c000604087981 */ /* 0x000ee2000c1e9900 */
[----:B--2--5:R-:W-:-:S04]  /*07e0*/  IADD3 R2, PT, PT, R6, R7, R2 ;  /* 0x0000000706027210 */ /* 0x024fc80007ffe002 */
[----:B---3--:R-:W-:-:S07]  /*07f0*/  IADD3 R2, PT, PT, R8, R9, R2 ;  /* 0x0000000908027210 */ /* 0x008fce0007ffe002 */
.L_x_274:
[----:B------:R-:W-:Y:S05]  /*0800*/  BSYNC.RECONVERGENT B1 ;  /* 0x0000000000017941 */ /* 0x000fea0003800200 */
.L_x_273:
        /* <DEDUP_REMOVED lines=9> */
[----:B0-----:R-:W0:Y:S01]  /*08a0*/  SHFL.DOWN PT, R4, R3, 0x2, 0x1f ;  /* 0x08401f0003047f89 */ /* 0x001e2200000e0000 */
        /* <DEDUP_REMOVED lines=28> */
[----:B--2---:R-:W0:Y:S04]  /*0a70*/  LDS.128 R4, [UR4+0x10] ;  /* 0x00001004ff047984 */ /* 0x004e280008000c00 */
[----:B------:R-:W1:Y:S01]  /*0a80*/  LDS.64 R2, [UR4+0x20] ;  /* 0x00002004ff027984 */ /* 0x000e620008000a00 */
[----:B0-----:R-:W-:-:S04]  /*0a90*/  IADD3 R0, PT, PT, R4, R0, R9 ;  /* 0x0000000004007210 */ /* 0x001fc80007ffe009 */
[----:B------:R-:W-:-:S04]  /*0aa0*/  IADD3 R0, PT, PT, R6, R0, R5 ;  /* 0x0000000006007210 */ /* 0x000fc80007ffe005 */
[----:B-1----:R-:W-:-:S05]  /*0ab0*/  IADD3 R0, PT, PT, R2, R0, R7 ;  /* 0x0000000002007210 */ /* 0x002fca0007ffe007 */
[----:B------:R-:W-:Y:S01]  /*0ac0*/  IMAD.IADD R9, R0, 0x1, R3 ;  /* 0x0000000100097824 */ /* 0x000fe200078e0203 */
[----:B------:R-:W-:Y:S06]  /*0ad0*/  BRA `(.L_x_284) ;  /* 0x0000002400387947 */ /* 0x000fec0003800000 */
.L_x_283:
[----:B0-----:R-:W-:Y:S01]  /*0ae0*/  LOP3.LUT R4, R0, 0x3e0, RZ, 0xc0, !PT ;  /* 0x000003e000047812 */ /* 0x001fe200078ec0ff */
[----:B------:R-:W0:Y:S04]  /*0af0*/  S2R R10, SR_LANEID ;  /* 0x00000000000a7919 */ /* 0x000e280000000000 */
[----:B------:R-:W-:Y:S01]  /*0b00*/  VIADD R6, R4, 0x20 ;  /* 0x0000002004067836 */ /* 0x000fe20000000000 */
[----:B------:R-:W-:-:S04]  /*0b10*/  LOP3.LUT R4, RZ, R4, RZ, 0x33, !PT ;  /* 0x00000004ff047212 */ /* 0x000fc800078e33ff */
[----:B------:R-:W-:Y:S01]  /*0b20*/  ISETP.GT.U32.AND P0, PT, R6, R3, PT ;  /* 0x000000030600720c */ /* 0x000fe20003f04070 */
[----:B------:R-:W-:-:S05]  /*0b30*/  IMAD.IADD R4, R4, 0x1, R3 ;  /* 0x0000000104047824 */ /* 0x000fca00078e0203 */
[----:B------:R-:W-:-:S05]  /*0b40*/  SEL R5, R4, 0x1f, P0 ;  /* 0x0000001f04057807 */ /* 0x000fca0000000000 */
[----:B-----5:R-:W1:Y:S01]  /*0b50*/  SHFL.DOWN PT, R4, R2, 0x1, R5 ;  /* 0x0820000002047989 */ /* 0x020e6200000e0005 */
[CC--:B0-----:R-:W-:Y:S01]  /*0b60*/  ISETP.GE.AND P0, PT, R10.reuse, R5.reuse, PT ;  /* 0x000000050a00720c */ /* 0x0c1fe20003f06270 */
[C---:B------:R-:W-:Y:S01]  /*0b70*/  VIADD R8, R10.reuse, 0x2 ;  /* 0x000000020a087836 */ /* 0x040fe20000000000 */
[----:B------:R-:W-:Y:S02]  /*0b80*/  ISETP.NE.AND P1, PT, R10, RZ, PT ;  /* 0x000000ff0a00720c */ /* 0x000fe40003f25270 */
[----:B-1----:R-:W-:Y:S02]  /*0b90*/  SEL R7, R4, RZ, !P0 ;  /* 0x000000ff04077207 */ /* 0x002fe40004000000 */
[----:B------:R-:W-:Y:S01]  /*0ba0*/  ISETP.GT.AND P0, PT, R8, R5, PT ;  /* 0x000000050800720c */ /* 0x000fe20003f04270 */
[----:B------:R-:W-:-:S08]  /*0bb0*/  VIADD R8, R10, 0x4 ;  /* 0x000000040a087836 */ /* 0x000fd00000000000 */
[----:B------:R-:W0:Y:S01]  /*0bc0*/  @!P1 S2R R12, SR_CgaCtaId ;  /* 0x00000000000c9919 */ /* 0x000e220000008800 */
[----:B------:R-:W-:Y:S01]  /*0bd0*/  IMAD.IADD R4, R7, 0x1, R2 ;  /* 0x0000000107047824 */ /* 0x000fe200078e0202 */
[----:B------:R-:W-:-:S04]  /*0be0*/  @!P1 MOV R9, 0x400 ;  /* 0x0000040000099802 */ /* 0x000fc80000000f00 */
[----:B------:R-:W1:Y:S02]  /*0bf0*/  SHFL.DOWN PT, R6, R4, 0x2, R5 ;  /* 0x0840000004067989 */ /* 0x000e6400000e0005 */
[----:B-1----:R-:W-:Y:S02]  /*0c00*/  SEL R7, R6, RZ, !P0 ;  /* 0x000000ff06077207 */ /* 0x002fe40004000000 */
[----:B------:R-:W-:Y:S01]  /*0c10*/  ISETP.GT.AND P0, PT, R8, R5, PT ;  /* 0x000000050800720c */ /* 0x000fe20003f04270 */
[----:B------:R-:W-:Y:S01]  /*0c20*/  VIADD R8, R10, 0x10 ;  /* 0x000000100a087836 */ /* 0x000fe20000000000 */
[----:B0-----:R-:W-:Y:S01]  /*0c30*/  @!P1 LEA R12, R12, R9, 0x18 ;  /* 0x000000090c0c9211 */ /* 0x001fe200078ec0ff */
        /* <DEDUP_REMOVED lines=24> */
[----:B------:R-:W-:Y:S01]  /*0dc0*/  ISETP.GT.U32.AND P3, PT, R3, 0x80, PT ;  /* 0x000000800300780c */ /* 0x000fe20003f64070 */
[----:B0-----:R-:W-:-:S09]  /*0dd0*/  ULEA UR4, UR5, UR4, 0x18 ;  /* 0x0000000405047291 */ /* 0x001fd2000f8ec0ff */
[----:B------:R-:W0:Y:S04]  /*0de0*/  LDS.128 R4, [UR4+0x10] ;  /* 0x00001004ff047984 */ /* 0x000e280008000c00 */
[----:B------:R-:W2:Y:S04]  /*0df0*/  LDS R0, [UR4+0xc] ;  /* 0x00000c04ff007984 */ /* 0x000ea80008000800 */
[----:B------:R-:W3:Y:S01]  /*0e00*/  LDS.64 R10, [UR4+0x20] ;  /* 0x00002004ff0a7984 */ /* 0x000ee20008000a00 */
[----:B0-----:R-:W-:Y:S02]  /*0e10*/  SEL R4, R4, RZ, P2 ;  /* 0x000000ff04047207 */ /* 0x001fe40001000000 */
[----:B------:R-:W-:-:S02]  /*0e20*/  ISETP.GT.U32.AND P2, PT, R3, 0x60, PT ;  /* 0x000000600300780c */ /* 0x000fc40003f44070 */
[----:B--2---:R-:W-:Y:S02]  /*0e30*/  SEL R0, R0, RZ, P1 ;  /* 0x000000ff00007207 */ /* 0x004fe40000800000 */
[----:B------:R-:W-:Y:S02]  /*0e40*/  SEL R5, R5, RZ, P2 ;  /* 0x000000ff05057207 */ /* 0x000fe40001000000 */
[----:B------:R-:W-:Y:S02]  /*0e50*/  IADD3 R0, PT, PT, R4, R0, R9 ;  /* 0x0000000004007210 */ /* 0x000fe40007ffe009 */
[C---:B------:R-:W-:Y:S02]  /*0e60*/  ISETP.GT.U32.AND P1, PT, R3.reuse, 0xa0, PT ;  /* 0x000000a00300780c */ /* 0x040fe40003f24070 */
[----:B------:R-:W-:Y:S02]  /*0e70*/  SEL R6, R6, RZ, P3 ;  /* 0x000000ff06067207 */ /* 0x000fe40001800000 */
[----:B------:R-:W-:-:S02]  /*0e80*/  ISETP.GT.U32.AND P2, PT, R3, 0xc0, PT ;  /* 0x000000c00300780c */ /* 0x000fc40003f44070 */
[----:B------:R-:W-:Y:S02]  /*0e90*/  ISETP.GT.U32.AND P3, PT, R3, 0xe0, PT ;  /* 0x000000e00300780c */ /* 0x000fe40003f64070 */
[----:B------:R-:W-:Y:S02]  /*0ea0*/  SEL R7, R7, RZ, P1 ;  /* 0x000000ff07077207 */ /* 0x000fe40000800000 */
[----:B------:R-:W-:Y:S02]  /*0eb0*/  IADD3 R0, PT, PT, R6, R0, R5 ;  /* 0x0000000006007210 */ /* 0x000fe40007ffe005 */
[----:B---3--:R-:W-:Y:S02]  /*0ec0*/  SEL R10, R10, RZ, P2 ;  /* 0x000000ff0a0a7207 */ /* 0x008fe40001000000 */
[----:B------:R-:W-:Y:S02]  /*0ed0*/  SEL R11, R11, RZ, P3 ;  /* 0x000000ff0b0b7207 */ /* 0x000fe40001800000 */
[----:B------:R-:W-:-:S05]  /*0ee0*/  IADD3 R0, PT, PT, R10, R0, R7 ;  /* 0x000000000a007210 */ /* 0x000fca0007ffe007 */
[----:B-1----:R-:W-:Y:S01]  /*0ef0*/  IMAD.IADD R9, R0, 0x1, R11 ;  /* 0x0000000100097824 */ /* 0x002fe200078e020b */
[----:B------:R-:W-:Y:S06]  /*0f00*/  BRA `(.L_x_284) ;  /* 0x00000020002c7947 */ /* 0x000fec0003800000 */
.L_x_270:
[----:B------:R-:W0:Y:S01]  /*0f10*/  S2R R0, SR_TID.X ;  /* 0x0000000000007919 */ /* 0x000e220000002100 */
[----:B------:R-:W1:Y:S02]  /*0f20*/  LDCU.64 UR4, c[0x0][0x380] ;  /* 0x00007000ff0477ac */ /* 0x000e640008000a00 */
[----:B-1----:R-:W-:Y:S02]  /*0f30*/  IMAD.U32 R20, RZ, RZ, UR4 ;  /* 0x00000004ff147e24 */ /* 0x002fe4000f8e00ff */
[----:B------:R-:W-:Y:S02]  /*0f40*/  IMAD.U32 R21, RZ, RZ, UR5 ;  /* 0x00000005ff157e24 */ /* 0x000fe4000f8e00ff */
[----:B0-----:R-:W-:-:S04]  /*0f50*/  IMAD.SHL.U32 R2, R0, 0x4, RZ ;  /* 0x0000000400027824 */ /* 0x001fc800078e00ff */
[----:B------:R-:W-:-:S05]  /*0f60*/  IMAD.WIDE.U32 R24, R2, 0x4, R20 ;  /* 0x0000000402187825 */ /* 0x000fca00078e0014 */
[----:B------:R-:W2:Y:S04]  /*0f70*/  LDG.E.128.CONSTANT R4, desc[UR6][R24.64] ;  /* 0x0000000618047981 */ /* 0x000ea8000c1e9d00 */
[----:B------:R-:W3:Y:S04]  /*0f80*/  LDG.E.128.CONSTANT R8, desc[UR6][R24.64+0x1000] ;  /* 0x0010000618087981 */ /* 0x000ee8000c1e9d00 */
[----:B------:R-:W4:Y:S04]  /*0f90*/  LDG.E.128.CONSTANT R12, desc[UR6][R24.64+0x2000] ;  /* 0x00200006180c7981 */ /* 0x000f28000c1e9d00 */
[----:B------:R-:W5:Y:S01]  /*0fa0*/  LDG.E.128.CONSTANT R16, desc[UR6][R24.64+0x3000] ;  /* 0x0030000618107981 */ /* 0x000f62000c1e9d00 */
[----:B------:R-:W-:Y:S01]  /*0fb0*/  VIADD R22, R3, 0xfffff000 ;  /* 0xfffff00003167836 */ /* 0x000fe20000000000 */
[----:B------:R-:W-:-:S04]  /*0fc0*/  UMOV UR4, 0x1000 ;  /* 0x0000100000047882 */ /* 0x000fc80000000000 */
[----:B------:R-:W-:Y:S02]  /*0fd0*/  ISETP.GE.U32.AND P0, PT, R22, 0x1000, PT ;  /* 0x000010001600780c */ /* 0x000fe40003f06070 */
        /* <DEDUP_REMOVED lines=10> */
[----:B------:R-:W-:-:S07]  /*1080*/  UMOV UR4, 0x1000 ;  /* 0x0000100000047882 */ /* 0x000fce0000000000 */
[----:B------:R-:W1:Y:S02]  /*1090*/  LDC.64 R20, c[0x0][0x380] ;  /* 0x0000e000ff147b82 */ /* 0x000e640000000a00 */
.L_x_287:
[----:B------:R-:W-:-:S04]  /*10a0*/  VIADD R25, R2, UR4 ;  /* 0x0000000402197c36 */ /* 0x000fc80008000000 */
[----:B-1----:R-:W-:-:S05]  /*10b0*/  IMAD.WIDE.U32 R24, R25, 0x4, R20 ;  /* 0x0000000419187825 */ /* 0x002fca00078e0014 */
[----:B------:R-:W2:Y:S04]  /*10c0*/  LDG.E.128.CONSTANT R4, desc[UR6][R24.64] ;  /* 0x0000000618047981 */ /* 0x000ea8000c1e9d00 */
[----:B------:R-:W3:Y:S04]  /*10d0*/  LDG.E.128.CONSTANT R8, desc[UR6][R24.64+0x1000] ;  /* 0x0010000618087981 */ /* 0x000ee8000c1e9d00 */
[----:B------:R-:W4:Y:S04]  /*10e0*/  LDG.E.128.CONSTANT R12, desc[UR6][R24.64+0x2000] ;  /* 0x00200006180c7981 */ /* 0x000f28000c1e9d00 */
[----:B------:R-:W5:Y:S01]  /*10f0*/  LDG.E.128.CONSTANT R16, desc[UR6][R24.64+0x3000] ;  /* 0x0030000618107981 */ /* 0x000f62000c1e9d00 */
[----:B--2---:R-:W-:Y:S01]  /*1100*/  IADD3 R5, PT, PT, R5, R4, R23 ;  /* 0x0000000405057210 */ /* 0x004fe20007ffe017 */
[----:B0-----:R-:W-:-:S03]  /*1110*/  VIADD R4, R3, -UR4 ;  /* 0x8000000403047c36 */ /* 0x001fc60008000000 */
[----:B------:R-:W-:Y:S02]  /*1120*/  IADD3 R5, PT, PT, R7, R6, R5 ;  /* 0x0000000607057210 */ /* 0x000fe40007ffe005 */
[----:B------:R-:W-:Y:S02]  /*1130*/  ISETP.GE.U32.AND P0, PT, R4, 0x1000, PT ;  /* 0x000010000400780c */ /* 0x000fe40003f06070 */
[----:B---3--:R-:W-:-:S04]  /*1140*/  IADD3 R5, PT, PT, R9, R8, R5 ;  /* 0x0000000809057210 */ /* 0x008fc80007ffe005 */
[----:B------:R-:W-:-:S04]  /*1150*/  IADD3 R5, PT, PT, R11, R10, R5 ;  /* 0x0000000a0b057210 */ /* 0x000fc80007ffe005 */
[----:B----4-:R-:W-:-:S04]  /*1160*/  IADD3 R5, PT, PT, R13, R12, R5 ;  /* 0x0000000c0d057210 */ /* 0x010fc80007ffe005 */
[----:B------:R-:W-:-:S04]  /*1170*/  IADD3 R5, PT, PT, R15, R14, R5 ;  /* 0x0000000e0f057210 */ /* 0x000fc80007ffe005 */
[----:B-----5:R-:W-:-:S04]  /*1180*/  IADD3 R5, PT, PT, R17, R16, R5 ;  /* 0x0000001011057210 */ /* 0x020fc80007ffe005 */
[----:B------:R-:W-:Y:S01]  /*1190*/  IADD3 R23, PT, PT, R19, R18, R5 ;  /* 0x0000001213177210 */ /* 0x000fe20007ffe005 */
[----:B------:R-:W-:Y:S06]  /*11a0*/  @!P0 BRA `(.L_x_286) ;  /* 0x0000000000d48947 */ /* 0x000fec0003800000 */
[----:B------:R-:W-:-:S06]  /*11b0*/  UIADD3 UR4, UPT, UPT, UR4, 0x1000, URZ ;  /* 0x0000100004047890 */ /* 0x000fcc000fffe0ff */
[----:B------:R-:W-:-:S13]  /*11c0*/  ISETP.LT.U32.AND P0, PT, R22, UR4, PT ;  /* 0x0000000416007c0c */ /* 0x000fda000bf01070 */
[----:B------:R-:W-:Y:S05]  /*11d0*/  @!P0 BRA `(.L_x_287) ;  /* 0xfffffffc00b08947 */ /* 0x000fea000383ffff */
.L_x_285:
[----:B------:R-:W-:-:S13]  /*11e0*/  ISETP.LE.U32.AND P0, PT, R3, UR4, PT ;  /* 0x0000000403007c0c */ /* 0x000fda000bf03070 */
[----:B------:R-:W-:Y:S05]  /*11f0*/  @P0 BRA `(.L_x_286) ;  /* 0x0000000000c00947 */ /* 0x000fea0003800000 */
[----:B------:R-:W-:Y:S01]  /*1200*/  VIADD R5, R3, -UR4 ;  /* 0x8000000403057c36 */ /* 0x000fe20008000000 */
[----:B------:R-:W-:Y:S04]  /*1210*/  BSSY.RECONVERGENT B1, `(.L_x_286) ;  /* 0x000002e000017945 */ /* 0x000fe80003800200 */
[----:B------:R-:W-:-:S13]  /*1220*/  ISETP.GE.AND P0, PT, R0, R5, PT ;  /* 0x000000050000720c */ /* 0x000fda0003f06270 */
[----:B------:R-:W-:Y:S05]  /*1230*/  @P0 BRA `(.L_x_288) ;  /* 0x0000000000ac0947 */ /* 0x000fea0003800000 */
[----:B------:R-:W-:Y:S01]  /*1240*/  LOP3.LUT R2, RZ, R0, RZ, 0x33, !PT ;  /* 0x00000000ff027212 */ /* 0x000fe200078e33ff */
[----:B------:R-:W-:Y:S01]  /*1250*/  BSSY.RECONVERGENT B2, `(.L_x_289) ;  /* 0x0000014000027945 */ /* 0x000fe20003800200 */
[----:B------:R-:W-:Y:S02]  /*1260*/  IMAD.MOV.U32 R4, RZ, RZ, R0 ;  /* 0x000000ffff047224 */ /* 0x000fe400078e0000 */
[----:B------:R-:W-:-:S04]  /*1270*/  IADD3 R2, PT, PT, R3, -UR4, R2 ;  /* 0x8000000403027c10 */ /* 0x000fc8000fffe002 */
[C---:B------:R-:W-:Y:S02]  /*1280*/  LOP3.LUT R3, R2.reuse, 0x300, RZ, 0xc0, !PT ;  /* 0x0000030002037812 */ /* 0x040fe400078ec0ff */
[----:B------:R-:W-:Y:S02]  /*1290*/  ISETP.GE.U32.AND P1, PT, R2, 0x300, PT ;  /* 0x000003000200780c */ /* 0x000fe40003f26070 */
[----:B------:R-:W-:-:S13]  /*12a0*/  ISETP.NE.AND P0, PT, R3, 0x300, PT ;  /* 0x000003000300780c */ /* 0x000fda0003f05270 */
[----:B------:R-:W-:Y:S05]  /*12b0*/  @!P0 BRA `(.L_x_290) ;  /* 0x0000000000348947 */ /* 0x000fea0003800000 */
[----:B------:R-:W-:Y:S01]  /*12c0*/  LEA.HI R2, R2, 0x1, RZ, 0x18 ;  /* 0x0000000102027811 */ /* 0x000fe200078fc0ff */
[----:B------:R-:W-:Y:S02]  /*12d0*/  VIADD R7, R0, UR4 ;  /* 0x0000000400077c36 */ /* 0x000fe40008000000 */
[----:B------:R-:W-:Y:S01]  /*12e0*/  IMAD.MOV.U32 R4, RZ, RZ, R0 ;  /* 0x000000ffff047224 */ /* 0x000fe200078e0000 */
[----:B------:R-:W-:-:S05]  /*12f0*/  LOP3.LUT R2, R2, 0x3, RZ, 0xc0, !PT ;  /* 0x0000000302027812 */ /* 0x000fca00078ec0ff */
[----:B------:R-:W-:-:S07]  /*1300*/  IMAD.MOV R6, RZ, RZ, -R2 ;  /* 0x000000ffff067224 */ /* 0x000fce00078e0a02 */
.L_x_291:
        /* <DEDUP_REMOVED lines=8> */
.L_x_290:
[----:B------:R-:W-:Y:S05]  /*1390*/  BSYNC.RECONVERGENT B2 ;  /* 0x0000000000027941 */ /* 0x000fea0003800200 */
.L_x_289:
[----:B------:R-:W-:Y:S05]  /*13a0*/  @!P1 BRA `(.L_x_288) ;  /* 0x0000000000509947 */ /* 0x000fea0003800000 */
[C---:B------:R-:W-:Y:S02]  /*13b0*/  VIADD R12, R4.reuse, 0x200 ;  /* 0x00000200040c7836 */ /* 0x040fe40000000000 */
[----:B------:R-:W-:-:S07]  /*13c0*/  VIADD R13, R4, UR4 ;  /* 0x00000004040d7c36 */ /* 0x000fce0008000000 */
.L_x_292:
        /* <DEDUP_REMOVED lines=18> */
.L_x_288:
[----:B------:R-:W-:Y:S05]  /*14f0*/  BSYNC.RECONVERGENT B1 ;  /* 0x0000000000017941 */ /* 0x000fea0003800200 */
.L_x_286:
        /* <DEDUP_REMOVED lines=41> */
[----:B------:R-:W-:Y:S01]  /*1790*/  IMAD.IADD R9, R0, 0x1, R3 ;  /* 0x0000000100097824 */ /* 0x000fe200078e0203 */
[----:B------:R-:W-:Y:S06]  /*17a0*/  BRA `(.L_x_284) ;  /* 0x0000001800047947 */ /* 0x000fec0003800000 */
.L_x_269:
        /* <DEDUP_REMOVED lines=12> */
.L_x_295:
[----:B------:R-:W-:Y:S05]  /*1870*/  BSYNC.RECONVERGENT B1 ;  /* 0x0000000000017941 */ /* 0x000fea0003800200 */
.L_x_294:
        /* <DEDUP_REMOVED lines=16> */
.L_x_300:
        /* <DEDUP_REMOVED lines=9> */
.L_x_299:
[----:B------:R-:W-:Y:S05]  /*1a10*/  BSYNC.RECONVERGENT B2 ;  /* 0x0000000000027941 */ /* 0x000fea0003800200 */
.L_x_298:
        /* <DEDUP_REMOVED lines=10> */
.L_x_303:
        /* <DEDUP_REMOVED lines=30> */
.L_x_302:
[----:B------:R-:W-:Y:S05]  /*1ca0*/  BSYNC.RECONVERGENT B2 ;  /* 0x0000000000027941 */ /* 0x000fea0003800200 */
.L_x_301:
        /* <DEDUP_REMOVED lines=22> */
.L_x_305:
[----:B------:R-:W-:Y:S05]  /*1e10*/  BSYNC.RECONVERGENT B2 ;  /* 0x0000000000027941 */ /* 0x000fea0003800200 */
.L_x_304:
        /* <DEDUP_REMOVED lines=8> */
.L_x_297:
[----:B------:R-:W-:Y:S05]  /*1ea0*/  BSYNC.RECONVERGENT B1 ;  /* 0x0000000000017941 */ /* 0x000fea0003800200 */
.L_x_296:
        /* <DEDUP_REMOVED lines=38> */
[----:B----4-:R-:W0:Y:S04]  /*2110*/  LDS.128 R4, [UR4+0x10] ;  /* 0x00001004ff047984 */ /* 0x010e280008000c00 */
[----:B------:R-:W1:Y:S01]  /*2120*/  LDS.64 R2, [UR4+0x20] ;  /* 0x00002004ff027984 */ /* 0x000e620008000a00 */
[----:B0-----:R-:W-:-:S04]  /*2130*/  IADD3 R0, PT, PT, R4, R0, R9 ;  /* 0x0000000004007210 */ /* 0x001fc80007ffe009 */
[----:B------:R-:W-:-:S04]  /*2140*/  IADD3 R0, PT, PT, R6, R0, R5 ;  /* 0x0000000006007210 */ /* 0x000fc80007ffe005 */
[----:B-1----:R-:W-:-:S05]  /*2150*/  IADD3 R0, PT, PT, R2, R0, R7 ;  /* 0x0000000002007210 */ /* 0x002fca0007ffe007 */
[----:B------:R-:W-:Y:S01]  /*2160*/  IMAD.IADD R9, R0, 0x1, R3 ;  /* 0x0000000100097824 */ /* 0x000fe200078e0203 */
[----:B------:R-:W-:Y:S06]  /*2170*/  BRA `(.L_x_284) ;  /* 0x0000000c00907947 */ /* 0x000fec0003800000 */
.L_x_306:
        /* <DEDUP_REMOVED lines=10> */
[C---:B------:R-:W-:Y:S01]  /*2220*/  ISETP.NE.AND P1, PT, R8.reuse, RZ, PT ;  /* 0x000000ff0800720c */ /* 0x040fe20003f25270 */
[----:B------:R-:W-:Y:S01]  /*2230*/  VIADD R10, R8, 0x4 ;  /* 0x00000004080a7836 */ /* 0x000fe20000000000 */
[----:B-1----:R-:W-:Y:S02]  /*2240*/  SEL R5, R4, RZ, !P0 ;  /* 0x000000ff04057207 */ /* 0x002fe40004000000 */
[----:B------:R-:W-:-:S09]  /*2250*/  ISETP.GT.AND P0, PT, R6, R11, PT ;  /* 0x0000000b0600720c */ /* 0x000fd20003f04270 */
[----:B------:R-:W0:Y:S01]  /*2260*/  @!P1 S2R R9, SR_CgaCtaId ;  /* 0x0000000000099919 */ /* 0x000e220000008800 */
[----:B------:R-:W-:-:S05]  /*2270*/  IMAD.IADD R5, R5, 0x1, R2 ;  /* 0x0000000105057824 */ /* 0x000fca00078e0202 */
[----:B------:R-:W1:Y:S02]  /*2280*/  SHFL.DOWN PT, R4, R5, 0x2, R11 ;  /* 0x0840000005047989 */ /* 0x000e6400000e000b */
[----:B-1----:R-:W-:Y:S02]  /*2290*/  SEL R4, R4, RZ, !P0 ;  /* 0x000000ff04047207 */ /* 0x002fe40004000000 */
[----:B------:R-:W-:-:S03]  /*22a0*/  ISETP.GT.AND P0, PT, R10, R11, PT ;  /* 0x0000000b0a00720c */ /* 0x000fc60003f04270 */
[----:B------:R-:W-:Y:S01]  /*22b0*/  IMAD.IADD R4, R5, 0x1, R4 ;  /* 0x0000000105047824 */ /* 0x000fe200078e0204 */
[----:B------:R-:W-:-:S04]  /*22c0*/  @!P1 SHF.R.U32.HI R5, RZ, 0x3, R0 ;  /* 0x00000003ff059819 */ /* 0x000fc80000011600 */
[----:B------:R-:W1:Y:S01]  /*22d0*/  SHFL.DOWN PT, R6, R4, 0x4, R11 ;  /* 0x0880000004067989 */ /* 0x000e6200000e000b */
[----:B------:R-:W-:Y:S02]  /*22e0*/  @!P1 LOP3.LUT R5, R5, 0x7c, RZ, 0xc0, !PT ;  /* 0x0000007c05059812 */ /* 0x000fe400078ec0ff */
[----:B-1----:R-:W-:Y:S01]  /*22f0*/  SEL R7, R6, RZ, !P0 ;  /* 0x000000ff06077207 */ /* 0x002fe20004000000 */
[C---:B------:R-:W-:Y:S02]  /*2300*/  VIADD R6, R8.reuse, 0x8 ;  /* 0x0000000808067836 */ /* 0x040fe40000000000 */
[----:B------:R-:W-:Y:S02]  /*2310*/  VIADD R8, R8, 0x10 ;  /* 0x0000001008087836 */ /* 0x000fe40000000000 */
[----:B------:R-:W-:Y:S01]  /*2320*/  IMAD.IADD R7, R4, 0x1, R7 ;  /* 0x0000000104077824 */ /* 0x000fe200078e0207 */
[----:B------:R-:W-:Y:S02]  /*2330*/  ISETP.GT.AND P0, PT, R6, R11, PT ;  /* 0x0000000b0600720c */ /* 0x000fe40003f04270 */
[----:B------:R-:W-:-:S02]  /*2340*/  @!P1 MOV R6, 0x400 ;  /* 0x0000040000069802 */ /* 0x000fc40000000f00 */
[----:B------:R-:W1:Y:S02]  /*2350*/  SHFL.DOWN PT, R2, R7, 0x8, R11 ;  /* 0x0900000007027989 */ /* 0x000e6400000e000b */
[----:B0-----:R-:W-:-:S05]  /*2360*/  @!P1 LEA R6, R9, R6, 0x18 ;  /* 0x0000000609069211 */ /* 0x001fca00078ec0ff */
        /* <DEDUP_REMOVED lines=36> */
.L_x_293:
[----:B------:R-:W0:Y:S01]  /*25b0*/  S2R R11, SR_TID.X ;  /* 0x00000000000b7919 */ /* 0x000e220000002100 */
[----:B------:R-:W1:Y:S02]  /*25c0*/  LDCU.64 UR4, c[0x0][0x380] ;  /* 0x00007000ff0477ac */ /* 0x000e640008000a00 */
[----:B-1----:R-:W-:Y:S02]  /*25d0*/  IMAD.U32 R6, RZ, RZ, UR4 ;  /* 0x00000004ff067e24 */ /* 0x002fe4000f8e00ff */
[----:B------:R-:W-:Y:S02]  /*25e0*/  IMAD.U32 R7, RZ, RZ, UR5 ;  /* 0x00000005ff077e24 */ /* 0x000fe4000f8e00ff */
        /* <DEDUP_REMOVED lines=20> */
[----:B----4-:R-:W-:-:S04]  /*2730*/  IADD3 R0, PT, PT, R15, R8, R0 ;  /* 0x000000080f007210 */ /* 0x010fc80007ffe000 */
[----:B-----5:R-:W-:-:S04]  /*2740*/  IADD3 R0, PT, PT, R17, R12, R0 ;  /* 0x0000000c11007210 */ /* 0x020fc80007ffe000 */
[----:B------:R-:W-:Y:S01]  /*2750*/  IADD3 R14, PT, PT, R19, R14, R0 ;  /* 0x0000000e130e7210 */ /* 0x000fe20007ffe000 */
[----:B------:R-:W-:-:S05]  /*2760*/  VIADD R0, R3, 0xfffff000 ;  /* 0xfffff00003007836 */ /* 0x000fca0000000000 */
[----:B------:R-:W-:Y:S02]  /*2770*/  ISETP.GE.U32.AND P0, PT, R0, 0x1000, PT ;  /* 0x000010000000780c */ /* 0x000fe40003f06070 */
[----:B------:R-:W-:-:S04]  /*2780*/  IADD3 R14, PT, PT, R21, R16, R14 ;  /* 0x00000010150e7210 */ /* 0x000fc80007ffe00e */
[----:B------:R-:W-:-:S05]  /*2790*/  IADD3 R23, PT, PT, R23, R18, R14 ;  /* 0x0000001217177210 */ /* 0x000fca0007ffe00e */
[----:B------:R-:W-:Y:S02]  /*27a0*/  IMAD.IADD R10, R10, 0x1, R23 ;  /* 0x000000010a0a7824 */ /* 0x000fe400078e0217 */
[----:B------:R-:W-:Y:S05]  /*27b0*/  @!P0 BRA `(.L_x_307) ;  /* 0x0000000000908947 */ /* 0x000fea0003800000 */
[----:B------:R-:W0:Y:S01]  /*27c0*/  LDC R3, c[0x0][0x390] ;  /* 0x0000e400ff037b82 */ /* 0x000e220000000800 */
[----:B------:R-:W-:-:S07]  /*27d0*/  IMAD.MOV.U32 R2, RZ, RZ, 0x1000 ;  /* 0x00001000ff027424 */ /* 0x000fce00078e00ff */
[----:B------:R-:W1:Y:S02]  /*27e0*/  LDC.64 R6, c[0x0][0x380] ;  /* 0x0000e000ff067b82 */ /* 0x000e640000000a00 */
.L_x_309:
[----:B------:R-:W-:Y:S02]  /*27f0*/  IMAD.IADD R19, R11, 0x1, R2 ;  /* 0x000000010b137824 */ /* 0x000fe400078e0202 */
[----:B------:R-:W-:-:S04]  /*2800*/  IMAD.WIDE.U32 R8, R2, 0x4, R4 ;  /* 0x0000000402087825 */ /* 0x000fc800078e0004 */
[----:B-1----:R-:W-:Y:S01]  /*2810*/  IMAD.WIDE.U32 R18, R19, 0x4, R6 ;  /* 0x0000000413127825 */ /* 0x002fe200078e0006 */
        /* <DEDUP_REMOVED lines=16> */
[----:B--2---:R-:W-:Y:S01]  /*2920*/  IADD3 R13, PT, PT, R13, R26, R10 ;  /* 0x0000001a0d0d7210 */ /* 0x004fe20007ffe00a */
[----:B0-----:R-:W-:-:S05]  /*2930*/  IMAD.IADD R10, R3, 0x1, -R2 ;  /* 0x00000001030a7824 */ /* 0x001fca00078e0a02 */
[----:B------:R-:W-:Y:S02]  /*2940*/  ISETP.GE.U32.AND P0, PT, R10, 0x1000, PT ;  /* 0x000010000a00780c */ /* 0x000fe40003f06070 */
        /* <DEDUP_REMOVED lines=8> */
[----:B------:R-:W-:-:S05]  /*29d0*/  VIADD R2, R2, 0x1000 ;  /* 0x0000100002027836 */ /* 0x000fca0000000000 */
[----:B------:R-:W-:-:S13]  /*29e0*/  ISETP.GT.U32.AND P0, PT, R2, R0, PT ;  /* 0x000000000200720c */ /* 0x000fda0003f04070 */
[----:B------:R-:W-:Y:S05]  /*29f0*/  @!P0 BRA `(.L_x_309) ;  /* 0xfffffffc007c8947 */ /* 0x000fea000383ffff */
.L_x_307:
[----:B------:R-:W-:-:S13]  /*2a00*/  ISETP.GE.U32.AND P0, PT, R2, R3, PT ;  /* 0x000000030200720c */ /* 0x000fda0003f06070 */
        /* <DEDUP_REMOVED lines=13> */
[----:B------:R-:W-:Y:S01]  /*2ae0*/  LEA.HI R3, R4, 0x1, RZ, 0x18 ;  /* 0x0000000104037811 */ /* 0x000fe200078fc0ff */
[----:B------:R-:W-:-:S03]  /*2af0*/  IMAD.IADD R9, R11, 0x1, R2 ;  /* 0x000000010b097824 */ /* 0x000fc600078e0202 */
[----:B------:R-:W-:Y:S01]  /*2b00*/  LOP3.LUT R4, R3, 0x3, RZ, 0xc0, !PT ;  /* 0x0000000303047812 */ /* 0x000fe200078ec0ff */
[----:B------:R-:W-:-:S04]  /*2b10*/  IMAD.MOV.U32 R3, RZ, RZ, R11 ;  /* 0x000000ffff037224 */ /* 0x000fc800078e000b */
[----:B------:R-:W-:-:S07]  /*2b20*/  IMAD.MOV R8, RZ, RZ, -R4 ;  /* 0x000000ffff087224 */ /* 0x000fce00078e0a04 */
.L_x_313:
        /* <DEDUP_REMOVED lines=8> */
.L_x_312:
[----:B------:R-:W-:Y:S05]  /*2bb0*/  BSYNC.RECONVERGENT B2 ;  /* 0x0000000000027941 */ /* 0x000fea0003800200 */
.L_x_311:
[----:B------:R-:W-:Y:S05]  /*2bc0*/  @!P1 BRA `(.L_x_310) ;  /* 0x0000000000509947 */ /* 0x000fea0003800000 */
[C---:B------:R-:W-:Y:S02]  /*2bd0*/  IMAD.IADD R15, R3.reuse, 0x1, R2 ;  /* 0x00000001030f7824 */ /* 0x040fe400078e0202 */
[----:B------:R-:W-:-:S07]  /*2be0*/  VIADD R14, R3, 0x200 ;  /* 0x00000200030e7836 */ /* 0x000fce0000000000 */
.L_x_314:
        /* <DEDUP_REMOVED lines=18> */
.L_x_310:
[----:B------:R-:W-:Y:S05]  /*2d10*/  BSYNC.RECONVERGENT B1 ;  /* 0x0000000000017941 */ /* 0x000fea0003800200 */
.L_x_308:
        /* <DEDUP_REMOVED lines=35> */
[----:B---3--:R-:W-:Y:S04]  /*2f50*/  LDS R0, [UR4+0xc] ;  /* 0x00000c04ff007984 */ /* 0x008fe80008000800 */
[----:B------:R-:W0:Y:S04]  /*2f60*/  LDS.128 R4, [UR4+0x10] ;  /* 0x00001004ff047984 */ /* 0x000e280008000c00 */
[----:B------:R-:W1:Y:S01]  /*2f70*/  LDS.64 R2, [UR4+0x20] ;  /* 0x00002004ff027984 */ /* 0x000e620008000a00 */
[----:B0-----:R-:W-:-:S04]  /*2f80*/  IADD3 R0, PT, PT, R4, R0, R9 ;  /* 0x0000000004007210 */ /* 0x001fc80007ffe009 */
[----:B------:R-:W-:-:S04]  /*2f90*/  IADD3 R0, PT, PT, R6, R0, R5 ;  /* 0x0000000006007210 */ /* 0x000fc80007ffe005 */
[----:B-1----:R-:W-:-:S05]  /*2fa0*/  IADD3 R0, PT, PT, R2, R0, R7 ;  /* 0x0000000002007210 */ /* 0x002fca0007ffe007 */
[----:B------:R-:W-:-:S07]  /*2fb0*/  IMAD.IADD R9, R0, 0x1, R3 ;  /* 0x0000000100097824 */ /* 0x000fce00078e0203 */
.L_x_284:
[----:B------:R-:W-:Y:S05]  /*2fc0*/  BSYNC.RECONVERGENT B0 ;  /* 0x0000000000007941 */ /* 0x000fea0003800200 */
.L_x_268:
[----:B------:R-:W-:Y:S05]  /*2fd0*/  @P0 EXIT ;  /* 0x000000000000094d */ /* 0x000fea0003800000 */
[----:B------:R-:W5:Y:S01]  /*2fe0*/  LDC.64 R2, c[0x0][0x388] ;  /* 0x0000e200ff027b82 */ /* 0x000f620000000a00 */
[----:B------:R-:W0:Y:S02]  /*2ff0*/  LDCU UR4, c[0x0][0x398] ;  /* 0x00007300ff0477ac */ /* 0x000e240008000800 */
[----:B01234-:R-:W-:-:S05]  /*3000*/  VIADD R9, R9, UR4 ;  /* 0x0000000409097c36 */ /* 0x01ffca0008000000 */
[----:B-----5:R-:W-:Y:S01]  /*3010*/  STG.E desc[UR6][R2.64], R9 ;  /* 0x0000000902007986 */ /* 0x020fe2000c101906 */
[----:B------:R-:W-:Y:S05]  /*3020*/  EXIT ;  /* 0x000000000000794d */ /* 0x000fea0003800000 */
.L_x_315:
        /* <DEDUP_REMOVED lines=13> */
.L_x_356:


//--------------------- .text._ZN3cub18CUB_300001_SM_10006detail11EmptyKernelIvEEvv --------------------------
	.section	.text._ZN3cub18CUB_300001_SM_10006detail11EmptyKernelIvEEvv,"ax",@progbits
	.align	128
        .global         _ZN3cub18CUB_300001_SM_10006detail11EmptyKernelIvEEvv
        .type           _ZN3cub18CUB_300001_SM_10006detail11EmptyKernelIvEEvv,@function
        .size           _ZN3cub18CUB_300001_SM_10006detail11EmptyKernelIvEEvv,(.L_x_357 - _ZN3cub18CUB_300001_SM_10006detail11EmptyKernelIvEEvv)
        .other          _ZN3cub18CUB_300001_SM_10006detail11EmptyKernelIvEEvv,@"STO_CUDA_ENTRY STV_DEFAULT"
_ZN3cub18CUB_300001_SM_10006detail11EmptyKernelIvEEvv:
.text._ZN3cub18CUB_300001_SM_10006detail11EmptyKernelIvEEvv:
[----:B------:R-:W-:Y:S01]  /*0000*/  LDC R1, c[0x0][0x37c] ;  /* 0x0000df00ff017b82 */ /* 0x000fe20000000800 */
[----:B------:R-:W-:Y:S05]  /*0010*/  EXIT ;  /* 0x000000000000794d */ /* 0x000fea0003800000 */
.L_x_316:
        /* <DEDUP_REMOVED lines=14> */
.L_x_357:


//--------------------- .text._Z22calculateBestDistance2PfS_S_PiS0_S0_iii --------------------------
	.section	.text._Z22calculateBestDistance2PfS_S_PiS0_S0_iii,"ax",@progbits
	.align	128
        .global         _Z22calculateBestDistance2PfS_S_PiS0_S0_iii
        .type           _Z22calculateBestDistance2PfS_S_PiS0_S0_iii,@function
        .size           _Z22calculateBestDistance2PfS_S_PiS0_S0_iii,(.L_x_358 - _Z22calculateBestDistance2PfS_S_PiS0_S0_iii)
        .other          _Z22calculateBestDistance2PfS_S_PiS0_S0_iii,@"STO_CUDA_ENTRY STV_DEFAULT"
_Z22calculateBestDistance2PfS_S_PiS0_S0_iii:
.text._Z22calculateBestDistance2PfS_S_PiS0_S0_iii:
[----:B------:R-:W-:Y:S01]  /*0000*/  LDC R1, c[0x0][0x37c] ;  /* 0x0000df00ff017b82 */ /* 0x000fe20000000800 */
[----:B------:R-:W0:Y:S07]  /*0010*/  S2R R3, SR_TID.X ;  /* 0x0000000000037919 */ /* 0x000e2e0000002100 */
[----:B------:R-:W1:Y:S01]  /*0020*/  S2UR UR5, SR_CTAID.X ;  /* 0x00000000000579c3 */ /* 0x000e620000002500 */
[----:B------:R-:W1:Y:S01]  /*0030*/  LDCU UR4, c[0x0][0x360] ;  /* 0x00006c00ff0477ac */ /* 0x000e620008000800 */
[----:B------:R-:W2:Y:S01]  /*0040*/  LDCU UR6, c[0x0][0x3b0] ;  /* 0x00007600ff0677ac */ /* 0x000ea20008000800 */
[----:B-1----:R-:W-:-:S06]  /*0050*/  UIMAD UR5, UR5, UR4, URZ ;  /* 0x00000004050572a4 */ /* 0x002fcc000f8e02ff */
[----:B0-----:R-:W-:-:S04]  /*0060*/  IADD3 R3, PT, PT, R3, UR5, RZ ;  /* 0x0000000503037c10 */ /* 0x001fc8000fffe0ff */
[----:B--2---:R-:W-:-:S13]  /*0070*/  ISETP.GE.U32.AND P0, PT, R3, UR6, PT ;  /* 0x0000000603007c0c */ /* 0x004fda000bf06070 */
[----:B------:R-:W-:Y:S05]  /*0080*/  @P0 EXIT ;  /* 0x000000000000094d */ /* 0x000fea0003800000 */
[----:B------:R-:W0:Y:S01]  /*0090*/  LDCU UR4, c[0x0][0x3b4] ;  /* 0x00007680ff0477ac */ /* 0x000e220008000800 */
[----:B------:R-:W-:Y:S01]  /*00a0*/  MOV R0, 0xffffffff ;  /* 0xffffffff00007802 */ /* 0x000fe20000000f00 */
[----:B------:R-:W1:Y:S01]  /*00b0*/  LDCU.64 UR10, c[0x0][0x358] ;  /* 0x00006b00ff0a77ac */ /* 0x000e620008000a00 */
[----:B0-----:R-:W-:-:S04]  /*00c0*/  MOV R5, UR4 ;  /* 0x0000000400057c02 */ /* 0x001fc80008000f00 */
[----:B------:R-:W-:-:S13]  /*00d0*/  ISETP.GE.AND P0, PT, R5, 0x1, PT ;  /* 0x000000010500780c */ /* 0x000fda0003f06270 */
[----:B-1----:R-:W-:Y:S05]  /*00e0*/  @!P0 BRA `(.L_x_317) ;  /* 0x0000001000088947 */ /* 0x002fea0003800000 */
[----:B------:R-:W0:Y:S02]  /*00f0*/  LDCU UR4, c[0x0][0x3b8] ;  /* 0x00007700ff0477ac */ /* 0x000e240008000800 */
[----:B0-----:R-:W-:-:S09]  /*0100*/  UISETP.GE.AND UP0, UPT, UR4, 0x1, UPT ;  /* 0x000000010400788c */ /* 0x001fd2000bf06270 */
[----:B------:R-:W-:Y:S05]  /*0110*/  BRA.U !UP0, `(.L_x_318) ;  /* 0x0000000d08007547 */ /* 0x000fea000b800000 */
[----:B------:R-:W-:Y:S01]  /*0120*/  HFMA2 R6, -RZ, RZ, 0, 0 ;  /* 0x00000000ff067431 */ /* 0x000fe200000001ff */
[----:B------:R-:W-:Y:S02]  /*0130*/  SHF.L.U32 R2, R5, 0x3, RZ ;  /* 0x0000000305027819 */ /* 0x000fe400000006ff */
[----:B------:R-:W-:Y:S02]  /*0140*/  MOV R4, 0x7f7fffff ;  /* 0x7f7fffff00047802 */ /* 0x000fe40000000f00 */
[----:B------:R-:W-:-:S07]  /*0150*/  MOV R0, 0xffffffff ;  /* 0xffffffff00007802 */ /* 0x000fce0000000f00 */
.L_x_323:
[----:B------:R-:W0:Y:S01]  /*0160*/  LDCU UR4, c[0x0][0x3b8] ;  /* 0x00007700ff0477ac */ /* 0x000e220008000800 */
[----:B------:R-:W-:Y:S02]  /*0170*/  MOV R37, RZ ;  /* 0x000000ff00257202 */ /* 0x000fe40000000f00 */
[----:B------:R-:W-:Y:S01]  /*0180*/  MOV R5, RZ ;  /* 0x000000ff00057202 */ /* 0x000fe20000000f00 */
[----:B0-----:R-:W-:-:S09]  /*0190*/  UISETP.GE.U32.AND UP0, UPT, UR4, 0x8, UPT ;  /* 0x000000080400788c */ /* 0x001fd2000bf06070 */
[----:B------:R-:W-:Y:S05]  /*01a0*/  BRA.U !UP0, `(.L_x_319) ;  /* 0x0000000508787547 */ /* 0x000fea000b800000 */
[----:B------:R-:W0:Y:S01]  /*01b0*/  S2R R9, SR_TID.X ;  /* 0x0000000000097919 */ /* 0x000e220000002100 */
[----:B------:R-:W1:Y:S01]  /*01c0*/  LDC R18, c[0x0][0x3b0] ;  /* 0x0000ec00ff127b82 */ /* 0x000e620000000800 */
[----:B------:R-:W2:Y:S01]  /*01d0*/  LDCU UR4, c[0x0][0x3b8] ;  /* 0x00007700ff0477ac */ /* 0x000ea20008000800 */
[----:B------:R-:W-:Y:S02]  /*01e0*/  MOV R37, RZ ;  /* 0x000000ff00257202 */ /* 0x000fe40000000f00 */
[----:B------:R-:W-:-:S04]  /*01f0*/  MOV R14, R3 ;  /* 0x00000003000e7202 */ /* 0x000fc80000000f00 */
[----:B------:R-:W3:Y:S08]  /*0200*/  LDC R33, c[0x0][0x3b4] ;  /* 0x0000ed00ff217b82 */ /* 0x000ef00000000800 */
[----:B------:R-:W4:Y:S01]  /*0210*/  LDC.64 R16, c[0x0][0x388] ;  /* 0x0000e200ff107b82 */ /* 0x000f220000000a00 */
[----:B--2---:R-:W-:-:S04]  /*0220*/  ULOP3.LUT UR4, UR4, 0x7ffffff8, URZ, 0xc0, !UPT ;  /* 0x7ffffff804047892 */ /* 0x004fc8000f8ec0ff */
[----:B------:R-:W-:Y:S01]  /*0230*/  UIADD3 UR4, UPT, UPT, -UR4, URZ, URZ ;  /* 0x000000ff04047290 */ /* 0x000fe2000fffe1ff */
[CC--:B-1----:R-:W-:Y:S01]  /*0240*/  LEA R8, R18.reuse, R3.reuse, 0x1 ;  /* 0x0000000312087211 */ /* 0x0c2fe200078e08ff */
[C-C-:B------:R-:W-:Y:S01]  /*0250*/  IMAD R5, R18.reuse, 0x3, R3.reuse ;  /* 0x0000000312057824 */ /* 0x140fe200078e0203 */
[C---:B------:R-:W-:Y:S01]  /*0260*/  LEA R10, R18.reuse, R3, 0x2 ;  /* 0x00000003120a7211 */ /* 0x040fe200078e10ff */
[C-C-:B------:R-:W-:Y:S02]  /*0270*/  IMAD R11, R18.reuse, 0x5, R3.reuse ;  /* 0x00000005120b7824 */ /* 0x140fe400078e0203 */
[C---:B------:R-:W-:Y:S01]  /*0280*/  IMAD R12, R18.reuse, 0x6, R3 ;  /* 0x00000006120c7824 */ /* 0x040fe200078e0203 */
[C---:B0-----:R-:W-:Y:S01]  /*0290*/  IADD3 R9, PT, PT, R18.reuse, UR5, R9 ;  /* 0x0000000512097c10 */ /* 0x041fe2000fffe009 */
[----:B------:R-:W-:Y:S01]  /*02a0*/  IMAD R13, R18, 0x7, R3 ;  /* 0x00000007120d7824 */ /* 0x000fe200078e0203 */
[----:B---3--:R-:W-:Y:S01]  /*02b0*/  IADD3 R7, PT, PT, R6, R33, RZ ;  /* 0x0000002106077210 */ /* 0x008fe20007ffe0ff */
[C-C-:B------:R-:W-:Y:S01]  /*02c0*/  IMAD R25, R33.reuse, 0x3, R6.reuse ;  /* 0x0000000321197824 */ /* 0x140fe200078e0206 */
[CC--:B------:R-:W-:Y:S01]  /*02d0*/  LEA R15, R33.reuse, R6.reuse, 0x1 ;  /* 0x00000006210f7211 */ /* 0x0c0fe200078e08ff */
[C-C-:B------:R-:W-:Y:S01]  /*02e0*/  IMAD R29, R33.reuse, 0x5, R6.reuse ;  /* 0x00000005211d7824 */ /* 0x140fe200078e0206 */
[C---:B------:R-:W-:Y:S01]  /*02f0*/  LEA R27, R33.reuse, R6, 0x2 ;  /* 0x00000006211b7211 */ /* 0x040fe200078e10ff */
[----:B------:R-:W-:-:S02]  /*0300*/  IMAD R31, R33, 0x6, R6 ;  /* 0x00000006211f7824 */ /* 0x000fc400078e0206 */
[----:B------:R-:W-:Y:S02]  /*0310*/  IMAD R33, R33, 0x7, R6 ;  /* 0x0000000721217824 */ /* 0x000fe400078e0206 */
[----:B----4-:R-:W-:-:S07]  /*0320*/  IMAD.WIDE.U32 R18, R6, 0x4, R16 ;  /* 0x0000000406127825 */ /* 0x010fce00078e0010 */
.L_x_320:
[----:B------:R-:W0:Y:S01]  /*0330*/  LDC.64 R22, c[0x0][0x380] ;  /* 0x0000e000ff167b82 */ /* 0x000e220000000a00 */
[----:B------:R-:W2:Y:S01]  /*0340*/  LDG.E R21, desc[UR10][R18.64] ;  /* 0x0000000a12157981 */ /* 0x000ea2000c1e1900 */
[----:B0-----:R-:W-:-:S05]  /*0350*/  IMAD.WIDE.U32 R34, R14, 0x4, R22 ;  /* 0x000000040e227825 */ /* 0x001fca00078e0016 */
[----:B------:R0:W2:Y:S02]  /*0360*/  LDG.E R20, desc[UR10][R34.64] ;  /* 0x0000000a22147981 */ /* 0x0000a4000c1e1900 */
[----:B0-----:R-:W-:-:S05]  /*0370*/  IMAD.WIDE.U32 R34, R7, 0x4, R16 ;  /* 0x0000000407227825 */ /* 0x001fca00078e0010 */
[----:B------:R0:W3:Y:S02]  /*0380*/  LDG.E R24, desc[UR10][R34.64] ;  /* 0x0000000a22187981 */ /* 0x0000e4000c1e1900 */
[----:B0-----:R-:W-:-:S06]  /*0390*/  IMAD.WIDE.U32 R34, R8, 0x4, R22 ;  /* 0x0000000408227825 */ /* 0x001fcc00078e0016 */
[----:B------:R-:W4:Y:S01]  /*03a0*/  LDG.E R35, desc[UR10][R34.64] ;  /* 0x0000000a22237981 */ /* 0x000f22000c1e1900 */
[----:B--2---:R-:W-:Y:S01]  /*03b0*/  FADD R28, R20, -R21 ;  /* 0x80000015141c7221 */ /* 0x004fe20000000000 */
[----:B------:R-:W-:-:S04]  /*03c0*/  IMAD.WIDE.U32 R20, R15, 0x4, R16 ;  /* 0x000000040f147825 */ /* 0x000fc800078e0010 */
[----:B------:R-:W-:Y:S01]  /*03d0*/  FFMA R28, R28, R28, R37 ;  /* 0x0000001c1c1c7223 */ /* 0x000fe20000000025 */
[----:B------:R0:W4:Y:S01]  /*03e0*/  LDG.E R26, desc[UR10][R20.64] ;  /* 0x0000000a141a7981 */ /* 0x000122000c1e1900 */
[----:B------:R-:W-:-:S05]  /*03f0*/  IMAD.WIDE.U32 R36, R25, 0x4, R16 ;  /* 0x0000000419247825 */ /* 0x000fca00078e0010 */
[----:B------:R1:W2:Y:S01]  /*0400*/  LDG.E R30, desc[UR10][R36.64] ;  /* 0x0000000a241e7981 */ /* 0x0002a2000c1e1900 */
[----:B0-----:R-:W-:-:S05]  /*0410*/  IMAD.WIDE.U32 R20, R9, 0x4, R22 ;  /* 0x0000000409147825 */ /* 0x001fca00078e0016 */
[----:B------:R0:W3:Y:S01]  /*0420*/  LDG.E R32, desc[UR10][R20.64] ;  /* 0x0000000a14207981 */ /* 0x0000e2000c1e1900 */
[----:B-1----:R-:W-:-:S06]  /*0430*/  IMAD.WIDE.U32 R36, R5, 0x4, R22 ;  /* 0x0000000405247825 */ /* 0x002fcc00078e0016 */
[----:B------:R-:W2:Y:S01]  /*0440*/  LDG.E R37, desc[UR10][R36.64] ;  /* 0x0000000a24257981 */ /* 0x000ea2000c1e1900 */
[----:B0-----:R-:W-:-:S04]  /*0450*/  IMAD.WIDE.U32 R20, R29, 0x4, R16 ;  /* 0x000000041d147825 */ /* 0x001fc800078e0010 */
[----:B----4-:R-:W-:Y:S01]  /*0460*/  FADD R26, R35, -R26 ;  /* 0x8000001a231a7221 */ /* 0x010fe20000000000 */
[----:B------:R-:W-:-:S04]  /*0470*/  IMAD.WIDE.U32 R34, R27, 0x4, R16 ;  /* 0x000000041b227825 */ /* 0x000fc800078e0010 */
[----:B---3--:R-:W-:-:S04]  /*0480*/  FADD R24, R32, -R24 ;  /* 0x8000001820187221 */ /* 0x008fc80000000000 */
[----:B------:R-:W-:Y:S02]  /*0490*/  FFMA R28, R24, R24, R28 ;  /* 0x00000018181c7223 */ /* 0x000fe4000000001c */
[----:B------:R0:W3:Y:S01]  /*04a0*/  LDG.E R24, desc[UR10][R34.64] ;  /* 0x0000000a22187981 */ /* 0x0000e2000c1e1900 */
[----:B--2---:R-:W-:Y:S01]  /*04b0*/  FADD R32, R37, -R30 ;  /* 0x8000001e25207221 */ /* 0x004fe20000000000 */
[----:B------:R-:W-:Y:S02]  /*04c0*/  FFMA R30, R26, R26, R28 ;  /* 0x0000001a1a1e7223 */ /* 0x000fe4000000001c */
[----:B------:R1:W2:Y:S01]  /*04d0*/  LDG.E R28, desc[UR10][R20.64] ;  /* 0x0000000a141c7981 */ /* 0x0002a2000c1e1900 */
[----:B------:R-:W-:-:S04]  /*04e0*/  IMAD.WIDE.U32 R36, R11, 0x4, R22 ;  /* 0x000000040b247825 */ /* 0x000fc800078e0016 */
[----:B0-----:R-:W-:Y:S02]  /*04f0*/  IMAD.WIDE.U32 R34, R10, 0x4, R22 ;  /* 0x000000040a227825 */ /* 0x001fe400078e0016 */
[----:B------:R-:W2:Y:S02]  /*0500*/  LDG.E R37, desc[UR10][R36.64] ;  /* 0x0000000a24257981 */ /* 0x000ea4000c1e1900 */
[----:B-1----:R-:W-:Y:S02]  /*0510*/  IMAD.WIDE.U32 R20, R31, 0x4, R16 ;  /* 0x000000041f147825 */ /* 0x002fe400078e0010 */
[----:B------:R-:W3:Y:S04]  /*0520*/  LDG.E R35, desc[UR10][R34.64] ;  /* 0x0000000a22237981 */ /* 0x000ee8000c1e1900 */
[----:B------:R0:W4:Y:S01]  /*0530*/  LDG.E R26, desc[UR10][R20.64] ;  /* 0x0000000a141a7981 */ /* 0x000122000c1e1900 */
[----:B------:R-:W-:Y:S01]  /*0540*/  FFMA R30, R32, R32, R30 ;  /* 0x00000020201e7223 */ /* 0x000fe2000000001e */
[----:B0-----:R-:W-:-:S04]  /*0550*/  IMAD.WIDE.U32 R20, R12, 0x4, R22 ;  /* 0x000000040c147825 */ /* 0x001fc800078e0016 */
[----:B------:R-:W-:Y:S01]  /*0560*/  IMAD.WIDE.U32 R22, R13, 0x4, R22 ;  /* 0x000000040d167825 */ /* 0x000fe200078e0016 */
[----:B------:R0:W4:Y:S05]  /*0570*/  LDG.E R32, desc[UR10][R20.64] ;  /* 0x0000000a14207981 */ /* 0x00012a000c1e1900 */
[----:B------:R1:W5:Y:S01]  /*0580*/  LDG.E R22, desc[UR10][R22.64] ;  /* 0x0000000a16167981 */ /* 0x000362000c1e1900 */
[----:B0-----:R-:W-:-:S05]  /*0590*/  IMAD.WIDE.U32 R20, R33, 0x4, R16 ;  /* 0x0000000421147825 */ /* 0x001fca00078e0010 */
[----:B------:R-:W5:Y:S01]  /*05a0*/  LDG.E R34, desc[UR10][R20.64] ;  /* 0x0000000a14227981 */ /* 0x000f62000c1e1900 */
[----:B-1----:R-:W0:Y:S01]  /*05b0*/  LDC R23, c[0x0][0x3b0] ;  /* 0x0000ec00ff177b82 */ /* 0x002e220000000800 */
[----:B------:R-:W-:-:S04]  /*05c0*/  UIADD3 UR4, UPT, UPT, UR4, 0x8, URZ ;  /* 0x0000000804047890 */ /* 0x000fc8000fffe0ff */
[----:B------:R-:W-:Y:S01]  /*05d0*/  UISETP.NE.AND UP0, UPT, UR4, URZ, UPT ;  /* 0x000000ff0400728c */ /* 0x000fe2000bf05270 */
[C---:B------:R-:W-:Y:S01]  /*05e0*/  IADD3 R7, PT, PT, R2.reuse, R7, RZ ;  /* 0x0000000702077210 */ /* 0x040fe20007ffe0ff */
[C---:B------:R-:W-:Y:S01]  /*05f0*/  IMAD.WIDE.U32 R18, R2.reuse, 0x4, R18 ;  /* 0x0000000402127825 */ /* 0x040fe200078e0012 */
[C---:B------:R-:W-:Y:S02]  /*0600*/  IADD3 R15, PT, PT, R2.reuse, R15, RZ ;  /* 0x0000000f020f7210 */ /* 0x040fe40007ffe0ff */
[C---:B------:R-:W-:Y:S02]  /*0610*/  IADD3 R25, PT, PT, R2.reuse, R25, RZ ;  /* 0x0000001902197210 */ /* 0x040fe40007ffe0ff */
[C---:B------:R-:W-:Y:S02]  /*0620*/  IADD3 R27, PT, PT, R2.reuse, R27, RZ ;  /* 0x0000001b021b7210 */ /* 0x040fe40007ffe0ff */
[C---:B------:R-:W-:Y:S02]  /*0630*/  IADD3 R29, PT, PT, R2.reuse, R29, RZ ;  /* 0x0000001d021d7210 */ /* 0x040fe40007ffe0ff */
[----:B------:R-:W-:-:S02]  /*0640*/  IADD3 R31, PT, PT, R2, R31, RZ ;  /* 0x0000001f021f7210 */ /* 0x000fc40007ffe0ff */
[----:B------:R-:W-:Y:S02]  /*0650*/  IADD3 R33, PT, PT, R2, R33, RZ ;  /* 0x0000002102217210 */ /* 0x000fe40007ffe0ff */
[C---:B0-----:R-:W-:Y:S02]  /*0660*/  LEA R9, R23.reuse, R9, 0x3 ;  /* 0x0000000917097211 */ /* 0x041fe400078e18ff */
[C---:B------:R-:W-:Y:S02]  /*0670*/  LEA R8, R23.reuse, R8, 0x3 ;  /* 0x0000000817087211 */ /* 0x040fe400078e18ff */
[C---:B------:R-:W-:Y:S02]  /*0680*/  LEA R5, R23.reuse, R5, 0x3 ;  /* 0x0000000517057211 */ /* 0x040fe400078e18ff */
[C---:B------:R-:W-:Y:S02]  /*0690*/  LEA R10, R23.reuse, R10, 0x3 ;  /* 0x0000000a170a7211 */ /* 0x040fe400078e18ff */
[----:B------:R-:W-:-:S02]  /*06a0*/  LEA R11, R23, R11, 0x3 ;  /* 0x0000000b170b7211 */ /* 0x000fc400078e18ff */
[C---:B------:R-:W-:Y:S02]  /*06b0*/  LEA R12, R23.reuse, R12, 0x3 ;  /* 0x0000000c170c7211 */ /* 0x040fe400078e18ff */
[C---:B------:R-:W-:Y:S02]  /*06c0*/  LEA R13, R23.reuse, R13, 0x3 ;  /* 0x0000000d170d7211 */ /* 0x040fe400078e18ff */
[----:B------:R-:W-:Y:S01]  /*06d0*/  LEA R14, R23, R14, 0x3 ;  /* 0x0000000e170e7211 */ /* 0x000fe200078e18ff */
[----:B---3--:R-:W-:Y:S01]  /*06e0*/  FADD R24, R35, -R24 ;  /* 0x8000001823187221 */ /* 0x008fe20000000000 */
[----:B--2---:R-:W-:-:S03]  /*06f0*/  FADD R35, R37, -R28 ;  /* 0x8000001c25237221 */ /* 0x004fc60000000000 */
[----:B------:R-:W-:-:S04]  /*0700*/  FFMA R30, R24, R24, R30 ;  /* 0x00000018181e7223 */ /* 0x000fc8000000001e */
[----:B------:R-:W-:Y:S01]  /*0710*/  FFMA R30, R35, R35, R30 ;  /* 0x00000023231e7223 */ /* 0x000fe2000000001e */
[----:B----4-:R-:W-:-:S04]  /*0720*/  FADD R35, R32, -R26 ;  /* 0x8000001a20237221 */ /* 0x010fc80000000000 */
[----:B------:R-:W-:Y:S01]  /*0730*/  FFMA R30, R35, R35, R30 ;  /* 0x00000023231e7223 */ /* 0x000fe2000000001e */
[----:B-----5:R-:W-:-:S04]  /*0740*/  FADD R37, R22, -R34 ;  /* 0x8000002216257221 */ /* 0x020fc80000000000 */
[----:B------:R-:W-:Y:S01]  /*0750*/  FFMA R37, R37, R37, R30 ;  /* 0x0000002525257223 */ /* 0x000fe2000000001e */
[----:B------:R-:W-:Y:S06]  /*0760*/  BRA.U UP0, `(.L_x_320) ;  /* 0xfffffff900f07547 */ /* 0x000fec000b83ffff */
[----:B------:R-:W0:Y:S02]  /*0770*/  LDC R5, c[0x0][0x3b8] ;  /* 0x0000ee00ff057b82 */ /* 0x000e240000000800 */
[----:B0-----:R-:W-:-:S07]  /*0780*/  LOP3.LUT R5, R5, 0x7ffffff8, RZ, 0xc0, !PT ;  /* 0x7ffffff805057812 */ /* 0x001fce00078ec0ff */
.L_x_319:
[----:B------:R-:W0:Y:S02]  /*0790*/  LDC R7, c[0x0][0x3b8] ;  /* 0x0000ee00ff077b82 */ /* 0x000e240000000800 */
[----:B0-----:R-:W-:-:S04]  /*07a0*/  LOP3.LUT R8, R7, 0x7, RZ, 0xc0, !PT ;  /* 0x0000000707087812 */ /* 0x001fc800078ec0ff */
[----:B------:R-:W-:-:S13]  /*07b0*/  ISETP.NE.AND P0, PT, R8, RZ, PT ;  /* 0x000000ff0800720c */ /* 0x000fda0003f05270 */
[----:B------:R-:W-:Y:S05]  /*07c0*/  @!P0 BRA `(.L_x_321) ;  /* 0x0000000400308947 */ /* 0x000fea0003800000 */
[----:B------:R-:W-:Y:S02]  /*07d0*/  IADD3 R8, PT, PT, R8, -0x1, RZ ;  /* 0xffffffff08087810 */ /* 0x000fe40007ffe0ff */
[----:B------:R-:W-:Y:S02]  /*07e0*/  LOP3.LUT R7, R7, 0x3, RZ, 0xc0, !PT ;  /* 0x0000000307077812 */ /* 0x000fe400078ec0ff */
[----:B------:R-:W-:Y:S02]  /*07f0*/  ISETP.GE.U32.AND P0, PT, R8, 0x3, PT ;  /* 0x000000030800780c */ /* 0x000fe40003f06070 */
[----:B------:R-:W-:-:S11]  /*0800*/  ISETP.NE.AND P1, PT, R7, RZ, PT ;  /* 0x000000ff0700720c */ /* 0x000fd60003f25270 */
[----:B------:R-:W-:Y:S05]  /*0810*/  @!P0 BRA `(.L_x_322) ;  /* 0x0000000000908947 */ /* 0x000fea0003800000 */
[----:B------:R-:W0:Y:S01]  /*0820*/  LDCU.64 UR6, c[0x0][0x3b0] ;  /* 0x00007600ff0677ac */ /* 0x000e220008000a00 */
[----:B------:R-:W1:Y:S08]  /*0830*/  LDC.64 R10, c[0x0][0x380] ;  /* 0x0000e000ff0a7b82 */ /* 0x000e700000000a00 */
[----:B------:R-:W2:Y:S01]  /*0840*/  LDC.64 R8, c[0x0][0x388] ;  /* 0x0000e200ff087b82 */ /* 0x000ea20000000a00 */
[----:B0-----:R-:W-:-:S02]  /*0850*/  IMAD R21, R5, UR6, R3 ;  /* 0x0000000605157c24 */ /* 0x001fc4000f8e0203 */
[----:B------:R-:W-:-:S03]  /*0860*/  IMAD R17, R5, UR7, R6 ;  /* 0x0000000705117c24 */ /* 0x000fc6000f8e0206 */
[----:B------:R-:W-:Y:S02]  /*0870*/  IADD3 R19, PT, PT, R21, UR6, RZ ;  /* 0x0000000615137c10 */ /* 0x000fe4000fffe0ff */
[----:B------:R-:W-:Y:S01]  /*0880*/  IADD3 R23, PT, PT, R17, UR7, RZ ;  /* 0x0000000711177c10 */ /* 0x000fe2000fffe0ff */
[----:B-1----:R-:W-:-:S04]  /*0890*/  IMAD.WIDE.U32 R20, R21, 0x4, R10 ;  /* 0x0000000415147825 */ /* 0x002fc800078e000a */
[C---:B------:R-:W-:Y:S01]  /*08a0*/  IMAD.WIDE.U32 R14, R19.reuse, 0x4, R10 ;  /* 0x00000004130e7825 */ /* 0x040fe200078e000a */
[----:B------:R-:W-:Y:S01]  /*08b0*/  IADD3 R19, PT, PT, R19, UR6, RZ ;  /* 0x0000000613137c10 */ /* 0x000fe2000fffe0ff */
[----:B------:R-:W3:Y:S02]  /*08c0*/  LDG.E R20, desc[UR10][R20.64] ;  /* 0x0000000a14147981 */ /* 0x000ee4000c1e1900 */
[--C-:B--2---:R-:W-:Y:S01]  /*08d0*/  IMAD.WIDE.U32 R16, R17, 0x4, R8.reuse ;  /* 0x0000000411107825 */ /* 0x104fe200078e0008 */
[C---:B------:R-:W-:Y:S01]  /*08e0*/  IADD3 R25, PT, PT, R23.reuse, UR7, RZ ;  /* 0x0000000717197c10 */ /* 0x040fe2000fffe0ff */
[----:B------:R-:W2:Y:S02]  /*08f0*/  LDG.E R14, desc[UR10][R14.64] ;  /* 0x0000000a0e0e7981 */ /* 0x000ea4000c1e1900 */
[----:B------:R-:W-:Y:S01]  /*0900*/  IMAD.WIDE.U32 R12, R23, 0x4, R8 ;  /* 0x00000004170c7825 */ /* 0x000fe200078e0008 */
[C---:B------:R-:W-:Y:S01]  /*0910*/  IADD3 R27, PT, PT, R19.reuse, UR6, RZ ;  /* 0x00000006131b7c10 */ /* 0x040fe2000fffe0ff */
[----:B------:R-:W3:Y:S02]  /*0920*/  LDG.E R17, desc[UR10][R16.64] ;  /* 0x0000000a10117981 */ /* 0x000ee4000c1e1900 */
[----:B------:R-:W-:-:S02]  /*0930*/  IMAD.WIDE.U32 R22, R19, 0x4, R10 ;  /* 0x0000000413167825 */ /* 0x000fc400078e000a */
[----:B------:R-:W2:Y:S02]  /*0940*/  LDG.E R13, desc[UR10][R12.64] ;  /* 0x0000000a0c0d7981 */ /* 0x000ea4000c1e1900 */
[C---:B------:R-:W-:Y:S01]  /*0950*/  IMAD.WIDE.U32 R18, R25.reuse, 0x4, R8 ;  /* 0x0000000419127825 */ /* 0x040fe200078e0008 */
[----:B------:R-:W-:Y:S01]  /*0960*/  IADD3 R25, PT, PT, R25, UR7, RZ ;  /* 0x0000000719197c10 */ /* 0x000fe2000fffe0ff */
[----:B------:R-:W4:Y:S02]  /*0970*/  LDG.E R22, desc[UR10][R22.64] ;  /* 0x0000000a16167981 */ /* 0x000f24000c1e1900 */
[----:B------:R-:W-:Y:S02]  /*0980*/  IMAD.WIDE.U32 R10, R27, 0x4, R10 ;  /* 0x000000041b0a7825 */ /* 0x000fe400078e000a */
[----:B------:R-:W4:Y:S02]  /*0990*/  LDG.E R19, desc[UR10][R18.64] ;  /* 0x0000000a12137981 */ /* 0x000f24000c1e1900 */
[----:B------:R-:W-:-:S02]  /*09a0*/  IMAD.WIDE.U32 R8, R25, 0x4, R8 ;  /* 0x0000000419087825 */ /* 0x000fc400078e0008 */
[----:B------:R-:W5:Y:S04]  /*09b0*/  LDG.E R10, desc[UR10][R10.64] ;  /* 0x0000000a0a0a7981 */ /* 0x000f68000c1e1900 */
[----:B------:R-:W5:Y:S01]  /*09c0*/  LDG.E R9, desc[UR10][R8.64] ;  /* 0x0000000a08097981 */ /* 0x000f62000c1e1900 */
[----:B------:R-:W-:Y:S01]  /*09d0*/  IADD3 R5, PT, PT, R5, 0x4, RZ ;  /* 0x0000000405057810 */ /* 0x000fe20007ffe0ff */
[----:B---3--:R-:W-:-:S04]  /*09e0*/  FADD R20, R20, -R17 ;  /* 0x8000001114147221 */ /* 0x008fc80000000000 */
[----:B------:R-:W-:Y:S01]  /*09f0*/  FFMA R20, R20, R20, R37 ;  /* 0x0000001414147223 */ /* 0x000fe20000000025 */
[----:B--2---:R-:W-:-:S04]  /*0a00*/  FADD R13, R14, -R13 ;  /* 0x8000000d0e0d7221 */ /* 0x004fc80000000000 */
[----:B------:R-:W-:Y:S01]  /*0a10*/  FFMA R20, R13, R13, R20 ;  /* 0x0000000d0d147223 */ /* 0x000fe20000000014 */
[----:B----4-:R-:W-:-:S04]  /*0a20*/  FADD R13, R22, -R19 ;  /* 0x80000013160d7221 */ /* 0x010fc80000000000 */
[----:B------:R-:W-:Y:S01]  /*0a30*/  FFMA R20, R13, R13, R20 ;  /* 0x0000000d0d147223 */ /* 0x000fe20000000014 */
[----:B-----5:R-:W-:-:S04]  /*0a40*/  FADD R37, R10, -R9 ;  /* 0x800000090a257221 */ /* 0x020fc80000000000 */
[----:B------:R-:W-:-:S07]  /*0a50*/  FFMA R37, R37, R37, R20 ;  /* 0x0000002525257223 */ /* 0x000fce0000000014 */
.L_x_322:
[----:B------:R-:W-:Y:S05]  /*0a60*/  @!P1 BRA `(.L_x_321) ;  /* 0x0000000000889947 */ /* 0x000fea0003800000 */
[----:B------:R-:W0:Y:S01]  /*0a70*/  LDC R8, c[0x0][0x3b8] ;  /* 0x0000ee00ff087b82 */ /* 0x000e220000000800 */
[----:B------:R-:W-:-:S07]  /*0a80*/  ISETP.NE.AND P0, PT, R7, 0x1, PT ;  /* 0x000000010700780c */ /* 0x000fce0003f05270 */
[----:B------:R-:W1:Y:S08]  /*0a90*/  LDC.64 R16, c[0x0][0x380] ;  /* 0x0000e000ff107b82 */ /* 0x000e700000000a00 */
[----:B------:R-:W2:Y:S01]  /*0aa0*/  @P0 LDC.64 R20, c[0x0][0x3b0] ;  /* 0x0000ec00ff140b82 */ /* 0x000ea20000000a00 */
[----:B0-----:R-:W-:-:S07]  /*0ab0*/  LOP3.LUT P1, RZ, R8, 0x1, RZ, 0xc0, !PT ;  /* 0x0000000108ff7812 */ /* 0x001fce000782c0ff */
[----:B------:R-:W0:Y:S08]  /*0ac0*/  LDC.64 R14, c[0x0][0x388] ;  /* 0x0000e200ff0e7b82 */ /* 0x000e300000000a00 */
[----:B------:R-:W3:Y:S01]  /*0ad0*/  LDC.64 R10, c[0x0][0x380] ;  /* 0x0000e000ff0a7b82 */ /* 0x000ee20000000a00 */
[----:B--2---:R-:W-:-:S07]  /*0ae0*/  @P0 IMAD R7, R5, R20, R3 ;  /* 0x0000001405070224 */ /* 0x004fce00078e0203 */
[----:B------:R-:W2:Y:S01]  /*0af0*/  @P1 LDC.64 R12, c[0x0][0x3b0] ;  /* 0x0000ec00ff0c1b82 */ /* 0x000ea20000000a00 */
[CC--:B------:R-:W-:Y:S01]  /*0b00*/  @P0 IMAD R22, R5.reuse, R21.reuse, R6 ;  /* 0x0000001505160224 */ /* 0x0c0fe200078e0206 */
[----:B------:R-:W-:Y:S01]  /*0b10*/  @P0 IADD3 R5, PT, PT, R5, 0x2, RZ ;  /* 0x0000000205050810 */ /* 0x000fe20007ffe0ff */
[C---:B-1----:R-:W-:Y:S01]  /*0b20*/  @P0 IMAD.WIDE.U32 R18, R7.reuse, 0x4, R16 ;  /* 0x0000000407120825 */ /* 0x042fe200078e0010 */
[----:B------:R-:W-:Y:S02]  /*0b30*/  @P0 IADD3 R7, PT, PT, R7, R20, RZ ;  /* 0x0000001407070210 */ /* 0x000fe40007ffe0ff */
[C---:B------:R-:W-:Y:S02]  /*0b40*/  @P0 IADD3 R23, PT, PT, R22.reuse, R21, RZ ;  /* 0x0000001516170210 */ /* 0x040fe40007ffe0ff */
[----:B------:R-:W1:Y:S01]  /*0b50*/  LDC.64 R8, c[0x0][0x388] ;  /* 0x0000e200ff087b82 */ /* 0x000e620000000a00 */
[----:B0-----:R-:W-:Y:S01]  /*0b60*/  @P0 IMAD.WIDE.U32 R20, R22, 0x4, R14 ;  /* 0x0000000416140825 */ /* 0x001fe200078e000e */
[----:B------:R-:W4:Y:S03]  /*0b70*/  @P0 LDG.E R18, desc[UR10][R18.64] ;  /* 0x0000000a12120981 */ /* 0x000f26000c1e1900 */
[----:B------:R-:W-:-:S02]  /*0b80*/  @P0 IMAD.WIDE.U32 R16, R7, 0x4, R16 ;  /* 0x0000000407100825 */ /* 0x000fc400078e0010 */
[----:B------:R-:W4:Y:S02]  /*0b90*/  @P0 LDG.E R21, desc[UR10][R20.64] ;  /* 0x0000000a14150981 */ /* 0x000f24000c1e1900 */
[----:B------:R-:W-:Y:S02]  /*0ba0*/  @P0 IMAD.WIDE.U32 R14, R23, 0x4, R14 ;  /* 0x00000004170e0825 */ /* 0x000fe400078e000e */
[----:B------:R-:W5:Y:S04]  /*0bb0*/  @P0 LDG.E R16, desc[UR10][R16.64] ;  /* 0x0000000a10100981 */ /* 0x000f68000c1e1900 */
[----:B------:R-:W5:Y:S01]  /*0bc0*/  @P0 LDG.E R15, desc[UR10][R14.64] ;  /* 0x0000000a0e0f0981 */ /* 0x000f62000c1e1900 */
[C---:B--2---:R-:W-:Y:S02]  /*0bd0*/  @P1 IMAD R7, R5.reuse, R12, R3 ;  /* 0x0000000c05071224 */ /* 0x044fe400078e0203 */
[----:B------:R-:W-:-:S02]  /*0be0*/  @P1 IMAD R13, R5, R13, R6 ;  /* 0x0000000d050d1224 */ /* 0x000fc400078e0206 */
[----:B---3--:R-:W-:-:S04]  /*0bf0*/  @P1 IMAD.WIDE.U32 R10, R7, 0x4, R10 ;  /* 0x00000004070a1825 */ /* 0x008fc800078e000a */
[----:B-1----:R-:W-:Y:S02]  /*0c00*/  @P1 IMAD.WIDE.U32 R8, R13, 0x4, R8 ;  /* 0x000000040d081825 */ /* 0x002fe400078e0008 */
[----:B------:R-:W2:Y:S04]  /*0c10*/  @P1 LDG.E R10, desc[UR10][R10.64] ;  /* 0x0000000a0a0a1981 */ /* 0x000ea8000c1e1900 */
[----:B------:R-:W2:Y:S01]  /*0c20*/  @P1 LDG.E R9, desc[UR10][R8.64] ;  /* 0x0000000a08091981 */ /* 0x000ea2000c1e1900 */
[----:B----4-:R-:W-:-:S04]  /*0c30*/  @P0 FADD R18, R18, -R21 ;  /* 0x8000001512120221 */ /* 0x010fc80000000000 */
[----:B------:R-:W-:Y:S01]  /*0c40*/  @P0 FFMA R18, R18, R18, R37 ;  /* 0x0000001212120223 */ /* 0x000fe20000000025 */
[----:B-----5:R-:W-:-:S04]  /*0c50*/  @P0 FADD R5, R16, -R15 ;  /* 0x8000000f10050221 */ /* 0x020fc80000000000 */
[----:B------:R-:W-:Y:S01]  /*0c60*/  @P0 FFMA R37, R5, R5, R18 ;  /* 0x0000000505250223 */ /* 0x000fe20000000012 */
[----:B--2---:R-:W-:-:S04]  /*0c70*/  @P1 FADD R12, R10, -R9 ;  /* 0x800000090a0c1221 */ /* 0x004fc80000000000 */
[----:B------:R-:W-:-:S07]  /*0c80*/  @P1 FFMA R37, R12, R12, R37 ;  /* 0x0000000c0c251223 */ /* 0x000fce0000000025 */
.L_x_321:
[----:B------:R-:W0:Y:S01]  /*0c90*/  LDC R5, c[0x0][0x3b4] ;  /* 0x0000ed00ff057b82 */ /* 0x000e220000000800 */
[----:B------:R-:W-:Y:S02]  /*0ca0*/  IADD3 R8, PT, PT, R6, 0x1, RZ ;  /* 0x0000000106087810 */ /* 0x000fe40007ffe0ff */
[----:B------:R-:W-:-:S04]  /*0cb0*/  FSETP.GEU.AND P0, PT, R37, R4, PT ;  /* 0x000000042500720b */ /* 0x000fc80003f0e000 */
[----:B------:R-:W-:Y:S02]  /*0cc0*/  FSEL R4, R37, R4, !P0 ;  /* 0x0000000425047208 */ /* 0x000fe40004000000 */
[----:B------:R-:W-:Y:S02]  /*0cd0*/  SEL R0, R6, R0, !P0 ;  /* 0x0000000006007207 */ /* 0x000fe40004000000 */
[----:B0-----:R-:W-:-:S13]  /*0ce0*/  ISETP.NE.AND P1, PT, R8, R5, PT ;  /* 0x000000050800720c */ /* 0x001fda0003f25270 */
[----:B------:R-:W-:Y:S05]  /*0cf0*/  @!P1 BRA `(.L_x_317) ;  /* 0x0000000400049947 */ /* 0x000fea0003800000 */
[----:B------:R-:W-:Y:S01]  /*0d00*/  MOV R6, R8 ;  /* 0x0000000800067202 */ /* 0x000fe20000000f00 */
[----:B------:R-:W-:Y:S06]  /*0d10*/  BRA `(.L_x_323) ;  /* 0xfffffff400107947 */ /* 0x000fec000383ffff */
.L_x_318:
[C---:B------:R-:W-:Y:S01]  /*0d20*/  IADD3 R0, PT, PT, R5.reuse, -0x1, RZ ;  /* 0xffffffff05007810 */ /* 0x040fe20007ffe0ff */
[----:B------:R-:W-:Y:S01]  /*0d30*/  HFMA2 R7, -RZ, RZ, 0, 0 ;  /* 0x00000000ff077431 */ /* 0x000fe200000001ff */
[----:B------:R-:W-:Y:S02]  /*0d40*/  LOP3.LUT R6, R5, 0x3, RZ, 0xc0, !PT ;  /* 0x0000000305067812 */ /* 0x000fe400078ec0ff */
[----:B------:R-:W-:Y:S02]  /*0d50*/  ISETP.GE.U32.AND P0, PT, R0, 0x3, PT ;  /* 0x000000030000780c */ /* 0x000fe40003f06070 */
[----:B------:R-:W-:Y:S02]  /*0d60*/  MOV R2, 0x7f7fffff ;  /* 0x7f7fffff00027802 */ /* 0x000fe40000000f00 */
[----:B------:R-:W-:-:S09]  /*0d70*/  MOV R0, 0xffffffff ;  /* 0xffffffff00007802 */ /* 0x000fd20000000f00 */
[----:B------:R-:W-:Y:S05]  /*0d80*/  @!P0 BRA `(.L_x_324) ;  /* 0x0000000000b88947 */ /* 0x000fea0003800000 */
[----:B------:R-:W-:Y:S02]  /*0d90*/  LOP3.LUT R7, R5, 0x7ffffffc, RZ, 0xc0, !PT ;  /* 0x7ffffffc05077812 */ /* 0x000fe400078ec0ff */
[----:B------:R-:W-:Y:S02]  /*0da0*/  MOV R2, 0x7f7fffff ;  /* 0x7f7fffff00027802 */ /* 0x000fe40000000f00 */
[----:B------:R-:W-:Y:S02]  /*0db0*/  ISETP.GT.AND P0, PT, R7, RZ, PT ;  /* 0x000000ff0700720c */ /* 0x000fe40003f04270 */
[----:B------:R-:W-:Y:S02]  /*0dc0*/  MOV R0, 0xffffffff ;  /* 0xffffffff00007802 */ /* 0x000fe40000000f00 */
[----:B------:R-:W-:-:S09]  /*0dd0*/  MOV R4, RZ ;  /* 0x000000ff00047202 */ /* 0x000fd20000000f00 */
[----:B------:R-:W-:Y:S05]  /*0de0*/  @!P0 BRA `(.L_x_325) ;  /* 0x0000000000888947 */ /* 0x000fea0003800000 */
[----:B------:R-:W-:Y:S02]  /*0df0*/  IADD3 R8, PT, PT, R7, -R4, RZ ;  /* 0x8000000407087210 */ /* 0x000fe40007ffe0ff */
[----:B------:R-:W-:Y:S02]  /*0e00*/  PLOP3.LUT P0, PT, PT, PT, PT, 0x80, 0x8 ;  /* 0x000000000008781c */ /* 0x000fe40003f0f070 */
[----:B------:R-:W-:-:S13]  /*0e10*/  ISETP.GT.AND P1, PT, R8, 0xc, PT ;  /* 0x0000000c0800780c */ /* 0x000fda0003f24270 */
[----:B------:R-:W-:Y:S05]  /*0e20*/  @!P1 BRA `(.L_x_326) ;  /* 0x0000000000449947 */ /* 0x000fea0003800000 */
[----:B------:R-:W-:Y:S02]  /*0e30*/  PLOP3.LUT P0, PT, PT, PT, PT, 0x8, 0x80 ;  /* 0x000000000080781c */ /* 0x000fe40003f0e170 */
[----:B------:R-:W-:-:S11]  /*0e40*/  IADD3 R9, PT, PT, R7, -0xc, RZ ;  /* 0xfffffff407097810 */ /* 0x000fd60007ffe0ff */
.L_x_327:
[----:B------:R-:W-:-:S04]  /*0e50*/  FSETP.GT.AND P2, PT, R2, RZ, PT ;  /* 0x000000ff0200720b */ /* 0x000fc80003f44000 */
[----:B------:R-:W-:Y:S02]  /*0e60*/  FSEL R2, R2, RZ, !P2 ;  /* 0x000000ff02027208 */ /* 0x000fe40005000000 */
[----:B------:R-:W-:Y:S02]  /*0e70*/  SEL R0, R4, R0, P2 ;  /* 0x0000000004007207 */ /* 0x000fe40001000000 */
[----:B------:R-:W-:-:S04]  /*0e80*/  FSETP.GT.AND P3, PT, R2, RZ, PT ;  /* 0x000000ff0200720b */ /* 0x000fc80003f64000 */
[----:B------:R-:W-:-:S04]  /*0e90*/  FSEL R2, R2, RZ, !P3 ;  /* 0x000000ff02027208 */ /* 0x000fc80005800000 */
[----:B------:R-:W-:-:S04]  /*0ea0*/  FSETP.GT.AND P4, PT, R2, RZ, PT ;  /* 0x000000ff0200720b */ /* 0x000fc80003f84000 */
[----:B------:R-:W-:Y:S02]  /*0eb0*/  FSEL R2, R2, RZ, !P4 ;  /* 0x000000ff02027208 */ /* 0x000fe40006000000 */
[----:B------:R-:W-:Y:S02]  /*0ec0*/  @P3 IADD3 R0, PT, PT, R4, 0x4, RZ ;  /* 0x0000000404003810 */ /* 0x000fe40007ffe0ff */
[----:B------:R-:W-:-:S04]  /*0ed0*/  FSETP.GT.AND P1, PT, R2, RZ, PT ;  /* 0x000000ff0200720b */ /* 0x000fc80003f24000 */
[----:B------:R-:W-:Y:S02]  /*0ee0*/  FSEL R2, R2, RZ, !P1 ;  /* 0x000000ff02027208 */ /* 0x000fe40004800000 */
[----:B------:R-:W-:-:S07]  /*0ef0*/  @P4 IADD3 R0, PT, PT, R4, 0x8, RZ ;  /* 0x0000000804004810 */ /* 0x000fce0007ffe0ff */
[C---:B------:R-:W-:Y:S02]  /*0f00*/  @P1 IADD3 R0, PT, PT, R4.reuse, 0xc, RZ ;  /* 0x0000000c04001810 */ /* 0x040fe40007ffe0ff */
[----:B------:R-:W-:-:S04]  /*0f10*/  IADD3 R4, PT, PT, R4, 0x10, RZ ;  /* 0x0000001004047810 */ /* 0x000fc80007ffe0ff */
[----:B------:R-:W-:-:S13]  /*0f20*/  ISETP.GE.AND P2, PT, R4, R9, PT ;  /* 0x000000090400720c */ /* 0x000fda0003f46270 */
[----:B------:R-:W-:Y:S05]  /*0f30*/  @!P2 BRA `(.L_x_327) ;  /* 0xfffffffc00c4a947 */ /* 0x000fea000383ffff */
.L_x_326:
[----:B------:R-:W-:-:S04]  /*0f40*/  IADD3 R8, PT, PT, R7, -R4, RZ ;  /* 0x8000000407087210 */ /* 0x000fc80007ffe0ff */
[----:B------:R-:W-:-:S13]  /*0f50*/  ISETP.GT.AND P1, PT, R8, 0x4, PT ;  /* 0x000000040800780c */ /* 0x000fda0003f24270 */
[----:B------:R-:W-:Y:S05]  /*0f60*/  @!P1 BRA `(.L_x_328) ;  /* 0x0000000000209947 */ /* 0x000fea0003800000 */
[C---:B------:R-:W-:Y:S02]  /*0f70*/  FSETP.GT.AND P1, PT, R2.reuse, RZ, PT ;  /* 0x000000ff0200720b */ /* 0x040fe40003f24000 */
[----:B------:R-:W-:Y:S02]  /*0f80*/  PLOP3.LUT P0, PT, PT, PT, PT, 0x8, 0x80 ;  /* 0x000000000080781c */ /* 0x000fe40003f0e170 */
[----:B------:R-:W-:Y:S02]  /*0f90*/  FSEL R2, R2, RZ, !P1 ;  /* 0x000000ff02027208 */ /* 0x000fe40004800000 */
[----:B------:R-:W-:Y:S02]  /*0fa0*/  SEL R0, R4, R0, P1 ;  /* 0x0000000004007207 */ /* 0x000fe40000800000 */
[----:B------:R-:W-:-:S04]  /*0fb0*/  FSETP.GT.AND P2, PT, R2, RZ, PT ;  /* 0x000000ff0200720b */ /* 0x000fc80003f44000 */
[----:B------:R-:W-:-:S09]  /*0fc0*/  FSEL R2, R2, RZ, !P2 ;  /* 0x000000ff02027208 */ /* 0x000fd20005000000 */
[C---:B------:R-:W-:Y:S02]  /*0fd0*/  @P2 IADD3 R0, PT, PT, R4.reuse, 0x4, RZ ;  /* 0x0000000404002810 */ /* 0x040fe40007ffe0ff */
[----:B------:R-:W-:-:S07]  /*0fe0*/  IADD3 R4, PT, PT, R4, 0x8, RZ ;  /* 0x0000000804047810 */ /* 0x000fce0007ffe0ff */
.L_x_328:
[----:B------:R-:W-:-:S13]  /*0ff0*/  ISETP.NE.OR P0, PT, R4, R7, P0 ;  /* 0x000000070400720c */ /* 0x000fda0000705670 */
[----:B------:R-:W-:Y:S05]  /*1000*/  @!P0 BRA `(.L_x_324) ;  /* 0x0000000000188947 */ /* 0x000fea0003800000 */
.L_x_325:
[----:B------:R-:W-:-:S04]  /*1010*/  FSETP.GT.AND P1, PT, R2, RZ, PT ;  /* 0x000000ff0200720b */ /* 0x000fc80003f24000 */
[C---:B------:R-:W-:Y:S02]  /*1020*/  SEL R0, R4.reuse, R0, P1 ;  /* 0x0000000004007207 */ /* 0x040fe40000800000 */
[----:B------:R-:W-:Y:S02]  /*1030*/  IADD3 R4, PT, PT, R4, 0x4, RZ ;  /* 0x0000000404047810 */ /* 0x000fe40007ffe0ff */
[----:B------:R-:W-:Y:S02]  /*1040*/  FSEL R2, R2, RZ, !P1 ;  /* 0x000000ff02027208 */ /* 0x000fe40004800000 */
[----:B------:R-:W-:-:S13]  /*1050*/  ISETP.NE.AND P0, PT, R4, R7, PT ;  /* 0x000000070400720c */ /* 0x000fda0003f05270 */
[----:B------:R-:W-:Y:S05]  /*1060*/  @P0 BRA `(.L_x_325) ;  /* 0xfffffffc00e80947 */ /* 0x000fea000383ffff */
.L_x_324:
[----:B------:R-:W-:-:S13]  /*1070*/  ISETP.NE.AND P0, PT, R6, RZ, PT ;  /* 0x000000ff0600720c */ /* 0x000fda0003f05270 */
[----:B------:R-:W-:Y:S05]  /*1080*/  @!P0 BRA `(.L_x_317) ;  /* 0x0000000000208947 */ /* 0x000fea0003800000 */
[----:B------:R-:W-:-:S05]  /*1090*/  UMOV UR4, URZ ;  /* 0x000000ff00047c82 */ /* 0x000fca0008000000 */
.L_x_329:
[----:B------:R-:W-:Y:S01]  /*10a0*/  UIADD3 UR4, UPT, UPT, UR4, 0x1, URZ ;  /* 0x0000000104047890 */ /* 0x000fe2000fffe0ff */
[----:B------:R-:W-:-:S04]  /*10b0*/  FSETP.GT.AND P1, PT, R2, RZ, PT ;  /* 0x000000ff0200720b */ /* 0x000fc80003f24000 */
[C---:B------:R-:W-:Y:S02]  /*10c0*/  SEL R0, R7.reuse, R0, P1 ;  /* 0x0000000007007207 */ /* 0x040fe40000800000 */
[----:B------:R-:W-:Y:S02]  /*10d0*/  ISETP.NE.AND P0, PT, R6, UR4, PT ;  /* 0x0000000406007c0c */ /* 0x000fe4000bf05270 */
[----:B------:R-:W-:Y:S02]  /*10e0*/  FSEL R2, R2, RZ, !P1 ;  /* 0x000000ff02027208 */ /* 0x000fe40004800000 */
[----:B------:R-:W-:-:S09]  /*10f0*/  IADD3 R7, PT, PT, R7, 0x1, RZ ;  /* 0x0000000107077810 */ /* 0x000fd20007ffe0ff */
[----:B------:R-:W-:Y:S05]  /*1100*/  @P0 BRA `(.L_x_329) ;  /* 0xfffffffc00e40947 */ /* 0x000fea000383ffff */
.L_x_317:
[----:B------:R-:W0:Y:S01]  /*1110*/  LDC.64 R6, c[0x0][0x3a8] ;  /* 0x0000ea00ff067b82 */ /* 0x000e220000000a00 */
[----:B------:R-:W1:Y:S07]  /*1120*/  LDCU UR6, c[0x0][0x3b8] ;  /* 0x00007700ff0677ac */ /* 0x000e6e0008000800 */
[----:B------:R-:W2:Y:S08]  /*1130*/  LDC.64 R8, c[0x0][0x398] ;  /* 0x0000e600ff087b82 */ /* 0x000eb00000000a00 */
[----:B------:R-:W3:Y:S01]  /*1140*/  LDC.64 R10, c[0x0][0x3a0] ;  /* 0x0000e800ff0a7b82 */ /* 0x000ee20000000a00 */
[----:B0-----:R-:W-:-:S05]  /*1150*/  IMAD.WIDE.U32 R6, R3, 0x4, R6 ;  /* 0x0000000403067825 */ /* 0x001fca00078e0006 */
[----:B------:R0:W-:Y:S01]  /*1160*/  STG.E desc[UR10][R6.64], RZ ;  /* 0x000000ff06007986 */ /* 0x0001e2000c10190a */
[----:B--2---:R-:W-:-:S05]  /*1170*/  IMAD.WIDE.U32 R8, R3, 0x4, R8 ;  /* 0x0000000403087825 */ /* 0x004fca00078e0008 */
[----:B------:R-:W2:Y:S01]  /*1180*/  LDG.E R13, desc[UR10][R8.64] ;  /* 0x0000000a080d7981 */ /* 0x000ea2000c1e1900 */
[----:B-1----:R-:W-:Y:S01]  /*1190*/  UISETP.GE.AND UP0, UPT, UR6, 0x1, UPT ;  /* 0x000000010600788c */ /* 0x002fe2000bf06270 */
[----:B---3--:R-:W-:Y:S01]  /*11a0*/  IMAD.WIDE R10, R0, 0x4, R10 ;  /* 0x00000004000a7825 */ /* 0x008fe200078e020a */
[----:B--2---:R-:W-:-:S03]  /*11b0*/  ISETP.NE.AND P0, PT, R13, R0, PT ;  /* 0x000000000d00720c */ /* 0x004fc60003f05270 */
[----:B------:R-:W-:-:S10]  /*11c0*/  HFMA2 R13, -RZ, RZ, 0, 5.9604644775390625e-08 ;  /* 0x00000001ff0d7431 */ /* 0x000fd400000001ff */
[----:B------:R0:W-:Y:S04]  /*11d0*/  @P0 STG.E desc[UR10][R8.64], R0 ;  /* 0x0000000008000986 */ /* 0x0001e8000c10190a */
[----:B------:R0:W-:Y:S01]  /*11e0*/  @P0 STG.E desc[UR10][R6.64], R13 ;  /* 0x0000000d06000986 */ /* 0x0001e2000c10190a */
[----:B------:R-:W-:-:S03]  /*11f0*/  PLOP3.LUT P0, PT, PT, PT, UP0, 0x80, 0x8 ;  /* 0x000000000008781c */ /* 0x000fc60003f0f008 */
[----:B------:R0:W-:Y:S10]  /*1200*/  REDG.E.ADD.STRONG.GPU desc[UR10][R10.64], R13 ;  /* 0x0000000d0a00798e */ /* 0x0001f4000c12e10a */
[----:B------:R-:W-:Y:S05]  /*1210*/  @!P0 EXIT ;  /* 0x000000000000894d */ /* 0x000fea0003800000 */
[----:B------:R-:W-:Y:S02]  /*1220*/  UISETP.GE.U32.AND UP0, UPT, UR6, 0x10, UPT ;  /* 0x000000100600788c */ /* 0x000fe4000bf06070 */
[----:B------:R-:W-:Y:S01]  /*1230*/  ULOP3.LUT UR7, UR6, 0xf, URZ, 0xc0, !UPT ;  /* 0x0000000f06077892 */ /* 0x000fe2000f8ec0ff */
[----:B------:R-:W-:-:S05]  /*1240*/  UMOV UR4, URZ ;  /* 0x000000ff00047c82 */ /* 0x000fca0008000000 */
[----:B------:R-:W-:Y:S01]  /*1250*/  ISETP.NE.AND P0, PT, RZ, UR7, PT ;  /* 0x00000007ff007c0c */ /* 0x000fe2000bf05270 */
[----:B------:R-:W-:-:S12]  /*1260*/  BRA.U !UP0, `(.L_x_330) ;  /* 0x0000000508ac7547 */ /* 0x000fd8000b800000 */
[----:B0-----:R-:W0:Y:S01]  /*1270*/  S2R R9, SR_TID.X ;  /* 0x0000000000097919 */ /* 0x001e220000002100 */
[----:B------:R-:W1:Y:S01]  /*1280*/  LDC R2, c[0x0][0x3b0] ;  /* 0x0000ec00ff027b82 */ /* 0x000e620000000800 */
[----:B------:R-:W-:Y:S01]  /*1290*/  ULOP3.LUT UR4, UR6, 0x7ffffff0, URZ, 0xc0, !UPT ;  /* 0x7ffffff006047892 */ /* 0x000fe2000f8ec0ff */
[----:B------:R-:W-:Y:S02]  /*12a0*/  MOV R4, R0 ;  /* 0x0000000000047202 */ /* 0x000fe40000000f00 */
[-C--:B------:R-:W-:Y:S01]  /*12b0*/  MOV R7, R3.reuse ;  /* 0x0000000300077202 */ /* 0x080fe20000000f00 */
[----:B------:R-:W-:Y:S01]  /*12c0*/  UIADD3 UR8, UPT, UPT, -UR4, URZ, URZ ;  /* 0x000000ff04087290 */ /* 0x000fe2000fffe1ff */
[C-C-:B-1----:R-:W-:Y:S01]  /*12d0*/  IMAD R11, R2.reuse, 0x3, R3.reuse ;  /* 0x00000003020b7824 */ /* 0x142fe200078e0203 */
[CC--:B------:R-:W-:Y:S01]  /*12e0*/  LEA R13, R2.reuse, R3.reuse, 0x2 ;  /* 0x00000003020d7211 */ /* 0x0c0fe200078e10ff */
[C-C-:B------:R-:W-:Y:S01]  /*12f0*/  IMAD R15, R2.reuse, 0x5, R3.reuse ;  /* 0x00000005020f7824 */ /* 0x140fe200078e0203 */
[C---:B------:R-:W-:Y:S01]  /*1300*/  LEA R21, R2.reuse, R3, 0x3 ;  /* 0x0000000302157211 */ /* 0x040fe200078e18ff */
[----:B------:R-:W-:-:S02]  /*1310*/  IMAD R17, R2, 0x6, R3 ;  /* 0x0000000602117824 */ /* 0x000fc400078e0203 */
[C---:B------:R-:W-:Y:S01]  /*1320*/  IMAD R19, R2.reuse, 0x7, R3 ;  /* 0x0000000702137824 */ /* 0x040fe200078e0203 */
[C---:B0-----:R-:W-:Y:S01]  /*1330*/  IADD3 R16, PT, PT, R2.reuse, UR5, R9 ;  /* 0x0000000502107c10 */ /* 0x041fe2000fffe009 */
[C-C-:B------:R-:W-:Y:S01]  /*1340*/  IMAD R23, R2.reuse, 0x9, R3.reuse ;  /* 0x0000000902177824 */ /* 0x140fe200078e0203 */
[C---:B------:R-:W-:Y:S01]  /*1350*/  LEA R9, R2.reuse, R3, 0x1 ;  /* 0x0000000302097211 */ /* 0x040fe200078e08ff */
[C-C-:B------:R-:W-:Y:S02]  /*1360*/  IMAD R25, R2.reuse, 0xa, R3.reuse ;  /* 0x0000000a02197824 */ /* 0x140fe400078e0203 */
[C-C-:B------:R-:W-:Y:S02]  /*1370*/  IMAD R6, R2.reuse, 0xb, R3.reuse ;  /* 0x0000000b02067824 */ /* 0x140fe400078e0203 */
[C-C-:B------:R-:W-:Y:S02]  /*1380*/  IMAD R8, R2.reuse, 0xc, R3.reuse ;  /* 0x0000000c02087824 */ /* 0x140fe400078e0203 */
[----:B------:R-:W-:-:S02]  /*1390*/  IMAD R10, R2, 0xd, R3 ;  /* 0x0000000d020a7824 */ /* 0x000fc400078e0203 */
[C-C-:B------:R-:W-:Y:S02]  /*13a0*/  IMAD R12, R2.reuse, 0xe, R3.reuse ;  /* 0x0000000e020c7824 */ /* 0x140fe400078e0203 */
[----:B------:R-:W-:-:S07]  /*13b0*/  IMAD R14, R2, 0xf, R3 ;  /* 0x0000000f020e7824 */ /* 0x000fce00078e0203 */
.L_x_331:
[----:B------:R-:W0:Y:S08]  /*13c0*/  LDC.64 R26, c[0x0][0x380] ;  /* 0x0000e000ff1a7b82 */ /* 0x000e300000000a00 */
[----:B------:R-:W1:Y:S01]  /*13d0*/  LDC.64 R34, c[0x0][0x390] ;  /* 0x0000e400ff227b82 */ /* 0x000e620000000a00 */
[----:B0-----:R-:W-:-:S05]  /*13e0*/  IMAD.WIDE.U32 R36, R7, 0x4, R26 ;  /* 0x0000000407247825 */ /* 0x001fca00078e001a */
[----:B------:R-:W2:Y:S01]  /*13f0*/  LDG.E R18, desc[UR10][R36.64] ;  /* 0x0000000a24127981 */ /* 0x000ea2000c1e1900 */
[----:B------:R-:W-:-:S04]  /*1400*/  IMAD.WIDE.U32 R32, R16, 0x4, R26 ;  /* 0x0000000410207825 */ /* 0x000fc800078e001a */
[----:B-1----:R-:W-:-:S05]  /*1410*/  IMAD.WIDE R34, R4, 0x4, R34 ;  /* 0x0000000404227825 */ /* 0x002fca00078e0222 */
[----:B--2---:R0:W-:Y:S04]  /*1420*/  REDG.E.ADD.F32.FTZ.RN.STRONG.GPU desc[UR10][R34.64], R18 ;  /* 0x00000012220079a6 */ /* 0x0041e8000c12f30a */
[----:B------:R-:W2:Y:S01]  /*1430*/  LDG.E R20, desc[UR10][R32.64] ;  /* 0x0000000a20147981 */ /* 0x000ea2000c1e1900 */
[----:B------:R-:W-:-:S04]  /*1440*/  IMAD.WIDE.U32 R28, R9, 0x4, R26 ;  /* 0x00000004091c7825 */ /* 0x000fc800078e001a */
[----:B0-----:R-:W-:-:S05]  /*1450*/  IMAD.WIDE R34, R5, 0x4, R34 ;  /* 0x0000000405227825 */ /* 0x001fca00078e0222 */
[----:B--2---:R-:W-:Y:S04]  /*1460*/  REDG.E.ADD.F32.FTZ.RN.STRONG.GPU desc[UR10][R34.64], R20 ;  /* 0x00000014220079a6 */ /* 0x004fe8000c12f30a */
[----:B------:R-:W2:Y:S01]  /*1470*/  LDG.E R22, desc[UR10][R28.64] ;  /* 0x0000000a1c167981 */ /* 0x000ea2000c1e1900 */
[----:B------:R-:W-:-:S04]  /*1480*/  IMAD.WIDE R30, R5, 0x4, R34 ;  /* 0x00000004051e7825 */ /* 0x000fc800078e0222 */
[--C-:B------:R-:W-:Y:S01]  /*1490*/  IMAD.WIDE.U32 R36, R11, 0x4, R26.reuse ;  /* 0x000000040b247825 */ /* 0x100fe200078e001a */
[----:B--2---:R0:W-:Y:S04]  /*14a0*/  REDG.E.ADD.F32.FTZ.RN.STRONG.GPU desc[UR10][R30.64], R22 ;  /* 0x000000161e0079a6 */ /* 0x0041e8000c12f30a */
[----:B------:R-:W2:Y:S01]  /*14b0*/  LDG.E R24, desc[UR10][R36.64] ;  /* 0x0000000a24187981 */ /* 0x000ea2000c1e1900 */
[----:B------:R-:W-:-:S04]  /*14c0*/  IMAD.WIDE.U32 R28, R13, 0x4, R26 ;  /* 0x000000040d1c7825 */ /* 0x000fc800078e001a */
[----:B0-----:R-:W-:-:S05]  /*14d0*/  IMAD.WIDE R30, R5, 0x4, R30 ;  /* 0x00000004051e7825 */ /* 0x001fca00078e021e */
[----:B--2---:R0:W-:Y:S04]  /*14e0*/  REDG.E.ADD.F32.FTZ.RN.STRONG.GPU desc[UR10][R30.64], R24 ;  /* 0x000000181e0079a6 */ /* 0x0041e8000c12f30a */
[----:B------:R-:W2:Y:S01]  /*14f0*/  LDG.E R18, desc[UR10][R28.64] ;  /* 0x0000000a1c127981 */ /* 0x000ea2000c1e1900 */
[----:B------:R-:W-:-:S04]  /*1500*/  IMAD.WIDE R32, R5, 0x4, R30 ;  /* 0x0000000405207825 */ /* 0x000fc800078e021e */
[--C-:B------:R-:W-:Y:S01]  /*1510*/  IMAD.WIDE.U32 R34, R15, 0x4, R26.reuse ;  /* 0x000000040f227825 */ /* 0x100fe200078e001a */
[----:B--2---:R1:W-:Y:S04]  /*1520*/  REDG.E.ADD.F32.FTZ.RN.STRONG.GPU desc[UR10][R32.64], R18 ;  /* 0x00000012200079a6 */ /* 0x0043e8000c12f30a */
[----:B------:R-:W2:Y:S01]  /*1530*/  LDG.E R20, desc[UR10][R34.64] ;  /* 0x0000000a22147981 */ /* 0x000ea2000c1e1900 */
[----:B0-----:R-:W-:-:S04]  /*1540*/  IMAD.WIDE.U32 R30, R17, 0x4, R26 ;  /* 0x00000004111e7825 */ /* 0x001fc800078e001a */
[----:B-1----:R-:W-:-:S05]  /*1550*/  IMAD.WIDE R32, R5, 0x4, R32 ;  /* 0x0000000405207825 */ /* 0x002fca00078e0220 */
[----:B--2---:R0:W-:Y:S04]  /*1560*/  REDG.E.ADD.F32.FTZ.RN.STRONG.GPU desc[UR10][R32.64], R20 ;  /* 0x00000014200079a6 */ /* 0x0041e8000c12f30a */
[----:B------:R-:W2:Y:S01]  /*1570*/  LDG.E R22, desc[UR10][R30.64] ;  /* 0x0000000a1e167981 */ /* 0x000ea2000c1e1900 */
[----:B------:R-:W-:-:S04]  /*1580*/  IMAD.WIDE R36, R5, 0x4, R32 ;  /* 0x0000000405247825 */ /* 0x000fc800078e0220 */
[----:B------:R-:W-:Y:S01]  /*1590*/  IMAD.WIDE.U32 R28, R19, 0x4, R26 ;  /* 0x00000004131c7825 */ /* 0x000fe200078e001a */
[----:B--2---:R1:W-:Y:S04]  /*15a0*/  REDG.E.ADD.F32.FTZ.RN.STRONG.GPU desc[UR10][R36.64], R22 ;  /* 0x00000016240079a6 */ /* 0x0043e8000c12f30a */
[----:B------:R2:W3:Y:S01]  /*15b0*/  LDG.E R24, desc[UR10][R28.64] ;  /* 0x0000000a1c187981 */ /* 0x0004e2000c1e1900 */
[----:B------:R-:W-:-:S04]  /*15c0*/  IMAD.WIDE R30, R5, 0x4, R36 ;  /* 0x00000004051e7825 */ /* 0x000fc800078e0224 */
[----:B--2---:R-:W-:Y:S01]  /*15d0*/  IMAD.WIDE.U32 R28, R21, 0x4, R26 ;  /* 0x00000004151c7825 */ /* 0x004fe200078e001a */
[----:B---3--:R-:W-:Y:S04]  /*15e0*/  REDG.E.ADD.F32.FTZ.RN.STRONG.GPU desc[UR10][R30.64], R24 ;  /* 0x000000181e0079a6 */ /* 0x008fe8000c12f30a */
[----:B------:R-:W2:Y:S01]  /*15f0*/  LDG.E R18, desc[UR10][R28.64] ;  /* 0x0000000a1c127981 */ /* 0x000ea2000c1e1900 */
[----:B------:R-:W-:-:S04]  /*1600*/  IMAD.WIDE R34, R5, 0x4, R30 ;  /* 0x0000000405227825 */ /* 0x000fc800078e021e */
[--C-:B0-----:R-:W-:Y:S01]  /*1610*/  IMAD.WIDE.U32 R32, R23, 0x4, R26.reuse ;  /* 0x0000000417207825 */ /* 0x101fe200078e001a */
[----:B--2---:R0:W-:Y:S04]  /*1620*/  REDG.E.ADD.F32.FTZ.RN.STRONG.GPU desc[UR10][R34.64], R18 ;  /* 0x00000012220079a6 */ /* 0x0041e8000c12f30a */
[----:B------:R-:W2:Y:S01]  /*1630*/  LDG.E R20, desc[UR10][R32.64] ;  /* 0x0000000a20147981 */ /* 0x000ea2000c1e1900 */
[----:B-1----:R-:W-:-:S04]  /*1640*/  IMAD.WIDE.U32 R36, R25, 0x4, R26 ;  /* 0x0000000419247825 */ /* 0x002fc800078e001a */
[----:B0-----:R-:W-:-:S05]  /*1650*/  IMAD.WIDE R34, R5, 0x4, R34 ;  /* 0x0000000405227825 */ /* 0x001fca00078e0222 */
[----:B--2---:R-:W-:Y:S04]  /*1660*/  REDG.E.ADD.F32.FTZ.RN.STRONG.GPU desc[UR10][R34.64], R20 ;  /* 0x00000014220079a6 */ /* 0x004fe8000c12f30a */
[----:B------:R-:W2:Y:S01]  /*1670*/  LDG.E R22, desc[UR10][R36.64] ;  /* 0x0000000a24167981 */ /* 0x000ea2000c1e1900 */
[----:B------:R-:W-:-:S04]  /*1680*/  IMAD.WIDE R30, R5, 0x4, R34 ;  /* 0x00000004051e7825 */ /* 0x000fc800078e0222 */
[----:B------:R-:W-:Y:S01]  /*1690*/  IMAD.WIDE.U32 R28, R6, 0x4, R26 ;  /* 0x00000004061c7825 */ /* 0x000fe200078e001a */
[----:B--2---:R0:W-:Y:S04]  /*16a0*/  REDG.E.ADD.F32.FTZ.RN.STRONG.GPU desc[UR10][R30.64], R22 ;  /* 0x000000161e0079a6 */ /* 0x0041e8000c12f30a */
[----:B------:R1:W2:Y:S02]  /*16b0*/  LDG.E R24, desc[UR10][R28.64] ;  /* 0x0000000a1c187981 */ /* 0x0002a4000c1e1900 */
[----:B-1----:R-:W-:-:S04]  /*16c0*/  IMAD.WIDE R28, R5, 0x4, R30 ;  /* 0x00000004051c7825 */ /* 0x002fc800078e021e */
[----:B0-----:R-:W-:Y:S01]  /*16d0*/  IMAD.WIDE.U32 R30, R8, 0x4, R26 ;  /* 0x00000004081e7825 */ /* 0x001fe200078e001a */
[----:B--2---:R0:W-:Y:S04]  /*16e0*/  REDG.E.ADD.F32.FTZ.RN.STRONG.GPU desc[UR10][R28.64], R24 ;  /* 0x000000181c0079a6 */ /* 0x0041e8000c12f30a */
[----:B------:R-:W2:Y:S01]  /*16f0*/  LDG.E R18, desc[UR10][R30.64] ;  /* 0x0000000a1e127981 */ /* 0x000ea2000c1e1900 */
[----:B------:R-:W-:-:S04]  /*1700*/  IMAD.WIDE R32, R5, 0x4, R28 ;  /* 0x0000000405207825 */ /* 0x000fc800078e021c */
[----:B------:R-:W-:Y:S01]  /*1710*/  IMAD.WIDE.U32 R34, R10, 0x4, R26 ;  /* 0x000000040a227825 */ /* 0x000fe200078e001a */
        /* <DEDUP_REMOVED lines=8> */
[----:B--2---:R1:W-:Y:S05]  /*17a0*/  REDG.E.ADD.F32.FTZ.RN.STRONG.GPU desc[UR10][R34.64], R22 ;  /* 0x00000016220079a6 */ /* 0x0043ea000c12f30a */
[----:B------:R-:W2:Y:S01]  /*17b0*/  LDG.E R27, desc[UR10][R26.64] ;  /* 0x0000000a1a1b7981 */ /* 0x000ea2000c1e1900 */
[----:B0-----:R-:W-:Y:S01]  /*17c0*/  IMAD.WIDE R28, R5, 0x4, R34 ;  /* 0x00000004051c7825 */ /* 0x001fe200078e0222 */
[----:B------:R-:W-:-:S04]  /*17d0*/  UIADD3 UR8, UPT, UPT, UR8, 0x10, URZ ;  /* 0x0000001008087890 */ /* 0x000fc8000fffe0ff */
[----:B------:R-:W-:Y:S01]  /*17e0*/  UISETP.NE.AND UP0, UPT, UR8, URZ, UPT ;  /* 0x000000ff0800728c */ /* 0x000fe2000bf05270 */
[----:B--2---:R1:W-:Y:S01]  /*17f0*/  REDG.E.ADD.F32.FTZ.RN.STRONG.GPU desc[UR10][R28.64], R27 ;  /* 0x0000001b1c0079a6 */ /* 0x0043e2000c12f30a */
[C---:B------:R-:W-:Y:S02]  /*1800*/  LEA R16, R2.reuse, R16, 0x4 ;  /* 0x0000001002107211 */ /* 0x040fe400078e20ff */
[C---:B------:R-:W-:Y:S02]  /*1810*/  LEA R9, R2.reuse, R9, 0x4 ;  /* 0x0000000902097211 */ /* 0x040fe400078e20ff */
[C---:B------:R-:W-:Y:S02]  /*1820*/  LEA R11, R2.reuse, R11, 0x4 ;  /* 0x0000000b020b7211 */ /* 0x040fe400078e20ff */
[C---:B------:R-:W-:Y:S02]  /*1830*/  LEA R13, R2.reuse, R13, 0x4 ;  /* 0x0000000d020d7211 */ /* 0x040fe400078e20ff */
[----:B------:R-:W-:-:S02]  /*1840*/  LEA R15, R2, R15, 0x4 ;  /* 0x0000000f020f7211 */ /* 0x000fc400078e20ff */
[C---:B------:R-:W-:Y:S02]  /*1850*/  LEA R17, R2.reuse, R17, 0x4 ;  /* 0x0000001102117211 */ /* 0x040fe400078e20ff */
        /* <DEDUP_REMOVED lines=9> */
[----:B------:R-:W-:Y:S02]  /*18f0*/  LEA R7, R2, R7, 0x4 ;  /* 0x0000000702077211 */ /* 0x000fe400078e20ff */
[----:B------:R-:W-:Y:S01]  /*1900*/  LEA R4, R5, R4, 0x4 ;  /* 0x0000000405047211 */ /* 0x000fe200078e20ff */
[----:B-1----:R-:W-:Y:S06]  /*1910*/  BRA.U UP0, `(.L_x_331) ;  /* 0xfffffff900a87547 */ /* 0x002fec000b83ffff */
.L_x_330:
[----:B------:R-:W-:Y:S05]  /*1920*/  @!P0 EXIT ;  /* 0x000000000000894d */ /* 0x000fea0003800000 */
[----:B------:R-:W-:Y:S02]  /*1930*/  UISETP.GE.U32.AND UP0, UPT, UR7, 0x8, UPT ;  /* 0x000000080700788c */ /* 0x000fe4000bf06070 */
[----:B------:R-:W-:-:S06]  /*1940*/  ULOP3.LUT UR8, UR6, 0x7, URZ, 0xc0, !UPT ;  /* 0x0000000706087892 */ /* 0x000fcc000f8ec0ff */
[----:B------:R-:W-:Y:S01]  /*1950*/  ISETP.NE.AND P0, PT, RZ, UR8, PT ;  /* 0x00000008ff007c0c */ /* 0x000fe2000bf05270 */
[----:B------:R-:W-:-:S12]  /*1960*/  BRA.U !UP0, `(.L_x_332) ;  /* 0x0000000108b87547 */ /* 0x000fd8000b800000 */
[----:B------:R-:W1:Y:S01]  /*1970*/  LDCU UR5, c[0x0][0x3b0] ;  /* 0x00007600ff0577ac */ /* 0x000e620008000800 */
[----:B0-----:R-:W0:Y:S08]  /*1980*/  LDC.64 R6, c[0x0][0x380] ;  /* 0x0000e000ff067b82 */ /* 0x001e300000000a00 */
[----:B------:R-:W2:Y:S01]  /*1990*/  LDC.64 R8, c[0x0][0x390] ;  /* 0x0000e400ff087b82 */ /* 0x000ea20000000a00 */
[----:B-1----:R-:W-:-:S05]  /*19a0*/  MOV R2, UR5 ;  /* 0x0000000500027c02 */ /* 0x002fca0008000f00 */
[----:B------:R-:W-:-:S04]  /*19b0*/  IMAD R15, R2, UR4, R3 ;  /* 0x00000004020f7c24 */ /* 0x000fc8000f8e0203 */
[----:B0-----:R-:W-:-:S05]  /*19c0*/  IMAD.WIDE.U32 R10, R15, 0x4, R6 ;  /* 0x000000040f0a7825 */ /* 0x001fca00078e0006 */
[----:B------:R-:W3:Y:S01]  /*19d0*/  LDG.E R21, desc[UR10][R10.64] ;  /* 0x0000000a0a157981 */ /* 0x000ee2000c1e1900 */
[----:B------:R-:W-:Y:S01]  /*19e0*/  IMAD R13, R5, UR4, R0 ;  /* 0x00000004050d7c24 */ /* 0x000fe2000f8e0200 */
[----:B------:R-:W-:-:S03]  /*19f0*/  IADD3 R17, PT, PT, R15, UR5, RZ ;  /* 0x000000050f117c10 */ /* 0x000fc6000fffe0ff */
[----:B--2---:R-:W-:-:S04]  /*1a00*/  IMAD.WIDE R8, R13, 0x4, R8 ;  /* 0x000000040d087825 */ /* 0x004fc800078e0208 */
[C---:B------:R-:W-:Y:S01]  /*1a10*/  IMAD.WIDE.U32 R14, R17.reuse, 0x4, R6 ;  /* 0x00000004110e7825 */ /* 0x040fe200078e0006 */
[----:B---3--:R0:W-:Y:S04]  /*1a20*/  REDG.E.ADD.F32.FTZ.RN.STRONG.GPU desc[UR10][R8.64], R21 ;  /* 0x00000015080079a6 */ /* 0x0081e8000c12f30a */
[----:B------:R-:W2:Y:S01]  /*1a30*/  LDG.E R23, desc[UR10][R14.64] ;  /* 0x0000000a0e177981 */ /* 0x000ea2000c1e1900 */
[----:B------:R-:W-:Y:S01]  /*1a40*/  IADD3 R19, PT, PT, R17, UR5, RZ ;  /* 0x0000000511137c10 */ /* 0x000fe2000fffe0ff */
[----:B------:R-:W-:-:S04]  /*1a50*/  IMAD.WIDE R12, R5, 0x4, R8 ;  /* 0x00000004050c7825 */ /* 0x000fc800078e0208 */
[C---:B------:R-:W-:Y:S01]  /*1a60*/  IMAD.WIDE.U32 R16, R19.reuse, 0x4, R6 ;  /* 0x0000000413107825 */ /* 0x040fe200078e0006 */
[----:B------:R-:W-:Y:S01]  /*1a70*/  IADD3 R27, PT, PT, R19, UR5, RZ ;  /* 0x00000005131b7c10 */ /* 0x000fe2000fffe0ff */
[----:B--2---:R1:W-:Y:S04]  /*1a80*/  REDG.E.ADD.F32.FTZ.RN.STRONG.GPU desc[UR10][R12.64], R23 ;  /* 0x000000170c0079a6 */ /* 0x0043e8000c12f30a */
[----:B------:R-:W2:Y:S01]  /*1a90*/  LDG.E R25, desc[UR10][R16.64] ;  /* 0x0000000a10197981 */ /* 0x000ea2000c1e1900 */
[----:B------:R-:W-:-:S04]  /*1aa0*/  IMAD.WIDE R10, R5, 0x4, R12 ;  /* 0x00000004050a7825 */ /* 0x000fc800078e020c */
[C---:B------:R-:W-:Y:S01]  /*1ab0*/  IMAD.WIDE.U32 R18, R27.reuse, 0x4, R6 ;  /* 0x000000041b127825 */ /* 0x040fe200078e0006 */
[----:B------:R-:W-:Y:S01]  /*1ac0*/  IADD3 R27, PT, PT, R27, UR5, RZ ;  /* 0x000000051b1b7c10 */ /* 0x000fe2000fffe0ff */
[----:B--2---:R2:W-:Y:S04]  /*1ad0*/  REDG.E.ADD.F32.FTZ.RN.STRONG.GPU desc[UR10][R10.64], R25 ;  /* 0x000000190a0079a6 */ /* 0x0045e8000c12f30a */
[----:B0-----:R-:W3:Y:S01]  /*1ae0*/  LDG.E R21, desc[UR10][R18.64] ;  /* 0x0000000a12157981 */ /* 0x001ee2000c1e1900 */
[----:B------:R-:W-:-:S04]  /*1af0*/  IMAD.WIDE R8, R5, 0x4, R10 ;  /* 0x0000000405087825 */ /* 0x000fc800078e020a */
[C---:B------:R-:W-:Y:S01]  /*1b00*/  IMAD.WIDE.U32 R14, R27.reuse, 0x4, R6 ;  /* 0x000000041b0e7825 */ /* 0x040fe200078e0006 */
[----:B------:R-:W-:Y:S01]  /*1b10*/  IADD3 R27, PT, PT, R27, UR5, RZ ;  /* 0x000000051b1b7c10 */ /* 0x000fe2000fffe0ff */
[----:B---3--:R0:W-:Y:S04]  /*1b20*/  REDG.E.ADD.F32.FTZ.RN.STRONG.GPU desc[UR10][R8.64], R21 ;  /* 0x00000015080079a6 */ /* 0x0081e8000c12f30a */
[----:B-1----:R-:W3:Y:S01]  /*1b30*/  LDG.E R23, desc[UR10][R14.64] ;  /* 0x0000000a0e177981 */ /* 0x002ee2000c1e1900 */
[----:B------:R-:W-:-:S04]  /*1b40*/  IMAD.WIDE R12, R5, 0x4, R8 ;  /* 0x00000004050c7825 */ /* 0x000fc800078e0208 */
[C---:B------:R-:W-:Y:S01]  /*1b50*/  IMAD.WIDE.U32 R16, R27.reuse, 0x4, R6 ;  /* 0x000000041b107825 */ /* 0x040fe200078e0006 */
[----:B------:R-:W-:Y:S01]  /*1b60*/  IADD3 R27, PT, PT, R27, UR5, RZ ;  /* 0x000000051b1b7c10 */ /* 0x000fe2000fffe0ff */
[----:B---3--:R1:W-:Y:S04]  /*1b70*/  REDG.E.ADD.F32.FTZ.RN.STRONG.GPU desc[UR10][R12.64], R23 ;  /* 0x000000170c0079a6 */ /* 0x0083e8000c12f30a */
[----:B------:R-:W3:Y:S01]  /*1b80*/  LDG.E R17, desc[UR10][R16.64] ;  /* 0x0000000a10117981 */ /* 0x000ee2000c1e1900 */
[----:B--2---:R-:W-:-:S04]  /*1b90*/  IMAD.WIDE R10, R5, 0x4, R12 ;  /* 0x00000004050a7825 */ /* 0x004fc800078e020c */
[C---:B------:R-:W-:Y:S01]  /*1ba0*/  IMAD.WIDE.U32 R18, R27.reuse, 0x4, R6 ;  /* 0x000000041b127825 */ /* 0x040fe200078e0006 */
[----:B------:R-:W-:Y:S01]  /*1bb0*/  IADD3 R15, PT, PT, R27, UR5, RZ ;  /* 0x000000051b0f7c10 */ /* 0x000fe2000fffe0ff */
[----:B---3--:R1:W-:Y:S04]  /*1bc0*/  REDG.E.ADD.F32.FTZ.RN.STRONG.GPU desc[UR10][R10.64], R17 ;  /* 0x000000110a0079a6 */ /* 0x0083e8000c12f30a */
[----:B------:R-:W2:Y:S01]  /*1bd0*/  LDG.E R19, desc[UR10][R18.64] ;  /* 0x0000000a12137981 */ /* 0x000ea2000c1e1900 */
[----:B0-----:R-:W-:-:S04]  /*1be0*/  IMAD.WIDE R8, R5, 0x4, R10 ;  /* 0x0000000405087825 */ /* 0x001fc800078e020a */
[----:B------:R-:W-:Y:S01]  /*1bf0*/  IMAD.WIDE.U32 R14, R15, 0x4, R6 ;  /* 0x000000040f0e7825 */ /* 0x000fe200078e0006 */
[----:B--2---:R1:W-:Y:S05]  /*1c00*/  REDG.E.ADD.F32.FTZ.RN.STRONG.GPU desc[UR10][R8.64], R19 ;  /* 0x00000013080079a6 */ /* 0x0043ea000c12f30a */
[----:B------:R-:W2:Y:S01]  /*1c10*/  LDG.E R15, desc[UR10][R14.64] ;  /* 0x0000000a0e0f7981 */ /* 0x000ea2000c1e1900 */
[----:B------:R-:W-:-:S05]  /*1c20*/  IMAD.WIDE R6, R5, 0x4, R8 ;  /* 0x0000000405067825 */ /* 0x000fca00078e0208 */
[----:B--2---:R1:W-:Y:S01]  /*1c30*/  REDG.E.ADD.F32.FTZ.RN.STRONG.GPU desc[UR10][R6.64], R15 ;  /* 0x0000000f060079a6 */ /* 0x0043e2000c12f30a */
[----:B------:R-:W-:-:S12]  /*1c40*/  UIADD3 UR4, UPT, UPT, UR4, 0x8, URZ ;  /* 0x0000000804047890 */ /* 0x000fd8000fffe0ff */
.L_x_332:
[----:B------:R-:W-:Y:S05]  /*1c50*/  @!P0 EXIT ;  /* 0x000000000000894d */ /* 0x000fea0003800000 */
[----:B------:R-:W-:Y:S02]  /*1c60*/  UISETP.GE.U32.AND UP0, UPT, UR8, 0x4, UPT ;  /* 0x000000040800788c */ /* 0x000fe4000bf06070 */
[----:B------:R-:W-:-:S06]  /*1c70*/  ULOP3.LUT UR5, UR6, 0x3, URZ, 0xc0, !UPT ;  /* 0x0000000306057892 */ /* 0x000fcc000f8ec0ff */
[----:B------:R-:W-:Y:S01]  /*1c80*/  ISETP.NE.AND P0, PT, RZ, UR5, PT ;  /* 0x00000005ff007c0c */ /* 0x000fe2000bf05270 */
[----:B------:R-:W-:-:S12]  /*1c90*/  BRA.U !UP0, `(.L_x_333) ;  /* 0x0000000108687547 */ /* 0x000fd8000b800000 */
[----:B------:R-:W2:Y:S01]  /*1ca0*/  LDCU UR6, c[0x0][0x3b0] ;  /* 0x00007600ff0677ac */ /* 0x000ea20008000800 */
[----:B01----:R-:W0:Y:S08]  /*1cb0*/  LDC.64 R6, c[0x0][0x380] ;  /* 0x0000e000ff067b82 */ /* 0x003e300000000a00 */
[----:B------:R-:W1:Y:S01]  /*1cc0*/  LDC.64 R8, c[0x0][0x390] ;  /* 0x0000e400ff087b82 */ /* 0x000e620000000a00 */
[----:B--2---:R-:W-:-:S05]  /*1cd0*/  MOV R2, UR6 ;  /* 0x0000000600027c02 */ /* 0x004fca0008000f00 */
[----:B------:R-:W-:-:S04]  /*1ce0*/  IMAD R15, R2, UR4, R3 ;  /* 0x00000004020f7c24 */ /* 0x000fc8000f8e0203 */
[----:B0-----:R-:W-:-:S05]  /*1cf0*/  IMAD.WIDE.U32 R10, R15, 0x4, R6 ;  /* 0x000000040f0a7825 */ /* 0x001fca00078e0006 */
[----:B------:R-:W2:Y:S01]  /*1d00*/  LDG.E R21, desc[UR10][R10.64] ;  /* 0x0000000a0a157981 */ /* 0x000ea2000c1e1900 */
[----:B------:R-:W-:Y:S01]  /*1d10*/  IADD3 R17, PT, PT, R15, UR6, RZ ;  /* 0x000000060f117c10 */ /* 0x000fe2000fffe0ff */
[----:B------:R-:W-:-:S04]  /*1d20*/  IMAD R13, R5, UR4, R0 ;  /* 0x00000004050d7c24 */ /* 0x000fc8000f8e0200 */
[----:B-1----:R-:W-:-:S04]  /*1d30*/  IMAD.WIDE R8, R13, 0x4, R8 ;  /* 0x000000040d087825 */ /* 0x002fc800078e0208 */
[C---:B------:R-:W-:Y:S01]  /*1d40*/  IMAD.WIDE.U32 R14, R17.reuse, 0x4, R6 ;  /* 0x00000004110e7825 */ /* 0x040fe200078e0006 */
[----:B--2---:R2:W-:Y:S05]  /*1d50*/  REDG.E.ADD.F32.FTZ.RN.STRONG.GPU desc[UR10][R8.64], R21 ;  /* 0x00000015080079a6 */ /* 0x0045ea000c12f30a */
[----:B------:R-:W3:Y:S01]  /*1d60*/  LDG.E R15, desc[UR10][R14.64] ;  /* 0x0000000a0e0f7981 */ /* 0x000ee2000c1e1900 */
[----:B------:R-:W-:Y:S01]  /*1d70*/  IADD3 R19, PT, PT, R17, UR6, RZ ;  /* 0x0000000611137c10 */ /* 0x000fe2000fffe0ff */
[----:B------:R-:W-:-:S04]  /*1d80*/  IMAD.WIDE R12, R5, 0x4, R8 ;  /* 0x00000004050c7825 */ /* 0x000fc800078e0208 */
[C---:B------:R-:W-:Y:S01]  /*1d90*/  IMAD.WIDE.U32 R16, R19.reuse, 0x4, R6 ;  /* 0x0000000413107825 */ /* 0x040fe200078e0006 */
[----:B------:R-:W-:Y:S01]  /*1da0*/  IADD3 R19, PT, PT, R19, UR6, RZ ;  /* 0x0000000613137c10 */ /* 0x000fe2000fffe0ff */
[----:B---3--:R2:W-:Y:S04]  /*1db0*/  REDG.E.ADD.F32.FTZ.RN.STRONG.GPU desc[UR10][R12.64], R15 ;  /* 0x0000000f0c0079a6 */ /* 0x0085e8000c12f30a */
[----:B------:R-:W3:Y:S01]  /*1dc0*/  LDG.E R17, desc[UR10][R16.64] ;  /* 0x0000000a10117981 */ /* 0x000ee2000c1e1900 */
[----:B------:R-:W-:-:S04]  /*1dd0*/  IMAD.WIDE R10, R5, 0x4, R12 ;  /* 0x00000004050a7825 */ /* 0x000fc800078e020c */
[----:B------:R-:W-:Y:S01]  /*1de0*/  IMAD.WIDE.U32 R18, R19, 0x4, R6 ;  /* 0x0000000413127825 */ /* 0x000fe200078e0006 */
[----:B---3--:R2:W-:Y:S05]  /*1df0*/  REDG.E.ADD.F32.FTZ.RN.STRONG.GPU desc[UR10][R10.64], R17 ;  /* 0x000000110a0079a6 */ /* 0x0085ea000c12f30a */
[----:B------:R-:W3:Y:S01]  /*1e00*/  LDG.E R19, desc[UR10][R18.64] ;  /* 0x0000000a12137981 */ /* 0x000ee2000c1e1900 */
[----:B------:R-:W-:-:S05]  /*1e10*/  IMAD.WIDE R6, R5, 0x4, R10 ;  /* 0x0000000405067825 */ /* 0x000fca00078e020a */
[----:B---3--:R2:W-:Y:S01]  /*1e20*/  REDG.E.ADD.F32.FTZ.RN.STRONG.GPU desc[UR10][R6.64], R19 ;  /* 0x00000013060079a6 */ /* 0x0085e2000c12f30a */
[----:B------:R-:W-:-:S12]  /*1e30*/  UIADD3 UR4, UPT, UPT, UR4, 0x4, URZ ;  /* 0x0000000404047890 */ /* 0x000fd8000fffe0ff */
.L_x_333:
[----:B------:R-:W-:Y:S05]  /*1e40*/  @!P0 EXIT ;  /* 0x000000000000894d */ /* 0x000fea0003800000 */
[----:B------:R-:W3:Y:S01]  /*1e50*/  LDCU UR6, c[0x0][0x3b0] ;  /* 0x00007600ff0677ac */ /* 0x000ee20008000800 */
[----:B012---:R-:W0:Y:S01]  /*1e60*/  LDC.64 R10, c[0x0][0x380] ;  /* 0x0000e000ff0a7b82 */ /* 0x007e220000000a00 */
[----:B------:R-:W-:Y:S01]  /*1e70*/  IMAD R0, R5, UR4, R0 ;  /* 0x0000000405007c24 */ /* 0x000fe2000f8e0200 */
[----:B------:R-:W-:-:S06]  /*1e80*/  UIADD3 UR5, UPT, UPT, -UR5, URZ, URZ ;  /* 0x000000ff05057290 */ /* 0x000fcc000fffe1ff */
[----:B------:R-:W1:Y:S01]  /*1e90*/  LDC.64 R8, c[0x0][0x390] ;  /* 0x0000e400ff087b82 */ /* 0x000e620000000a00 */
[----:B---3--:R-:W-:-:S05]  /*1ea0*/  MOV R2, UR6 ;  /* 0x0000000600027c02 */ /* 0x008fca0008000f00 */
[----:B------:R-:W-:-:S07]  /*1eb0*/  IMAD R13, R2, UR4, R3 ;  /* 0x00000004020d7c24 */ /* 0x000fce000f8e0203 */
.L_x_334:
[----:B0-2---:R-:W-:-:S06]  /*1ec0*/  IMAD.WIDE.U32 R6, R13, 0x4, R10 ;  /* 0x000000040d067825 */ /* 0x005fcc00078e000a */
[----:B------:R-:W2:Y:S01]  /*1ed0*/  LDG.E R7, desc[UR10][R6.64] ;  /* 0x0000000a06077981 */ /* 0x000ea2000c1e1900 */
[----:B-1----:R-:W-:Y:S01]  /*1ee0*/  IMAD.WIDE R2, R0, 0x4, R8 ;  /* 0x0000000400027825 */ /* 0x002fe200078e0208 */
[----:B------:R-:W-:-:S04]  /*1ef0*/  UIADD3 UR5, UPT, UPT, UR5, 0x1, URZ ;  /* 0x0000000105057890 */ /* 0x000fc8000fffe0ff */
[----:B------:R-:W-:Y:S01]  /*1f00*/  UISETP.NE.AND UP0, UPT, UR5, URZ, UPT ;  /* 0x000000ff0500728c */ /* 0x000fe2000bf05270 */
[----:B--2---:R2:W-:Y:S01]  /*1f10*/  REDG.E.ADD.F32.FTZ.RN.STRONG.GPU desc[UR10][R2.64], R7 ;  /* 0x00000007020079a6 */ /* 0x0045e2000c12f30a */
[----:B------:R-:W-:Y:S02]  /*1f20*/  IADD3 R13, PT, PT, R13, UR6, RZ ;  /* 0x000000060d0d7c10 */ /* 0x000fe4000fffe0ff */
[----:B------:R-:W-:-:S05]  /*1f30*/  IADD3 R0, PT, PT, R0, R5, RZ ;  /* 0x0000000500007210 */ /* 0x000fca0007ffe0ff */
[----:B------:R-:W-:Y:S05]  /*1f40*/  BRA.U UP0, `(.L_x_334) ;  /* 0xfffffffd00dc7547 */ /* 0x000fea000b83ffff */
[----:B------:R-:W-:Y:S05]  /*1f50*/  EXIT ;  /* 0x000000000000794d */ /* 0x000fea0003800000 */
.L_x_335:
        /* <DEDUP_REMOVED lines=10> */
.L_x_358:


//--------------------- .text._Z10divNewTab2PfS_Piii --------------------------
	.section	.text._Z10divNewTab2PfS_Piii,"ax",@progbits
	.align	128
        .global         _Z10divNewTab2PfS_Piii
        .type           _Z10divNewTab2PfS_Piii,@function
        .size           _Z10divNewTab2PfS_Piii,(.L_x_350 - _Z10divNewTab2PfS_Piii)
        .other          _Z10divNewTab2PfS_Piii,@"STO_CUDA_ENTRY STV_DEFAULT"
_Z10divNewTab2PfS_Piii:
.text._Z10divNewTab2PfS_Piii:
[----:B------:R-:W-:Y:S01]  /*0000*/  LDC R1, c[0x0][0x37c] ;  /* 0x0000df00ff017b82 */ /* 0x000fe20000000800 */
[----:B------:R-:W0:Y:S07]  /*0010*/  S2R R0, SR_TID.Y ;  /* 0x0000000000007919 */ /* 0x000e2e0000002200 */
[----:B------:R-:W1:Y:S01]  /*0020*/  LDC R2, c[0x0][0x360] ;  /* 0x0000d800ff027b82 */ /* 0x000e620000000800 */
[----:B------:R-:W2:Y:S01]  /*0030*/  LDCU.64 UR6, c[0x0][0x398] ;  /* 0x00007300ff0677ac */ /* 0x000ea20008000a00 */
[----:B------:R-:W1:Y:S06]  /*0040*/  S2R R7, SR_TID.X ;  /* 0x0000000000077919 */ /* 0x000e6c0000002100 */
[----:B------:R-:W0:Y:S08]  /*0050*/  S2UR UR5, SR_CTAID.Y ;  /* 0x00000000000579c3 */ /* 0x000e300000002600 */
[----:B------:R-:W0:Y:S08]  /*0060*/  LDC R3, c[0x0][0x364] ;  /* 0x0000d900ff037b82 */ /* 0x000e300000000800 */
[----:B------:R-:W1:Y:S01]  /*0070*/  S2UR UR4, SR_CTAID.X ;  /* 0x00000000000479c3 */ /* 0x000e620000002500 */
[----:B0-----:R-:W-:-:S05]  /*0080*/  IMAD R0, R3, UR5, R0 ;  /* 0x0000000503007c24 */ /* 0x001fca000f8e0200 */
[----:B--2---:R-:W-:Y:S01]  /*0090*/  ISETP.GE.U32.AND P0, PT, R0, UR7, PT ;  /* 0x0000000700007c0c */ /* 0x004fe2000bf06070 */
[----:B-1----:R-:W-:-:S05]  /*00a0*/  IMAD R7, R2, UR4, R7 ;  /* 0x0000000402077c24 */ /* 0x002fca000f8e0207 */
[----:B------:R-:W-:-:S13]  /*00b0*/  ISETP.GE.U32.OR P0, PT, R7, UR6, P0 ;  /* 0x0000000607007c0c */ /* 0x000fda0008706470 */
[----:B------:R-:W-:Y:S05]  /*00c0*/  @P0 EXIT ;  /* 0x000000000000094d */ /* 0x000fea0003800000 */
[----:B------:R-:W0:Y:S01]  /*00d0*/  LDC.64 R2, c[0x0][0x390] ;  /* 0x0000e400ff027b82 */ /* 0x000e220000000a00 */
[----:B------:R-:W1:Y:S01]  /*00e0*/  LDCU.64 UR4, c[0x0][0x358] ;  /* 0x00006b00ff0477ac */ /* 0x000e620008000a00 */
[----:B0-----:R-:W-:-:S06]  /*00f0*/  IMAD.WIDE.U32 R2, R7, 0x4, R2 ;  /* 0x0000000407027825 */ /* 0x001fcc00078e0002 */
[----:B-1----:R-:W2:Y:S02]  /*0100*/  LDG.E R3, desc[UR4][R2.64] ;  /* 0x0000000402037981 */ /* 0x002ea4000c1e1900 */
[----:B--2---:R-:W-:-:S13]  /*0110*/  ISETP.NE.AND P0, PT, R3, RZ, PT ;  /* 0x000000ff0300720c */ /* 0x004fda0003f05270 */
[----:B------:R-:W-:Y:S05]  /*0120*/  @!P0 EXIT ;  /* 0x000000000000894d */ /* 0x000fea0003800000 */
[----:B------:R-:W0:Y:S01]  /*0130*/  LDC.64 R4, c[0x0][0x388] ;  /* 0x0000e200ff047b82 */ /* 0x000e220000000a00 */
[----:B------:R-:W-:-:S04]  /*0140*/  IMAD R2, R0, UR6, R7 ;  /* 0x0000000600027c24 */ /* 0x000fc8000f8e0207 */
[----:B0-----:R-:W-:-:S05]  /*0150*/  IMAD.WIDE.U32 R4, R2, 0x4, R4 ;  /* 0x0000000402047825 */ /* 0x001fca00078e0004 */
[----:B------:R-:W2:Y:S01]  /*0160*/  LDG.E R0, desc[UR4][R4.64] ;  /* 0x0000000404007981 */ /* 0x000ea2000c1e1900 */
[----:B------:R-:W-:Y:S01]  /*0170*/  I2FP.F32.S32 R3, R3 ;  /* 0x0000000300037245 */ /* 0x000fe20000201400 */
[----:B------:R-:W-:Y:S03]  /*0180*/  BSSY.RECONVERGENT B0, `(.L_x_336) ;  /* 0x000000c000007945 */ /* 0x000fe60003800200 */
[----:B------:R-:W0:Y:S02]  /*0190*/  MUFU.RCP R6, R3 ;  /* 0x0000000300067308 */ /* 0x000e240000001000 */
[----:B0-----:R-:W-:-:S04]  /*01a0*/  FFMA R7, -R3, R6, 1 ;  /* 0x3f80000003077423 */ /* 0x001fc80000000106 */
[----:B------:R-:W-:Y:S02]  /*01b0*/  FFMA R7, R6, R7, R6 ;  /* 0x0000000706077223 */ /* 0x000fe40000000006 */
[----:B--2---:R-:W0:Y:S02]  /*01c0*/  FCHK P0, R0, R3 ;  /* 0x0000000300007302 */ /* 0x004e240000000000 */
[----:B------:R-:W-:-:S04]  /*01d0*/  FFMA R6, R0, R7, RZ ;  /* 0x0000000700067223 */ /* 0x000fc800000000ff */
[----:B------:R-:W-:-:S04]  /*01e0*/  FFMA R8, -R3, R6, R0 ;  /* 0x0000000603087223 */ /* 0x000fc80000000100 */
[----:B------:R-:W-:Y:S01]  /*01f0*/  FFMA R7, R7, R8, R6 ;  /* 0x0000000807077223 */ /* 0x000fe20000000006 */
[----:B0-----:R-:W-:Y:S06]  /*0200*/  @!P0 BRA `(.L_x_337) ;  /* 0x00000000000c8947 */ /* 0x001fec0003800000 */
[----:B------:R-:W-:-:S07]  /*0210*/  MOV R4, 0x230 ;  /* 0x0000023000047802 */ /* 0x000fce0000000f00 */
[----:B------:R-:W-:Y:S05]  /*0220*/  CALL.REL.NOINC `($__internal_0_$__cuda_sm3x_div_rn_noftz_f32_slowpath) ;  /* 0x0000000000187944 */ /* 0x000fea0003c00000 */
[----:B------:R-:W-:-:S07]  /*0230*/  IMAD.MOV.U32 R7, RZ, RZ, R0 ;  /* 0x000000ffff077224 */ /* 0x000fce00078e0000 */
.L_x_337:
[----:B------:R-:W-:Y:S05]  /*0240*/  BSYNC.RECONVERGENT B0 ;  /* 0x0000000000007941 */ /* 0x000fea0003800200 */
.L_x_336:
[----:B------:R-:W0:Y:S02]  /*0250*/  LDC.64 R4, c[0x0][0x380] ;  /* 0x0000e000ff047b82 */ /* 0x000e240000000a00 */
[----:B0-----:R-:W-:-:S05]  /*0260*/  IMAD.WIDE.U32 R2, R2, 0x4, R4 ;  /* 0x0000000402027825 */ /* 0x001fca00078e0004 */
[----:B------:R-:W-:Y:S01]  /*0270*/  STG.E desc[UR4][R2.64], R7 ;  /* 0x0000000702007986 */ /* 0x000fe2000c101904 */
[----:B------:R-:W-:Y:S05]  /*0280*/  EXIT ;  /* 0x000000000000794d */ /* 0x000fea0003800000 */
        .weak           $__internal_0_$__cuda_sm3x_div_rn_noftz_f32_slowpath
        .type           $__internal_0_$__cuda_sm3x_div_rn_noftz_f32_slowpath,@function
        .size           $__internal_0_$__cuda_sm3x_div_rn_noftz_f32_slowpath,(.L_x_350 - $__internal_0_$__cuda_sm3x_div_rn_noftz_f32_slowpath)
$__internal_0_$__cuda_sm3x_div_rn_noftz_f32_slowpath:
[--C-:B------:R-:W-:Y:S01]  /*0290*/  SHF.R.U32.HI R6, RZ, 0x17, R3.reuse ;  /* 0x00000017ff067819 */ /* 0x100fe20000011603 */
[----:B------:R-:W-:Y:S01]  /*02a0*/  BSSY.RECONVERGENT B1, `(.L_x_338) ;  /* 0x0000064000017945 */ /* 0x000fe20003800200 */
[--C-:B------:R-:W-:Y:S01]  /*02b0*/  SHF.R.U32.HI R5, RZ, 0x17, R0.reuse ;  /* 0x00000017ff057819 */ /* 0x100fe20000011600 */
[----:B------:R-:W-:Y:S01]  /*02c0*/  IMAD.MOV.U32 R7, RZ, RZ, R0 ;  /* 0x000000ffff077224 */ /* 0x000fe200078e0000 */
[----:B------:R-:W-:Y:S01]  /*02d0*/  LOP3.LUT R6, R6, 0xff, RZ, 0xc0, !PT ;  /* 0x000000ff06067812 */ /* 0x000fe200078ec0ff */
[----:B------:R-:W-:Y:S01]  /*02e0*/  IMAD.MOV.U32 R8, RZ, RZ, R3 ;  /* 0x000000ffff087224 */ /* 0x000fe200078e0003 */
[----:B------:R-:W-:-:S03]  /*02f0*/  LOP3.LUT R5, R5, 0xff, RZ, 0xc0, !PT ;  /* 0x000000ff05057812 */ /* 0x000fc600078ec0ff */
[----:B------:R-:W-:Y:S02]  /*0300*/  VIADD R11, R6, 0xffffffff ;  /* 0xffffffff060b7836 */ /* 0x000fe40000000000 */
[----:B------:R-:W-:-:S03]  /*0310*/  VIADD R10, R5, 0xffffffff ;  /* 0xffffffff050a7836 */ /* 0x000fc60000000000 */
[----:B------:R-:W-:-:S04]  /*0320*/  ISETP.GT.U32.AND P0, PT, R11, 0xfd, PT ;  /* 0x000000fd0b00780c */ /* 0x000fc80003f04070 */
[----:B------:R-:W-:-:S13]  /*0330*/  ISETP.GT.U32.OR P0, PT, R10, 0xfd, P0 ;  /* 0x000000fd0a00780c */ /* 0x000fda0000704470 */
[----:B------:R-:W-:Y:S01]  /*0340*/  @!P0 IMAD.MOV.U32 R9, RZ, RZ, RZ ;  /* 0x000000ffff098224 */ /* 0x000fe200078e00ff */
[----:B------:R-:W-:Y:S06]  /*0350*/  @!P0 BRA `(.L_x_339) ;  /* 0x00000000005c8947 */ /* 0x000fec0003800000 */
[----:B------:R-:W-:Y:S02]  /*0360*/  FSETP.GTU.FTZ.AND P0, PT, |R0|, +INF , PT ;  /* 0x7f8000000000780b */ /* 0x000fe40003f1c200 */
[----:B------:R-:W-:-:S04]  /*0370*/  FSETP.GTU.FTZ.AND P1, PT, |R3|, +INF , PT ;  /* 0x7f8000000300780b */ /* 0x000fc80003f3c200 */
[----:B------:R-:W-:-:S13]  /*0380*/  PLOP3.LUT P0, PT, P0, P1, PT, 0xf8, 0x8f ;  /* 0x00000000008f781c */ /* 0x000fda0000703f70 */
[----:B------:R-:W-:Y:S05]  /*0390*/  @P0 BRA `(.L_x_340) ;  /* 0x00000004004c0947 */ /* 0x000fea0003800000 */
[----:B------:R-:W-:-:S13]  /*03a0*/  LOP3.LUT P0, RZ, R8, 0x7fffffff, R7, 0xc8, !PT ;  /* 0x7fffffff08ff7812 */ /* 0x000fda000780c807 */
[----:B------:R-:W-:Y:S05]  /*03b0*/  @!P0 BRA `(.L_x_341) ;  /* 0x00000004003c8947 */ /* 0x000fea0003800000 */
[C---:B------:R-:W-:Y:S02]  /*03c0*/  FSETP.NEU.FTZ.AND P2, PT, |R0|.reuse, +INF , PT ;  /* 0x7f8000000000780b */ /* 0x040fe40003f5d200 */
[----:B------:R-:W-:Y:S02]  /*03d0*/  FSETP.NEU.FTZ.AND P1, PT, |R3|, +INF , PT ;  /* 0x7f8000000300780b */ /* 0x000fe40003f3d200 */
[----:B------:R-:W-:-:S11]  /*03e0*/  FSETP.NEU.FTZ.AND P0, PT, |R0|, +INF , PT ;  /* 0x7f8000000000780b */ /* 0x000fd60003f1d200 */
[----:B------:R-:W-:Y:S05]  /*03f0*/  @!P1 BRA !P2, `(.L_x_341) ;  /* 0x00000004002c9947 */ /* 0x000fea0005000000 */
[----:B------:R-:W-:-:S04]  /*0400*/  LOP3.LUT P2, RZ, R7, 0x7fffffff, RZ, 0xc0, !PT ;  /* 0x7fffffff07ff7812 */ /* 0x000fc8000784c0ff */
[----:B------:R-:W-:-:S13]  /*0410*/  PLOP3.LUT P1, PT, P1, P2, PT, 0x2f, 0xf2 ;  /* 0x0000000000f2781c */ /* 0x000fda0000f24577 */
[----:B------:R-:W-:Y:S05]  /*0420*/  @P1 BRA `(.L_x_342) ;  /* 0x0000000400181947 */ /* 0x000fea0003800000 */
[----:B------:R-:W-:-:S04]  /*0430*/  LOP3.LUT P1, RZ, R8, 0x7fffffff, RZ, 0xc0, !PT ;  /* 0x7fffffff08ff7812 */ /* 0x000fc8000782c0ff */
[----:B------:R-:W-:-:S13]  /*0440*/  PLOP3.LUT P0, PT, P0, P1, PT, 0x2f, 0xf2 ;  /* 0x0000000000f2781c */ /* 0x000fda0000702577 */
[----:B------:R-:W-:Y:S05]  /*0450*/  @P0 BRA `(.L_x_343) ;  /* 0x0000000400000947 */ /* 0x000fea0003800000 */
[----:B------:R-:W-:Y:S02]  /*0460*/  ISETP.GE.AND P0, PT, R10, RZ, PT ;  /* 0x000000ff0a00720c */ /* 0x000fe40003f06270 */
[----:B------:R-:W-:-:S11]  /*0470*/  ISETP.GE.AND P1, PT, R11, RZ, PT ;  /* 0x000000ff0b00720c */ /* 0x000fd60003f26270 */
[----:B------:R-:W-:Y:S02]  /*0480*/  @P0 IMAD.MOV.U32 R9, RZ, RZ, RZ ;  /* 0x000000ffff090224 */ /* 0x000fe400078e00ff */
[----:B------:R-:W-:Y:S01]  /*0490*/  @!P0 FFMA R7, R0, 1.84467440737095516160e+19, RZ ;  /* 0x5f80000000078823 */ /* 0x000fe200000000ff */
[----:B------:R-:W-:Y:S02]  /*04a0*/  @!P0 IMAD.MOV.U32 R9, RZ, RZ, -0x40 ;  /* 0xffffffc0ff098424 */ /* 0x000fe400078e00ff */
[----:B------:R-:W-:Y:S02]  /*04b0*/  @!P1 FFMA R8, R3, 1.84467440737095516160e+19, RZ ;  /* 0x5f80000003089823 */ /* 0x000fe400000000ff */
[----:B------:R-:W-:-:S07]  /*04c0*/  @!P1 VIADD R9, R9, 0x40 ;  /* 0x0000004009099836 */ /* 0x000fce0000000000 */
.L_x_339:
[----:B------:R-:W-:Y:S01]  /*04d0*/  LEA R3, R6, 0xc0800000, 0x17 ;  /* 0xc080000006037811 */ /* 0x000fe200078eb8ff */
[----:B------:R-:W-:Y:S01]  /*04e0*/  VIADD R5, R5, 0xffffff81 ;  /* 0xffffff8105057836 */ /* 0x000fe20000000000 */
[----:B------:R-:W-:Y:S03]  /*04f0*/  BSSY.RECONVERGENT B2, `(.L_x_344) ;  /* 0x0000035000027945 */ /* 0x000fe60003800200 */
[----:B------:R-:W-:Y:S01]  /*0500*/  IMAD.IADD R3, R8, 0x1, -R3 ;  /* 0x0000000108037824 */ /* 0x000fe200078e0a03 */
[C---:B------:R-:W-:Y:S01]  /*0510*/  IADD3 R6, PT, PT, R5.reuse, 0x7f, -R6 ;  /* 0x0000007f05067810 */ /* 0x040fe20007ffe806 */
[----:B------:R-:W-:Y:S02]  /*0520*/  IMAD R0, R5, -0x800000, R7 ;  /* 0xff80000005007824 */ /* 0x000fe400078e0207 */
[----:B------:R-:W0:Y:S01]  /*0530*/  MUFU.RCP R8, R3 ;  /* 0x0000000300087308 */ /* 0x000e220000001000 */
[----:B------:R-:W-:Y:S01]  /*0540*/  FADD.FTZ R11, -R3, -RZ ;  /* 0x800000ff030b7221 */ /* 0x000fe20000010100 */
[----:B------:R-:W-:-:S03]  /*0550*/  IMAD.IADD R6, R6, 0x1, R9 ;  /* 0x0000000106067824 */ /* 0x000fc600078e0209 */
[----:B0-----:R-:W-:-:S04]  /*0560*/  FFMA R13, R8, R11, 1 ;  /* 0x3f800000080d7423 */ /* 0x001fc8000000000b */
[----:B------:R-:W-:-:S04]  /*0570*/  FFMA R10, R8, R13, R8 ;  /* 0x0000000d080a7223 */ /* 0x000fc80000000008 */
[----:B------:R-:W-:-:S04]  /*0580*/  FFMA R7, R0, R10, RZ ;  /* 0x0000000a00077223 */ /* 0x000fc800000000ff */
[----:B------:R-:W-:-:S04]  /*0590*/  FFMA R8, R11, R7, R0 ;  /* 0x000000070b087223 */ /* 0x000fc80000000000 */
[----:B------:R-:W-:-:S04]  /*05a0*/  FFMA R7, R10, R8, R7 ;  /* 0x000000080a077223 */ /* 0x000fc80000000007 */
[----:B------:R-:W-:-:S04]  /*05b0*/  FFMA R8, R11, R7, R0 ;  /* 0x000000070b087223 */ /* 0x000fc80000000000 */
[----:B------:R-:W-:-:S05]  /*05c0*/  FFMA R0, R10, R8, R7 ;  /* 0x000000080a007223 */ /* 0x000fca0000000007 */
[----:B------:R-:W-:-:S04]  /*05d0*/  SHF.R.U32.HI R3, RZ, 0x17, R0 ;  /* 0x00000017ff037819 */ /* 0x000fc80000011600 */
[----:B------:R-:W-:-:S05]  /*05e0*/  LOP3.LUT R3, R3, 0xff, RZ, 0xc0, !PT ;  /* 0x000000ff03037812 */ /* 0x000fca00078ec0ff */
[----:B------:R-:W-:-:S04]  /*05f0*/  IMAD.IADD R9, R3, 0x1, R6 ;  /* 0x0000000103097824 */ /* 0x000fc800078e0206 */
[----:B------:R-:W-:-:S05]  /*0600*/  VIADD R3, R9, 0xffffffff ;  /* 0xffffffff09037836 */ /* 0x000fca0000000000 */
[----:B------:R-:W-:-:S13]  /*0610*/  ISETP.GE.U32.AND P0, PT, R3, 0xfe, PT ;  /* 0x000000fe0300780c */ /* 0x000fda0003f06070 */
[----:B------:R-:W-:Y:S05]  /*0620*/  @!P0 BRA `(.L_x_345) ;  /* 0x0000000000808947 */ /* 0x000fea0003800000 */
[----:B------:R-:W-:-:S13]  /*0630*/  ISETP.GT.AND P0, PT, R9, 0xfe, PT ;  /* 0x000000fe0900780c */ /* 0x000fda0003f04270 */
[----:B------:R-:W-:Y:S05]  /*0640*/  @P0 BRA `(.L_x_346) ;  /* 0x00000000006c0947 */ /* 0x000fea0003800000 */
[----:B------:R-:W-:-:S13]  /*0650*/  ISETP.GE.AND P0, PT, R9, 0x1, PT ;  /* 0x000000010900780c */ /* 0x000fda0003f06270 */
[----:B------:R-:W-:Y:S05]  /*0660*/  @P0 BRA `(.L_x_347) ;  /* 0x0000000000740947 */ /* 0x000fea0003800000 */
[----:B------:R-:W-:Y:S02]  /*0670*/  ISETP.GE.AND P0, PT, R9, -0x18, PT ;  /* 0xffffffe80900780c */ /* 0x000fe40003f06270 */
[----:B------:R-:W-:-:S11]  /*0680*/  LOP3.LUT R0, R0, 0x80000000, RZ, 0xc0, !PT ;  /* 0x8000000000007812 */ /* 0x000fd600078ec0ff */
[----:B------:R-:W-:Y:S05]  /*0690*/  @!P0 BRA `(.L_x_347) ;  /* 0x0000000000688947 */ /* 0x000fea0003800000 */
[CCC-:B------:R-:W-:Y:S01]  /*06a0*/  FFMA.RZ R3, R10.reuse, R8.reuse, R7.reuse ;  /* 0x000000080a037223 */ /* 0x1c0fe2000000c007 */
[CCC-:B------:R-:W-:Y:S01]  /*06b0*/  FFMA.RM R6, R10.reuse, R8.reuse, R7.reuse ;  /* 0x000000080a067223 */ /* 0x1c0fe20000004007 */
[C---:B------:R-:W-:Y:S02]  /*06c0*/  ISETP.NE.AND P2, PT, R9.reuse, RZ, PT ;  /* 0x000000ff0900720c */ /* 0x040fe40003f45270 */
[----:B------:R-:W-:Y:S02]  /*06d0*/  ISETP.NE.AND P1, PT, R9, RZ, PT ;  /* 0x000000ff0900720c */ /* 0x000fe40003f25270 */
[----:B------:R-:W-:Y:S01]  /*06e0*/  LOP3.LUT R5, R3, 0x7fffff, RZ, 0xc0, !PT ;  /* 0x007fffff03057812 */ /* 0x000fe200078ec0ff */
[----:B------:R-:W-:Y:S01]  /*06f0*/  FFMA.RP R3, R10, R8, R7 ;  /* 0x000000080a037223 */ /* 0x000fe20000008007 */
[----:B------:R-:W-:Y:S02]  /*0700*/  VIADD R8, R9, 0x20 ;  /* 0x0000002009087836 */ /* 0x000fe40000000000 */
[----:B------:R-:W-:Y:S01]  /*0710*/  LOP3.LUT R5, R5, 0x800000, RZ, 0xfc, !PT ;  /* 0x0080000005057812 */ /* 0x000fe200078efcff */
[----:B------:R-:W-:Y:S01]  /*0720*/  IMAD.MOV R7, RZ, RZ, -R9 ;  /* 0x000000ffff077224 */ /* 0x000fe200078e0a09 */
[----:B------:R-:W-:-:S02]  /*0730*/  FSETP.NEU.FTZ.AND P0, PT, R3, R6, PT ;  /* 0x000000060300720b */ /* 0x000fc40003f1d000 */
[----:B------:R-:W-:Y:S02]  /*0740*/  SHF.L.U32 R8, R5, R8, RZ ;  /* 0x0000000805087219 */ /* 0x000fe400000006ff */
[----:B------:R-:W-:Y:S02]  /*0750*/  SEL R6, R7, RZ, P2 ;  /* 0x000000ff07067207 */ /* 0x000fe40001000000 */
[----:B------:R-:W-:Y:S02]  /*0760*/  ISETP.NE.AND P1, PT, R8, RZ, P1 ;  /* 0x000000ff0800720c */ /* 0x000fe40000f25270 */
[----:B------:R-:W-:Y:S02]  /*0770*/  SHF.R.U32.HI R6, RZ, R6, R5 ;  /* 0x00000006ff067219 */ /* 0x000fe40000011605 */
[----:B------:R-:W-:Y:S02]  /*0780*/  PLOP3.LUT P0, PT, P0, P1, PT, 0xf8, 0x8f ;  /* 0x00000000008f781c */ /* 0x000fe40000703f70 */
[----:B------:R-:W-:-:S02]  /*0790*/  SHF.R.U32.HI R8, RZ, 0x1, R6 ;  /* 0x00000001ff087819 */ /* 0x000fc40000011606 */
[----:B------:R-:W-:-:S04]  /*07a0*/  SEL R3, RZ, 0x1, !P0 ;  /* 0x00000001ff037807 */ /* 0x000fc80004000000 */
[----:B------:R-:W-:-:S04]  /*07b0*/  LOP3.LUT R3, R3, 0x1, R8, 0xf8, !PT ;  /* 0x0000000103037812 */ /* 0x000fc800078ef808 */
[----:B------:R-:W-:-:S05]  /*07c0*/  LOP3.LUT R3, R3, R6, RZ, 0xc0, !PT ;  /* 0x0000000603037212 */ /* 0x000fca00078ec0ff */
[----:B------:R-:W-:-:S05]  /*07d0*/  IMAD.IADD R3, R8, 0x1, R3 ;  /* 0x0000000108037824 */ /* 0x000fca00078e0203 */
[----:B------:R-:W-:Y:S01]  /*07e0*/  LOP3.LUT R0, R3, R0, RZ, 0xfc, !PT ;  /* 0x0000000003007212 */ /* 0x000fe200078efcff */
[----:B------:R-:W-:Y:S06]  /*07f0*/  BRA `(.L_x_347) ;  /* 0x0000000000107947 */ /* 0x000fec0003800000 */
.L_x_346:
[----:B------:R-:W-:-:S04]  /*0800*/  LOP3.LUT R0, R0, 0x80000000, RZ, 0xc0, !PT ;  /* 0x8000000000007812 */ /* 0x000fc800078ec0ff */
[----:B------:R-:W-:Y:S01]  /*0810*/  LOP3.LUT R0, R0, 0x7f800000, RZ, 0xfc, !PT ;  /* 0x7f80000000007812 */ /* 0x000fe200078efcff */
[----:B------:R-:W-:Y:S06]  /*0820*/  BRA `(.L_x_347) ;  /* 0x0000000000047947 */ /* 0x000fec0003800000 */
.L_x_345:
[----:B------:R-:W-:-:S07]  /*0830*/  IMAD R0, R6, 0x800000, R0 ;  /* 0x0080000006007824 */ /* 0x000fce00078e0200 */
.L_x_347:
[----:B------:R-:W-:Y:S05]  /*0840*/  BSYNC.RECONVERGENT B2 ;  /* 0x0000000000027941 */ /* 0x000fea0003800200 */
.L_x_344:
[----:B------:R-:W-:Y:S05]  /*0850*/  BRA `(.L_x_348) ;  /* 0x0000000000207947 */ /* 0x000fea0003800000 */
.L_x_343:
[----:B------:R-:W-:-:S04]  /*0860*/  LOP3.LUT R0, R8, 0x80000000, R7, 0x48, !PT ;  /* 0x8000000008007812 */ /* 0x000fc800078e4807 */
[----:B------:R-:W-:Y:S01]  /*0870*/  LOP3.LUT R0, R0, 0x7f800000, RZ, 0xfc, !PT ;  /* 0x7f80000000007812 */ /* 0x000fe200078efcff */
[----:B------:R-:W-:Y:S06]  /*0880*/  BRA `(.L_x_348) ;  /* 0x0000000000147947 */ /* 0x000fec0003800000 */
.L_x_342:
[----:B------:R-:W-:Y:S01]  /*0890*/  LOP3.LUT R0, R8, 0x80000000, R7, 0x48, !PT ;  /* 0x8000000008007812 */ /* 0x000fe200078e4807 */
[----:B------:R-:W-:Y:S06]  /*08a0*/  BRA `(.L_x_348) ;  /* 0x00000000000c7947 */ /* 0x000fec0003800000 */
.L_x_341:
[----:B------:R-:W0:Y:S01]  /*08b0*/  MUFU.RSQ R0, -QNAN ;  /* 0xffc0000000007908 */ /* 0x000e220000001400 */
[----:B------:R-:W-:Y:S05]  /*08c0*/  BRA `(.L_x_348) ;  /* 0x0000000000047947 */ /* 0x000fea0003800000 */
.L_x_340:
[----:B------:R-:W-:-:S07]  /*08d0*/  FADD.FTZ R0, R0, R3 ;  /* 0x0000000300007221 */ /* 0x000fce0000010000 */
.L_x_348:
[----:B------:R-:W-:Y:S05]  /*08e0*/  BSYNC.RECONVERGENT B1 ;  /* 0x0000000000017941 */ /* 0x000fea0003800200 */
.L_x_338:
[----:B------:R-:W-:-:S04]  /*08f0*/  IMAD.MOV.U32 R5, RZ, RZ, 0x0 ;  /* 0x00000000ff057424 */ /* 0x000fc800078e00ff */
[----:B0-----:R-:W-:Y:S05]  /*0900*/  RET.REL.NODEC R4 `(_Z10divNewTab2PfS_Piii) ;  /* 0xfffffff404bc7950 */ /* 0x001fea0003c3ffff */
.L_x_349:
        /* <DEDUP_REMOVED lines=15> */
.L_x_350:


//--------------------- .nv.shared._ZN3cub18CUB_300001_SM_10006detail6reduce28DeviceReduceSingleTileKernelINS2_10policy_hubIiyN4cuda3std3__44plusIiEEE10Policy1000EPiSC_iS9_iiNS7_10__identityEEEvT0_T1_T2_T3_T4_T6_ --------------------------
	.section	.nv.shared._ZN3cub18CUB_300001_SM_10006detail6reduce28DeviceReduceSingleTileKernelINS2_10policy_hubIiyN4cuda3std3__44plusIiEEE10Policy1000EPiSC_iS9_iiNS7_10__identityEEEvT0_T1_T2_T3_T4_T6_,"aw",@nobits
	.sectionflags	@""
	.align	4
.nv.shared._ZN3cub18CUB_300001_SM_10006detail6reduce28DeviceReduceSingleTileKernelINS2_10policy_hubIiyN4cuda3std3__44plusIiEEE10Policy1000EPiSC_iS9_iiNS7_10__identityEEEvT0_T1_T2_T3_T4_T6_:
	.zero		1068


//--------------------- .nv.shared.reserved.0     --------------------------
	.section	.nv.shared.reserved.0,"aw",@nobits
	.weak		__nv_reservedSMEM_offset_0_alias
	.size		__nv_reservedSMEM_offset_0_alias, 0, 64
	.other		__nv_reservedSMEM_offset_0_alias,@"STO_CUDA_RESERVED_SHARED STV_DEFAULT"
__nv_reservedSMEM_offset_0_alias:
	.zero		0
	.zero		64


//--------------------- .nv.global                --------------------------
	.section	.nv.global,"aw",@nobits
.nv.global:
	.type		_ZN34_INTERNAL_77dfd9c4_4_k_cu_a3a5be796thrust24THRUST_300001_SM_1000_NS12placeholders2_8E,@object
	.size		_ZN34_INTERNAL_77dfd9c4_4_k_cu_a3a5be796thrust24THRUST_300001_SM_1000_NS12placeholders2_8E,(_ZN34_INTERNAL_77dfd9c4_4_k_cu_a3a5be794cuda3std3__436_GLOBAL__N__77dfd9c4_4_k_cu_a3a5be796ignoreE - _ZN34_INTERNAL_77dfd9c4_4_k_cu_a3a5be796thrust24THRUST_300001_SM_1000_NS12placeholders2_8E)
_ZN34_INTERNAL_77dfd9c4_4_k_cu_a3a5be796thrust24THRUST_300001_SM_1000_NS12placeholders2_8E:
	.zero		1
	.type		_ZN34_INTERNAL_77dfd9c4_4_k_cu_a3a5be794cuda3std3__436_GLOBAL__N__77dfd9c4_4_k_cu_a3a5be796ignoreE,@object
	.size		_ZN34_INTERNAL_77dfd9c4_4_k_cu_a3a5be794cuda3std3__436_GLOBAL__N__77dfd9c4_4_k_cu_a3a5be796ignoreE,(_ZN34_INTERNAL_77dfd9c4_4_k_cu_a3a5be794cuda3std6ranges3__45__cpo4dataE - _ZN34_INTERNAL_77dfd9c4_4_k_cu_a3a5be794cuda3std3__436_GLOBAL__N__77dfd9c4_4_k_cu_a3a5be796ignoreE)
_ZN34_INTERNAL_77dfd9c4_4_k_cu_a3a5be794cuda3std3__436_GLOBAL__N__77dfd9c4_4_k_cu_a3a5be796ignoreE:
	.zero		1
	.type		_ZN34_INTERNAL_77dfd9c4_4_k_cu_a3a5be794cuda3std6ranges3__45__cpo4dataE,@object
	.size		_ZN34_INTERNAL_77dfd9c4_4_k_cu_a3a5be794cuda3std6ranges3__45__cpo4dataE,(_ZN34_INTERNAL_77dfd9c4_4_k_cu_a3a5be796thrust24THRUST_300001_SM_1000_NS6system3cpp3parE - _ZN34_INTERNAL_77dfd9c4_4_k_cu_a3a5be794cuda3std6ranges3__45__cpo4dataE)
_ZN34_INTERNAL_77dfd9c4_4_k_cu_a3a5be794cuda3std6ranges3__45__cpo4dataE:
	.zero		1
	.type		_ZN34_INTERNAL_77dfd9c4_4_k_cu_a3a5be796thrust24THRUST_300001_SM_1000_NS6system3cpp3parE,@object
	.size		_ZN34_INTERNAL_77dfd9c4_4_k_cu_a3a5be796thrust24THRUST_300001_SM_1000_NS6system3cpp3parE,(_ZN34_INTERNAL_77dfd9c4_4_k_cu_a3a5be794cuda3std3__45__cpo5beginE - _ZN34_INTERNAL_77dfd9c4_4_k_cu_a3a5be796thrust24THRUST_300001_SM_1000_NS6system3cpp3parE)
_ZN34_INTERNAL_77dfd9c4_4_k_cu_a3a5be796thrust24THRUST_300001_SM_1000_NS6system3cpp3parE:
	.zero		1
	.type		_ZN34_INTERNAL_77dfd9c4_4_k_cu_a3a5be794cuda3std3__45__cpo5beginE,@object
	.size		_ZN34_INTERNAL_77dfd9c4_4_k_cu_a3a5be794cuda3std3__45__cpo5beginE,(_ZN34_INTERNAL_77dfd9c4_4_k_cu_a3a5be794cuda3std6ranges3__45__cpo5beginE - _ZN34_INTERNAL_77dfd9c4_4_k_cu_a3a5be794cuda3std3__45__cpo5beginE)
_ZN34_INTERNAL_77dfd9c4_4_k_cu_a3a5be794cuda3std3__45__cpo5beginE:
	.zero		1
	.type		_ZN34_INTERNAL_77dfd9c4_4_k_cu_a3a5be794cuda3std6ranges3__45__cpo5beginE,@object
	.size		_ZN34_INTERNAL_77dfd9c4_4_k_cu_a3a5be794cuda3std6ranges3__45__cpo5beginE,(_ZN34_INTERNAL_77dfd9c4_4_k_cu_a3a5be796thrust24THRUST_300001_SM_1000_NS6deviceE - _ZN34_INTERNAL_77dfd9c4_4_k_cu_a3a5be794cuda3std6ranges3__45__cpo5beginE)
_ZN34_INTERNAL_77dfd9c4_4_k_cu_a3a5be794cuda3std6ranges3__45__cpo5beginE:
	.zero		1
	.type		_ZN34_INTERNAL_77dfd9c4_4_k_cu_a3a5be796thrust24THRUST_300001_SM_1000_NS6deviceE,@object
	.size		_ZN34_INTERNAL_77dfd9c4_4_k_cu_a3a5be796thrust24THRUST_300001_SM_1000_NS6deviceE,(_ZN34_INTERNAL_77dfd9c4_4_k_cu_a3a5be794cuda3std3__47nulloptE - _ZN34_INTERNAL_77dfd9c4_4_k_cu_a3a5be796thrust24THRUST_300001_SM_1000_NS6deviceE)
_ZN34_INTERNAL_77dfd9c4_4_k_cu_a3a5be796thrust24THRUST_300001_SM_1000_NS6deviceE:
	.zero		1
	.type		_ZN34_INTERNAL_77dfd9c4_4_k_cu_a3a5be794cuda3std3__47nulloptE,@object
	.size		_ZN34_INTERNAL_77dfd9c4_4_k_cu_a3a5be794cuda3std3__47nulloptE,(_ZN34_INTERNAL_77dfd9c4_4_k_cu_a3a5be794cuda3std6ranges3__45__cpo8distanceE - _ZN34_INTERNAL_77dfd9c4_4_k_cu_a3a5be794cuda3std3__47nulloptE)
_ZN34_INTERNAL_77dfd9c4_4_k_cu_a3a5be794cuda3std3__47nulloptE:
	.zero		1
	.type		_ZN34_INTERNAL_77dfd9c4_4_k_cu_a3a5be794cuda3std6ranges3__45__cpo8distanceE,@object
	.size		_ZN34_INTERNAL_77dfd9c4_4_k_cu_a3a5be794cuda3std6ranges3__45__cpo8distanceE,(_ZN34_INTERNAL_77dfd9c4_4_k_cu_a3a5be796thrust24THRUST_300001_SM_1000_NS12placeholders2_4E - _ZN34_INTERNAL_77dfd9c4_4_k_cu_a3a5be794cuda3std6ranges3__45__cpo8distanceE)
_ZN34_INTERNAL_77dfd9c4_4_k_cu_a3a5be794cuda3std6ranges3__45__cpo8distanceE:
	.zero		1
	.type		_ZN34_INTERNAL_77dfd9c4_4_k_cu_a3a5be796thrust24THRUST_300001_SM_1000_NS12placeholders2_4E,@object
	.size		_ZN34_INTERNAL_77dfd9c4_4_k_cu_a3a5be796thrust24THRUST_300001_SM_1000_NS12placeholders2_4E,(_ZN34_INTERNAL_77dfd9c4_4_k_cu_a3a5be794cuda3std3__45__cpo6rbeginE - _ZN34_INTERNAL_77dfd9c4_4_k_cu_a3a5be796thrust24THRUST_300001_SM_1000_NS12placeholders2_4E)
_ZN34_INTERNAL_77dfd9c4_4_k_cu_a3a5be796thrust24THRUST_300001_SM_1000_NS12placeholders2_4E:
	.zero		1
	.type		_ZN34_INTERNAL_77dfd9c4_4_k_cu_a3a5be794cuda3std3__45__cpo6rbeginE,@object
	.size		_ZN34_INTERNAL_77dfd9c4_4_k_cu_a3a5be794cuda3std3__45__cpo6rbeginE,(_ZN34_INTERNAL_77dfd9c4_4_k_cu_a3a5be794cuda3std6ranges3__45__cpo7advanceE - _ZN34_INTERNAL_77dfd9c4_4_k_cu_a3a5be794cuda3std3__45__cpo6rbeginE)
_ZN34_INTERNAL_77dfd9c4_4_k_cu_a3a5be794cuda3std3__45__cpo6rbeginE:
	.zero		1
	.type		_ZN34_INTERNAL_77dfd9c4_4_k_cu_a3a5be794cuda3std6ranges3__45__cpo7advanceE,@object
	.size		_ZN34_INTERNAL_77dfd9c4_4_k_cu_a3a5be794cuda3std6ranges3__45__cpo7advanceE,(_ZN34_INTERNAL_77dfd9c4_4_k_cu_a3a5be796thrust24THRUST_300001_SM_1000_NS12placeholders3_10E - _ZN34_INTERNAL_77dfd9c4_4_k_cu_a3a5be794cuda3std6ranges3__45__cpo7advanceE)
_ZN34_INTERNAL_77dfd9c4_4_k_cu_a3a5be794cuda3std6ranges3__45__cpo7advanceE:
	.zero		1
	.type		_ZN34_INTERNAL_77dfd9c4_4_k_cu_a3a5be796thrust24THRUST_300001_SM_1000_NS12placeholders3_10E,@object
	.size		_ZN34_INTERNAL_77dfd9c4_4_k_cu_a3a5be796thrust24THRUST_300001_SM_1000_NS12placeholders3_10E,(_ZN34_INTERNAL_77dfd9c4_4_k_cu_a3a5be794cuda3std3__48in_placeE - _ZN34_INTERNAL_77dfd9c4_4_k_cu_a3a5be796thrust24THRUST_300001_SM_1000_NS12placeholders3_10E)
_ZN34_INTERNAL_77dfd9c4_4_k_cu_a3a5be796thrust24THRUST_300001_SM_1000_NS12placeholders3_10E:
	.zero		1
	.type		_ZN34_INTERNAL_77dfd9c4_4_k_cu_a3a5be794cuda3std3__48in_placeE,@object
	.size		_ZN34_INTERNAL_77dfd9c4_4_k_cu_a3a5be794cuda3std3__48in_placeE,(_ZN34_INTERNAL_77dfd9c4_4_k_cu_a3a5be794cuda3std6ranges3__45__cpo4sizeE - _ZN34_INTERNAL_77dfd9c4_4_k_cu_a3a5be794cuda3std3__48in_placeE)
_ZN34_INTERNAL_77dfd9c4_4_k_cu_a3a5be794cuda3std3__48in_placeE:
	.zero		1
	.type		_ZN34_INTERNAL_77dfd9c4_4_k_cu_a3a5be794cuda3std6ranges3__45__cpo4sizeE,@object
	.size		_ZN34_INTERNAL_77dfd9c4_4_k_cu_a3a5be794cuda3std6ranges3__45__cpo4sizeE,(_ZN34_INTERNAL_77dfd9c4_4_k_cu_a3a5be796thrust24THRUST_300001_SM_1000_NS12placeholders2_2E - _ZN34_INTERNAL_77dfd9c4_4_k_cu_a3a5be794cuda3std6ranges3__45__cpo4sizeE)
_ZN34_INTERNAL_77dfd9c4_4_k_cu_a3a5be794cuda3std6ranges3__45__cpo4sizeE:
	.zero		1
	.type		_ZN34_INTERNAL_77dfd9c4_4_k_cu_a3a5be796thrust24THRUST_300001_SM_1000_NS12placeholders2_2E,@object
	.size		_ZN34_INTERNAL_77dfd9c4_4_k_cu_a3a5be796thrust24THRUST_300001_SM_1000_NS12placeholders2_2E,(_ZN34_INTERNAL_77dfd9c4_4_k_cu_a3a5be794cuda3std3__45__cpo6cbeginE - _ZN34_INTERNAL_77dfd9c4_4_k_cu_a3a5be796thrust24THRUST_300001_SM_1000_NS12placeholders2_2E)
_ZN34_INTERNAL_77dfd9c4_4_k_cu_a3a5be796thrust24THRUST_300001_SM_1000_NS12placeholders2_2E:
	.zero		1
	.type		_ZN34_INTERNAL_77dfd9c4_4_k_cu_a3a5be794cuda3std3__45__cpo6cbeginE,@object
	.size		_ZN34_INTERNAL_77dfd9c4_4_k_cu_a3a5be794cuda3std3__45__cpo6cbeginE,(_ZN34_INTERNAL_77dfd9c4_4_k_cu_a3a5be794cuda3std6ranges3__45__cpo6cbeginE - _ZN34_INTERNAL_77dfd9c4_4_k_cu_a3a5be794cuda3std3__45__cpo6cbeginE)
_ZN34_INTERNAL_77dfd9c4_4_k_cu_a3a5be794cuda3std3__45__cpo6cbeginE:
	.zero		1
	.type		_ZN34_INTERNAL_77dfd9c4_4_k_cu_a3a5be794cuda3std6ranges3__45__cpo6cbeginE,@object
	.size		_ZN34_INTERNAL_77dfd9c4_4_k_cu_a3a5be794cuda3std6ranges3__45__cpo6cbeginE,(_ZN34_INTERNAL_77dfd9c4_4_k_cu_a3a5be796thrust24THRUST_300001_SM_1000_NS12placeholders2_6E - _ZN34_INTERNAL_77dfd9c4_4_k_cu_a3a5be794cuda3std6ranges3__45__cpo6cbeginE)
_ZN34_INTERNAL_77dfd9c4_4_k_cu_a3a5be794cuda3std6ranges3__45__cpo6cbeginE:
	.zero		1
	.type		_ZN34_INTERNAL_77dfd9c4_4_k_cu_a3a5be796thrust24THRUST_300001_SM_1000_NS12placeholders2_6E,@object
	.size		_ZN34_INTERNAL_77dfd9c4_4_k_cu_a3a5be796thrust24THRUST_300001_SM_1000_NS12placeholders2_6E,(_ZN34_INTERNAL_77dfd9c4_4_k_cu_a3a5be794cuda3std3__45__cpo7crbeginE - _ZN34_INTERNAL_77dfd9c4_4_k_cu_a3a5be796thrust24THRUST_300001_SM_1000_NS12placeholders2_6E)
_ZN34_INTERNAL_77dfd9c4_4_k_cu_a3a5be796thrust24THRUST_300001_SM_1000_NS12placeholders2_6E:
	.zero		1
	.type		_ZN34_INTERNAL_77dfd9c4_4_k_cu_a3a5be794cuda3std3__45__cpo7crbeginE,@object
	.size		_ZN34_INTERNAL_77dfd9c4_4_k_cu_a3a5be794cuda3std3__45__cpo7crbeginE,(_ZN34_INTERNAL_77dfd9c4_4_k_cu_a3a5be794cuda3std6ranges3__45__cpo4nextE - _ZN34_INTERNAL_77dfd9c4_4_k_cu_a3a5be794cuda3std3__45__cpo7crbeginE)
_ZN34_INTERNAL_77dfd9c4_4_k_cu_a3a5be794cuda3std3__45__cpo7crbeginE:
	.zero		1
	.type		_ZN34_INTERNAL_77dfd9c4_4_k_cu_a3a5be794cuda3std6ranges3__45__cpo4nextE,@object
	.size		_ZN34_INTERNAL_77dfd9c4_4_k_cu_a3a5be794cuda3std6ranges3__45__cpo4nextE,(_ZN34_INTERNAL_77dfd9c4_4_k_cu_a3a5be794cuda3std6ranges3__45__cpo4swapE - _ZN34_INTERNAL_77dfd9c4_4_k_cu_a3a5be794cuda3std6ranges3__45__cpo4nextE)
_ZN34_INTERNAL_77dfd9c4_4_k_cu_a3a5be794cuda3std6ranges3__45__cpo4nextE:
	.zero		1
	.type		_ZN34_INTERNAL_77dfd9c4_4_k_cu_a3a5be794cuda3std6ranges3__45__cpo4swapE,@object
	.size		_ZN34_INTERNAL_77dfd9c4_4_k_cu_a3a5be794cuda3std6ranges3__45__cpo4swapE,(_ZN34_INTERNAL_77dfd9c4_4_k_cu_a3a5be796thrust24THRUST_300001_SM_1000_NS8cuda_cub10par_nosyncE - _ZN34_INTERNAL_77dfd9c4_4_k_cu_a3a5be794cuda3std6ranges3__45__cpo4swapE)
_ZN34_INTERNAL_77dfd9c4_4_k_cu_a3a5be794cuda3std6ranges3__45__cpo4swapE:
	.zero		1
	.type		_ZN34_INTERNAL_77dfd9c4_4_k_cu_a3a5be796thrust24THRUST_300001_SM_1000_NS8cuda_cub10par_nosyncE,@object
	.size		_ZN34_INTERNAL_77dfd9c4_4_k_cu_a3a5be796thrust24THRUST_300001_SM_1000_NS8cuda_cub10par_nosyncE,(_ZN34_INTERNAL_77dfd9c4_4_k_cu_a3a5be796thrust24THRUST_300001_SM_1000_NS3seqE - _ZN34_INTERNAL_77dfd9c4_4_k_cu_a3a5be796thrust24THRUST_300001_SM_1000_NS8cuda_cub10par_nosyncE)
_ZN34_INTERNAL_77dfd9c4_4_k_cu_a3a5be796thrust24THRUST_300001_SM_1000_NS8cuda_cub10par_nosyncE:
	.zero		1
	.type		_ZN34_INTERNAL_77dfd9c4_4_k_cu_a3a5be796thrust24THRUST_300001_SM_1000_NS3seqE,@object
	.size		_ZN34_INTERNAL_77dfd9c4_4_k_cu_a3a5be796thrust24THRUST_300001_SM_1000_NS3seqE,(_ZN34_INTERNAL_77dfd9c4_4_k_cu_a3a5be794cuda3std3__420unreachable_sentinelE - _ZN34_INTERNAL_77dfd9c4_4_k_cu_a3a5be796thrust24THRUST_300001_SM_1000_NS3seqE)
_ZN34_INTERNAL_77dfd9c4_4_k_cu_a3a5be796thrust24THRUST_300001_SM_1000_NS3seqE:
	.zero		1
	.type		_ZN34_INTERNAL_77dfd9c4_4_k_cu_a3a5be794cuda3std3__420unreachable_sentinelE,@object
	.size		_ZN34_INTERNAL_77dfd9c4_4_k_cu_a3a5be794cuda3std3__420unreachable_sentinelE,(_ZN34_INTERNAL_77dfd9c4_4_k_cu_a3a5be794cuda3std6ranges3__45__cpo5ssizeE - _ZN34_INTERNAL_77dfd9c4_4_k_cu_a3a5be794cuda3std3__420unreachable_sentinelE)
_ZN34_INTERNAL_77dfd9c4_4_k_cu_a3a5be794cuda3std3__420unreachable_sentinelE:
	.zero		1
	.type		_ZN34_INTERNAL_77dfd9c4_4_k_cu_a3a5be794cuda3std6ranges3__45__cpo5ssizeE,@object
	.size		_ZN34_INTERNAL_77dfd9c4_4_k_cu_a3a5be794cuda3std6ranges3__45__cpo5ssizeE,(_ZN34_INTERNAL_77dfd9c4_4_k_cu_a3a5be796thrust24THRUST_300001_SM_1000_NS12placeholders2_3E - _ZN34_INTERNAL_77dfd9c4_4_k_cu_a3a5be794cuda3std6ranges3__45__cpo5ssizeE)
_ZN34_INTERNAL_77dfd9c4_4_k_cu_a3a5be794cuda3std6ranges3__45__cpo5ssizeE:
	.zero		1
	.type		_ZN34_INTERNAL_77dfd9c4_4_k_cu_a3a5be796thrust24THRUST_300001_SM_1000_NS12placeholders2_3E,@object
	.size		_ZN34_INTERNAL_77dfd9c4_4_k_cu_a3a5be796thrust24THRUST_300001_SM_1000_NS12placeholders2_3E,(_ZN34_INTERNAL_77dfd9c4_4_k_cu_a3a5be794cuda3std3__45__cpo4cendE - _ZN34_INTERNAL_77dfd9c4_4_k_cu_a3a5be796thrust24THRUST_300001_SM_1000_NS12placeholders2_3E)
_ZN34_INTERNAL_77dfd9c4_4_k_cu_a3a5be796thrust24THRUST_300001_SM_1000_NS12placeholders2_3E:
	.zero		1
	.type		_ZN34_INTERNAL_77dfd9c4_4_k_cu_a3a5be794cuda3std3__45__cpo4cendE,@object
	.size		_ZN34_INTERNAL_77dfd9c4_4_k_cu_a3a5be794cuda3std3__45__cpo4cendE,(_ZN34_INTERNAL_77dfd9c4_4_k_cu_a3a5be794cuda3std6ranges3__45__cpo4cendE - _ZN34_INTERNAL_77dfd9c4_4_k_cu_a3a5be794cuda3std3__45__cpo4cendE)
_ZN34_INTERNAL_77dfd9c4_4_k_cu_a3a5be794cuda3std3__45__cpo4cendE:
	.zero		1
	.type		_ZN34_INTERNAL_77dfd9c4_4_k_cu_a3a5be794cuda3std6ranges3__45__cpo4cendE,@object
	.size		_ZN34_INTERNAL_77dfd9c4_4_k_cu_a3a5be794cuda3std6ranges3__45__cpo4cendE,(_ZN34_INTERNAL_77dfd9c4_4_k_cu_a3a5be796thrust24THRUST_300001_SM_1000_NS12placeholders2_7E - _ZN34_INTERNAL_77dfd9c4_4_k_cu_a3a5be794cuda3std6ranges3__45__cpo4cendE)
_ZN34_INTERNAL_77dfd9c4_4_k_cu_a3a5be794cuda3std6ranges3__45__cpo4cendE:
	.zero		1
	.type		_ZN34_INTERNAL_77dfd9c4_4_k_cu_a3a5be796thrust24THRUST_300001_SM_1000_NS12placeholders2_7E,@object
	.size		_ZN34_INTERNAL_77dfd9c4_4_k_cu_a3a5be796thrust24THRUST_300001_SM_1000_NS12placeholders2_7E,(_ZN34_INTERNAL_77dfd9c4_4_k_cu_a3a5be794cuda3std3__45__cpo5crendE - _ZN34_INTERNAL_77dfd9c4_4_k_cu_a3a5be796thrust24THRUST_300001_SM_1000_NS12placeholders2_7E)
_ZN34_INTERNAL_77dfd9c4_4_k_cu_a3a5be796thrust24THRUST_300001_SM_1000_NS12placeholders2_7E:
	.zero		1
	.type		_ZN34_INTERNAL_77dfd9c4_4_k_cu_a3a5be794cuda3std3__45__cpo5crendE,@object
	.size		_ZN34_INTERNAL_77dfd9c4_4_k_cu_a3a5be794cuda3std3__45__cpo5crendE,(_ZN34_INTERNAL_77dfd9c4_4_k_cu_a3a5be794cuda3std6ranges3__45__cpo4prevE - _ZN34_INTERNAL_77dfd9c4_4_k_cu_a3a5be794cuda3std3__45__cpo5crendE)
_ZN34_INTERNAL_77dfd9c4_4_k_cu_a3a5be794cuda3std3__45__cpo5crendE:
	.zero		1
	.type		_ZN34_INTERNAL_77dfd9c4_4_k_cu_a3a5be794cuda3std6ranges3__45__cpo4prevE,@object
	.size		_ZN34_INTERNAL_77dfd9c4_4_k_cu_a3a5be794cuda3std6ranges3__45__cpo4prevE,(_ZN34_INTERNAL_77dfd9c4_4_k_cu_a3a5be794cuda3std6ranges3__45__cpo9iter_moveE - _ZN34_INTERNAL_77dfd9c4_4_k_cu_a3a5be794cuda3std6ranges3__45__cpo4prevE)
_ZN34_INTERNAL_77dfd9c4_4_k_cu_a3a5be794cuda3std6ranges3__45__cpo4prevE:
	.zero		1
	.type		_ZN34_INTERNAL_77dfd9c4_4_k_cu_a3a5be794cuda3std6ranges3__45__cpo9iter_moveE,@object
	.size		_ZN34_INTERNAL_77dfd9c4_4_k_cu_a3a5be794cuda3std6ranges3__45__cpo9iter_moveE,(_ZN34_INTERNAL_77dfd9c4_4_k_cu_a3a5be796thrust24THRUST_300001_SM_1000_NS6system6detail10sequential3seqE - _ZN34_INTERNAL_77dfd9c4_4_k_cu_a3a5be794cuda3std6ranges3__45__cpo9iter_moveE)
_ZN34_INTERNAL_77dfd9c4_4_k_cu_a3a5be794cuda3std6ranges3__45__cpo9iter_moveE:
	.zero		1
	.type		_ZN34_INTERNAL_77dfd9c4_4_k_cu_a3a5be796thrust24THRUST_300001_SM_1000_NS6system6detail10sequential3seqE,@object
	.size		_ZN34_INTERNAL_77dfd9c4_4_k_cu_a3a5be796thrust24THRUST_300001_SM_1000_NS6system6detail10sequential3seqE,(_ZN34_INTERNAL_77dfd9c4_4_k_cu_a3a5be796thrust24THRUST_300001_SM_1000_NS12placeholders2_9E - _ZN34_INTERNAL_77dfd9c4_4_k_cu_a3a5be796thrust24THRUST_300001_SM_1000_NS6system6detail10sequential3seqE)
_ZN34_INTERNAL_77dfd9c4_4_k_cu_a3a5be796thrust24THRUST_300001_SM_1000_NS6system6detail10sequential3seqE:
	.zero		1
	.type		_ZN34_INTERNAL_77dfd9c4_4_k_cu_a3a5be796thrust24THRUST_300001_SM_1000_NS12placeholders2_9E,@object
	.size		_ZN34_INTERNAL_77dfd9c4_4_k_cu_a3a5be796thrust24THRUST_300001_SM_1000_NS12placeholders2_9E,(_ZN34_INTERNAL_77dfd9c4_4_k_cu_a3a5be794cuda3std3__419piecewise_constructE - _ZN34_INTERNAL_77dfd9c4_4_k_cu_a3a5be796thrust24THRUST_300001_SM_1000_NS12placeholders2_9E)
_ZN34_INTERNAL_77dfd9c4_4_k_cu_a3a5be796thrust24THRUST_300001_SM_1000_NS12placeholders2_9E:
	.zero		1
	.type		_ZN34_INTERNAL_77dfd9c4_4_k_cu_a3a5be794cuda3std3__419piecewise_constructE,@object
	.size		_ZN34_INTERNAL_77dfd9c4_4_k_cu_a3a5be794cuda3std3__419piecewise_constructE,(_ZN34_INTERNAL_77dfd9c4_4_k_cu_a3a5be794cuda3std6ranges3__45__cpo5cdataE - _ZN34_INTERNAL_77dfd9c4_4_k_cu_a3a5be794cuda3std3__419piecewise_constructE)
_ZN34_INTERNAL_77dfd9c4_4_k_cu_a3a5be794cuda3std3__419piecewise_constructE:
	.zero		1
	.type		_ZN34_INTERNAL_77dfd9c4_4_k_cu_a3a5be794cuda3std6ranges3__45__cpo5cdataE,@object
	.size		_ZN34_INTERNAL_77dfd9c4_4_k_cu_a3a5be794cuda3std6ranges3__45__cpo5cdataE,(_ZN34_INTERNAL_77dfd9c4_4_k_cu_a3a5be796thrust24THRUST_300001_SM_1000_NS12placeholders2_1E - _ZN34_INTERNAL_77dfd9c4_4_k_cu_a3a5be794cuda3std6ranges3__45__cpo5cdataE)
_ZN34_INTERNAL_77dfd9c4_4_k_cu_a3a5be794cuda3std6ranges3__45__cpo5cdataE:
	.zero		1
	.type		_ZN34_INTERNAL_77dfd9c4_4_k_cu_a3a5be796thrust24THRUST_300001_SM_1000_NS12placeholders2_1E,@object
	.size		_ZN34_INTERNAL_77dfd9c4_4_k_cu_a3a5be796thrust24THRUST_300001_SM_1000_NS12placeholders2_1E,(_ZN34_INTERNAL_77dfd9c4_4_k_cu_a3a5be794cuda3std3__45__cpo3endE - _ZN34_INTERNAL_77dfd9c4_4_k_cu_a3a5be796thrust24THRUST_300001_SM_1000_NS12placeholders2_1E)
_ZN34_INTERNAL_77dfd9c4_4_k_cu_a3a5be796thrust24THRUST_300001_SM_1000_NS12placeholders2_1E:
	.zero		1
	.type		_ZN34_INTERNAL_77dfd9c4_4_k_cu_a3a5be794cuda3std3__45__cpo3endE,@object
	.size		_ZN34_INTERNAL_77dfd9c4_4_k_cu_a3a5be794cuda3std3__45__cpo3endE,(_ZN34_INTERNAL_77dfd9c4_4_k_cu_a3a5be794cuda3std6ranges3__45__cpo3endE - _ZN34_INTERNAL_77dfd9c4_4_k_cu_a3a5be794cuda3std3__45__cpo3endE)
_ZN34_INTERNAL_77dfd9c4_4_k_cu_a3a5be794cuda3std3__45__cpo3endE:
	.zero		1
	.type		_ZN34_INTERNAL_77dfd9c4_4_k_cu_a3a5be794cuda3std6ranges3__45__cpo3endE,@object
	.size		_ZN34_INTERNAL_77dfd9c4_4_k_cu_a3a5be794cuda3std6ranges3__45__cpo3endE,(_ZN34_INTERNAL_77dfd9c4_4_k_cu_a3a5be796thrust24THRUST_300001_SM_1000_NS12placeholders2_5E - _ZN34_INTERNAL_77dfd9c4_4_k_cu_a3a5be794cuda3std6ranges3__45__cpo3endE)
_ZN34_INTERNAL_77dfd9c4_4_k_cu_a3a5be794cuda3std6ranges3__45__cpo3endE:
	.zero		1
	.type		_ZN34_INTERNAL_77dfd9c4_4_k_cu_a3a5be796thrust24THRUST_300001_SM_1000_NS12placeholders2_5E,@object
	.size		_ZN34_INTERNAL_77dfd9c4_4_k_cu_a3a5be796thrust24THRUST_300001_SM_1000_NS12placeholders2_5E,(_ZN34_INTERNAL_77dfd9c4_4_k_cu_a3a5be794cuda3std3__45__cpo4rendE - _ZN34_INTERNAL_77dfd9c4_4_k_cu_a3a5be796thrust24THRUST_300001_SM_1000_NS12placeholders2_5E)
_ZN34_INTERNAL_77dfd9c4_4_k_cu_a3a5be796thrust24THRUST_300001_SM_1000_NS12placeholders2_5E:
	.zero		1
	.type		_ZN34_INTERNAL_77dfd9c4_4_k_cu_a3a5be794cuda3std3__45__cpo4rendE,@object
	.size		_ZN34_INTERNAL_77dfd9c4_4_k_cu_a3a5be794cuda3std3__45__cpo4rendE,(_ZN34_INTERNAL_77dfd9c4_4_k_cu_a3a5be794cuda3std6ranges3__45__cpo9iter_swapE - _ZN34_INTERNAL_77dfd9c4_4_k_cu_a3a5be794cuda3std3__45__cpo4rendE)
_ZN34_INTERNAL_77dfd9c4_4_k_cu_a3a5be794cuda3std3__45__cpo4rendE:
	.zero		1
	.type		_ZN34_INTERNAL_77dfd9c4_4_k_cu_a3a5be794cuda3std6ranges3__45__cpo9iter_swapE,@object
	.size		_ZN34_INTERNAL_77dfd9c4_4_k_cu_a3a5be794cuda3std6ranges3__45__cpo9iter_swapE,(_ZN34_INTERNAL_77dfd9c4_4_k_cu_a3a5be794cuda3std3__48unexpectE - _ZN34_INTERNAL_77dfd9c4_4_k_cu_a3a5be794cuda3std6ranges3__45__cpo9iter_swapE)
_ZN34_INTERNAL_77dfd9c4_4_k_cu_a3a5be794cuda3std6ranges3__45__cpo9iter_swapE:
	.zero		1
	.type		_ZN34_INTERNAL_77dfd9c4_4_k_cu_a3a5be794cuda3std3__48unexpectE,@object
	.size		_ZN34_INTERNAL_77dfd9c4_4_k_cu_a3a5be794cuda3std3__48unexpectE,(_ZN34_INTERNAL_77dfd9c4_4_k_cu_a3a5be796thrust24THRUST_300001_SM_1000_NS8cuda_cub3parE - _ZN34_INTERNAL_77dfd9c4_4_k_cu_a3a5be794cuda3std3__48unexpectE)
_ZN34_INTERNAL_77dfd9c4_4_k_cu_a3a5be794cuda3std3__48unexpectE:
	.zero		1
	.type		_ZN34_INTERNAL_77dfd9c4_4_k_cu_a3a5be796thrust24THRUST_300001_SM_1000_NS8cuda_cub3parE,@object
	.size		_ZN34_INTERNAL_77dfd9c4_4_k_cu_a3a5be796thrust24THRUST_300001_SM_1000_NS8cuda_cub3parE,(.L_29 - _ZN34_INTERNAL_77dfd9c4_4_k_cu_a3a5be796thrust24THRUST_300001_SM_1000_NS8cuda_cub3parE)
_ZN34_INTERNAL_77dfd9c4_4_k_cu_a3a5be796thrust24THRUST_300001_SM_1000_NS8cuda_cub3parE:
	.zero		1
.L_29:


//--------------------- .nv.shared._ZN3cub18CUB_300001_SM_10006detail6reduce18DeviceReduceKernelINS2_10policy_hubIiyN4cuda3std3__44plusIiEEE10Policy1000EPiyS9_iNS7_10__identityEEEvT0_PT3_T1_NS0_13GridEvenShareISH_EET2_T4_ --------------------------
	.section	.nv.shared._ZN3cub18CUB_300001_SM_10006detail6reduce18DeviceReduceKernelINS2_10policy_hubIiyN4cuda3std3__44plusIiEEE10Policy1000EPiyS9_iNS7_10__identityEEEvT0_PT3_T1_NS0_13GridEvenShareISH_EET2_T4_,"aw",@nobits
	.sectionflags	@""
	.align	4
.nv.shared._ZN3cub18CUB_300001_SM_10006detail6reduce18DeviceReduceKernelINS2_10policy_hubIiyN4cuda3std3__44plusIiEEE10Policy1000EPiyS9_iNS7_10__identityEEEvT0_PT3_T1_NS0_13GridEvenShareISH_EET2_T4_:
	.zero		1068


//--------------------- .nv.shared._ZN3cub18CUB_300001_SM_10006detail6reduce28DeviceReduceSingleTileKernelINS2_10policy_hubIiyN4cuda3std3__44plusIiEEE10Policy1000EPiSC_yS9_iiNS7_10__identityEEEvT0_T1_T2_T3_T4_T6_ --------------------------
	.section	.nv.shared._ZN3cub18CUB_300001_SM_10006detail6reduce28DeviceReduceSingleTileKernelINS2_10policy_hubIiyN4cuda3std3__44plusIiEEE10Policy1000EPiSC_yS9_iiNS7_10__identityEEEvT0_T1_T2_T3_T4_T6_,"aw",@nobits
	.sectionflags	@""
	.align	4
.nv.shared._ZN3cub18CUB_300001_SM_10006detail6reduce28DeviceReduceSingleTileKernelINS2_10policy_hubIiyN4cuda3std3__44plusIiEEE10Policy1000EPiSC_yS9_iiNS7_10__identityEEEvT0_T1_T2_T3_T4_T6_:
	.zero		1068


//--------------------- .nv.shared._ZN3cub18CUB_300001_SM_10006detail6reduce28DeviceReduceSingleTileKernelINS2_10policy_hubIijN4cuda3std3__44plusIiEEE10Policy1000EPiSC_iS9_iiNS7_10__identityEEEvT0_T1_T2_T3_T4_T6_ --------------------------
	.section	.nv.shared._ZN3cub18CUB_300001_SM_10006detail6reduce28DeviceReduceSingleTileKernelINS2_10policy_hubIijN4cuda3std3__44plusIiEEE10Policy1000EPiSC_iS9_iiNS7_10__identityEEEvT0_T1_T2_T3_T4_T6_,"aw",@nobits
	.sectionflags	@""
	.align	4
.nv.shared._ZN3cub18CUB_300001_SM_10006detail6reduce28DeviceReduceSingleTileKernelINS2_10policy_hubIijN4cuda3std3__44plusIiEEE10Policy1000EPiSC_iS9_iiNS7_10__identityEEEvT0_T1_T2_T3_T4_T6_:
	.zero		1068


//--------------------- .nv.shared._ZN3cub18CUB_300001_SM_10006detail6reduce18DeviceReduceKernelINS2_10policy_hubIijN4cuda3std3__44plusIiEEE10Policy1000EPijS9_iNS7_10__identityEEEvT0_PT3_T1_NS0_13GridEvenShareISH_EET2_T4_ --------------------------
	.section	.nv.shared._ZN3cub18CUB_300001_SM_10006detail6reduce18DeviceReduceKernelINS2_10policy_hubIijN4cuda3std3__44plusIiEEE10Policy1000EPijS9_iNS7_10__identityEEEvT0_PT3_T1_NS0_13GridEvenShareISH_EET2_T4_,"aw",@nobits
	.sectionflags	@""
	.align	4
.nv.shared._ZN3cub18CUB_300001_SM_10006detail6reduce18DeviceReduceKernelINS2_10policy_hubIijN4cuda3std3__44plusIiEEE10Policy1000EPijS9_iNS7_10__identityEEEvT0_PT3_T1_NS0_13GridEvenShareISH_EET2_T4_:
	.zero		1068


//--------------------- .nv.shared._ZN3cub18CUB_300001_SM_10006detail6reduce28DeviceReduceSingleTileKernelINS2_10policy_hubIijN4cuda3std3__44plusIiEEE10Policy1000EPiSC_jS9_iiNS7_10__identityEEEvT0_T1_T2_T3_T4_T6_ --------------------------
	.section	.nv.shared._ZN3cub18CUB_300001_SM_10006detail6reduce28DeviceReduceSingleTileKernelINS2_10policy_hubIijN4cuda3std3__44plusIiEEE10Policy1000EPiSC_jS9_iiNS7_10__identityEEEvT0_T1_T2_T3_T4_T6_,"aw",@nobits
	.sectionflags	@""
	.align	4
.nv.shared._ZN3cub18CUB_300001_SM_10006detail6reduce28DeviceReduceSingleTileKernelINS2_10policy_hubIijN4cuda3std3__44plusIiEEE10Policy1000EPiSC_jS9_iiNS7_10__identityEEEvT0_T1_T2_T3_T4_T6_:
	.zero		1068


//--------------------- .nv.constant0._ZN3cub18CUB_300001_SM_10006detail6reduce28DeviceReduceSingleTileKernelINS2_10policy_hubIiyN4cuda3std3__44plusIiEEE10Policy1000EPiSC_iS9_iiNS7_10__identityEEEvT0_T1_T2_T3_T4_T6_ --------------------------
	.section	.nv.constant0._ZN3cub18CUB_300001_SM_10006detail6reduce28DeviceReduceSingleTileKernelINS2_10policy_hubIiyN4cuda3std3__44plusIiEEE10Policy1000EPiSC_iS9_iiNS7_10__identityEEEvT0_T1_T2_T3_T4_T6_,"a",@progbits
	.sectionflags	@""
	.align	4
.nv.constant0._ZN3cub18CUB_300001_SM_10006detail6reduce28DeviceReduceSingleTileKernelINS2_10policy_hubIiyN4cuda3std3__44plusIiEEE10Policy1000EPiSC_iS9_iiNS7_10__identityEEEvT0_T1_T2_T3_T4_T6_:
	.zero		925


//--------------------- .nv.constant0._ZN3cub18CUB_300001_SM_10006detail6reduce18DeviceReduceKernelINS2_10policy_hubIiyN4cuda3std3__44plusIiEEE10Policy1000EPiyS9_iNS7_10__identityEEEvT0_PT3_T1_NS0_13GridEvenShareISH_EET2_T4_ --------------------------
	.section	.nv.constant0._ZN3cub18CUB_300001_SM_10006detail6reduce18DeviceReduceKernelINS2_10policy_hubIiyN4cuda3std3__44plusIiEEE10Policy1000EPiyS9_iNS7_10__identityEEEvT0_PT3_T1_NS0_13GridEvenShareISH_EET2_T4_,"a",@progbits
	.sectionflags	@""
	.align	4
.nv.constant0._ZN3cub18CUB_300001_SM_10006detail6reduce18DeviceReduceKernelINS2_10policy_hubIiyN4cuda3std3__44plusIiEEE10Policy1000EPiyS9_iNS7_10__identityEEEvT0_PT3_T1_NS0_13GridEvenShareISH_EET2_T4_:
	.zero		994


//--------------------- .nv.constant0._ZN3cub18CUB_300001_SM_10006detail6reduce28DeviceReduceSingleTileKernelINS2_10policy_hubIiyN4cuda3std3__44plusIiEEE10Policy1000EPiSC_yS9_iiNS7_10__identityEEEvT0_T1_T2_T3_T4_T6_ --------------------------
	.section	.nv.constant0._ZN3cub18CUB_300001_SM_10006detail6reduce28DeviceReduceSingleTileKernelINS2_10policy_hubIiyN4cuda3std3__44plusIiEEE10Policy1000EPiSC_yS9_iiNS7_10__identityEEEvT0_T1_T2_T3_T4_T6_,"a",@progbits
	.sectionflags	@""
	.align	4
.nv.constant0._ZN3cub18CUB_300001_SM_10006detail6reduce28DeviceReduceSingleTileKernelINS2_10policy_hubIiyN4cuda3std3__44plusIiEEE10Policy1000EPiSC_yS9_iiNS7_10__identityEEEvT0_T1_T2_T3_T4_T6_:
	.zero		929


//--------------------- .nv.constant0._ZN3cub18CUB_300001_SM_10006detail6reduce28DeviceReduceSingleTileKernelINS2_10policy_hubIijN4cuda3std3__44plusIiEEE10Policy1000EPiSC_iS9_iiNS7_10__identityEEEvT0_T1_T2_T3_T4_T6_ --------------------------
	.section	.nv.constant0._ZN3cub18CUB_300001_SM_10006detail6reduce28DeviceReduceSingleTileKernelINS2_10policy_hubIijN4cuda3std3__44plusIiEEE10Policy1000EPiSC_iS9_iiNS7_10__identityEEEvT0_T1_T2_T3_T4_T6_,"a",@progbits
	.sectionflags	@""
	.align	4
.nv.constant0._ZN3cub18CUB_300001_SM_10006detail6reduce28DeviceReduceSingleTileKernelINS2_10policy_hubIijN4cuda3std3__44plusIiEEE10Policy1000EPiSC_iS9_iiNS7_10__identityEEEvT0_T1_T2_T3_T4_T6_:
	.zero		925


//--------------------- .nv.constant0._ZN3cub18CUB_300001_SM_10006detail6reduce18DeviceReduceKernelINS2_10policy_hubIijN4cuda3std3__44plusIiEEE10Policy1000EPijS9_iNS7_10__identityEEEvT0_PT3_T1_NS0_13GridEvenShareISH_EET2_T4_ --------------------------
	.section	.nv.constant0._ZN3cub18CUB_300001_SM_10006detail6reduce18DeviceReduceKernelINS2_10policy_hubIijN4cuda3std3__44plusIiEEE10Policy1000EPijS9_iNS7_10__identityEEEvT0_PT3_T1_NS0_13GridEvenShareISH_EET2_T4_,"a",@progbits
	.sectionflags	@""
	.align	4
.nv.constant0._ZN3cub18CUB_300001_SM_10006detail6reduce18DeviceReduceKernelINS2_10policy_hubIijN4cuda3std3__44plusIiEEE10Policy1000EPijS9_iNS7_10__identityEEEvT0_PT3_T1_NS0_13GridEvenShareISH_EET2_T4_:
	.zero		958


//--------------------- .nv.constant0._ZN3cub18CUB_300001_SM_10006detail6reduce28DeviceReduceSingleTileKernelINS2_10policy_hubIijN4cuda3std3__44plusIiEEE10Policy1000EPiSC_jS9_iiNS7_10__identityEEEvT0_T1_T2_T3_T4_T6_ --------------------------
	.section	.nv.constant0._ZN3cub18CUB_300001_SM_10006detail6reduce28DeviceReduceSingleTileKernelINS2_10policy_hubIijN4cuda3std3__44plusIiEEE10Policy1000EPiSC_jS9_iiNS7_10__identityEEEvT0_T1_T2_T3_T4_T6_,"a",@progbits
	.sectionflags	@""
	.align	4
.nv.constant0._ZN3cub18CUB_300001_SM_10006detail6reduce28DeviceReduceSingleTileKernelINS2_10policy_hubIijN4cuda3std3__44plusIiEEE10Policy1000EPiSC_jS9_iiNS7_10__identityEEEvT0_T1_T2_T3_T4_T6_:
	.zero		925


//--------------------- .nv.constant0._ZN3cub18CUB_300001_SM_10006detail11EmptyKernelIvEEvv --------------------------
	.section	.nv.constant0._ZN3cub18CUB_300001_SM_10006detail11EmptyKernelIvEEvv,"a",@progbits
	.sectionflags	@""
	.align	4
.nv.constant0._ZN3cub18CUB_300001_SM_10006detail11EmptyKernelIvEEvv:
	.zero		896


//--------------------- .nv.constant0._Z22calculateBestDistance2PfS_S_PiS0_S0_iii --------------------------
	.section	.nv.constant0._Z22calculateBestDistance2PfS_S_PiS0_S0_iii,"a",@progbits
	.sectionflags	@""
	.align	4
.nv.constant0._Z22calculateBestDistance2PfS_S_PiS0_S0_iii:
	.zero		956


//--------------------- .nv.constant0._Z10divNewTab2PfS_Piii --------------------------
	.section	.nv.constant0._Z10divNewTab2PfS_Piii,"a",@progbits
	.sectionflags	@""
	.align	4
.nv.constant0._Z10divNewTab2PfS_Piii:
	.zero		928


//--------------------- SYMBOLS --------------------------

	.type		.nv.reservedSmem.offset0,@object
	.size		.nv.reservedSmem.offset0,0x4
	.type		.nv.reservedSmem.cap,@object
	.size		.nv.reservedSmem.cap,0x4
